def matmul_kernel(
    a_ptr,
    b_ptr,
    c_ptr,
    M,
    N,
    K,
    stride_am,
    stride_ak,
    stride_bk,
    stride_bn,
    stride_cm,
    stride_cn,
    BLOCK_M: tl.constexpr,
    BLOCK_N: tl.constexpr,
    BLOCK_K: tl.constexpr,
    GROUP_M: tl.constexpr,
):
    pid = tl.program_id(axis=0)
    num_pid_m = tl.cdiv(M, BLOCK_M)
    num_pid_n = tl.cdiv(N, BLOCK_N)
    num_pid_in_group = GROUP_M * num_pid_n
    group_id = pid // num_pid_in_group
    first_pid_m = group_id * GROUP_M
    group_size_m = min(num_pid_m - first_pid_m, GROUP_M)
    pid_m = first_pid_m + ((pid % num_pid_in_group) % group_size_m)
    pid_n = (pid % num_pid_in_group) // group_size_m

    offs_am = (pid_m * BLOCK_M + tl.arange(0, BLOCK_M)) % M
    offs_bn = (pid_n * BLOCK_N + tl.arange(0, BLOCK_N)) % N
    offs_k = tl.arange(0, BLOCK_K)
    a_ptrs = a_ptr + offs_am[:, None] * stride_am + offs_k[None, :] * stride_ak
    b_ptrs = b_ptr + offs_k[:, None] * stride_bk + offs_bn[None, :] * stride_bn

    acc = tl.zeros((BLOCK_M, BLOCK_N), dtype=tl.float32)
    for kk in range(0, tl.cdiv(K, BLOCK_K)):
        a = tl.load(a_ptrs, mask=offs_k[None, :] < K - kk * BLOCK_K, other=0.0)
        b = tl.load(b_ptrs, mask=offs_k[:, None] < K - kk * BLOCK_K, other=0.0)
        acc = tl.dot(a, b, acc)
        a_ptrs += BLOCK_K * stride_ak
        b_ptrs += BLOCK_K * stride_bk

    c = acc.to(c_ptr.dtype.element_ty)
    offs_cm = pid_m * BLOCK_M + tl.arange(0, BLOCK_M)
    offs_cn = pid_n * BLOCK_N + tl.arange(0, BLOCK_N)
    c_ptrs = c_ptr + offs_cm[:, None] * stride_cm + offs_cn[None, :] * stride_cn
    mask = (offs_cm[:, None] < M) & (offs_cn[None, :] < N)
    tl.store(c_ptrs, c, mask=mask)

# config = {"BLOCK_K": 128, "BLOCK_M": 256, "BLOCK_N": 128, "GROUP_M": 8, "arch": "sm_100", "dtype": "fp8e5m2", "num_ctas": 1, "num_stages": 3, "num_warps": 16}
# arch = sm_100


// ===== COMPILED SASS (sm_100a) =====

	.target	sm_100a

	.elftype	@"ET_EXEC"


//--------------------- .note.nv.tkinfo           --------------------------
	.section	.note.nv.tkinfo,"",@"SHT_NOTE"
	.sectionflags	@"SHF_NOTE_NV_TKINFO"
	.tkinfo
        /*0018*/ 	.word	0x00000081
        /*0030*/ 	.string	""
        /*0030*/ 	.string	"ptxas-blackwell"
        /*0030*/ 	.string	"Cuda compilation tools, release 12.9, V12.9.86"
        /*0030*/ 	.string	"Build cuda_12.9.r12.9/compiler.36037853_0"
        /*0030*/ 	.string	"-v  -suppress-debug-info  -lineinfo  -arch sm_100a "



//--------------------- .note.nv.cuver            --------------------------
	.section	.note.nv.cuver,"",@"SHT_NOTE"
	.sectionflags	@"SHF_NOTE_NV_CUVER"
        /*0018*/ 	.short	0x0001
        /*001a*/ 	.short	0x0064
        /*001c*/ 	.short	0x0001
        /*001e*/ 	.short	0x0000
        /*0020*/ 	.short	0x0001
        /*0022*/ 	.short	0x0000


//--------------------- .nv.info                  --------------------------
	.section	.nv.info,"",@"SHT_CUDA_INFO"
	.align	4


	//----- nvinfo : EIATTR_REGCOUNT
	.align		4
        /*0000*/ 	.byte	0x04, 0x2f
        /*0002*/ 	.short	(.L_1 - .L_0)
	.align		4
.L_0:
        /*0004*/ 	.word	index@(matmul_kernel)
        /*0008*/ 	.word	0x00000080


	//----- nvinfo : EIATTR_FRAME_SIZE
	.align		4
.L_1:
        /*000c*/ 	.byte	0x04, 0x11
        /*000e*/ 	.short	(.L_3 - .L_2)
	.align		4
.L_2:
        /*0010*/ 	.word	index@(matmul_kernel)
        /*0014*/ 	.word	0x00000410


	//----- nvinfo : EIATTR_MIN_STACK_SIZE
	.align		4
.L_3:
        /*0018*/ 	.byte	0x04, 0x12
        /*001a*/ 	.short	(.L_5 - .L_4)
	.align		4
.L_4:
        /*001c*/ 	.word	index@(matmul_kernel)
        /*0020*/ 	.word	0x00000410
.L_5:


//--------------------- .nv.info.matmul_kernel    --------------------------
	.section	.nv.info.matmul_kernel,"",@"SHT_CUDA_INFO"
	.sectionflags	@""
	.align	4


	//----- nvinfo : EIATTR_CUDA_API_VERSION
	.align		4
        /*0000*/ 	.byte	0x04, 0x37
        /*0002*/ 	.short	(.L_7 - .L_6)
.L_6:
        /*0004*/ 	.word	0x00000081


	//----- nvinfo : EIATTR_KPARAM_INFO
	.align		4
.L_7:
        /*0008*/ 	.byte	0x04, 0x17
        /*000a*/ 	.short	(.L_9 - .L_8)
.L_8:
        /*000c*/ 	.word	0x00000000
        /*0010*/ 	.short	0x000d
        /*0012*/ 	.short	0x0048
        /*0014*/ 	.byte	0x00, 0xf4, 0x21, 0x00


	//----- nvinfo : EIATTR_KPARAM_INFO
	.align		4
.L_9:
        /*0018*/ 	.byte	0x04, 0x17
        /*001a*/ 	.short	(.L_11 - .L_10)
.L_10:
        /*001c*/ 	.word	0x00000000
        /*0020*/ 	.short	0x000c
        /*0022*/ 	.short	0x0040
        /*0024*/ 	.byte	0x00, 0xf4, 0x21, 0x00


	//----- nvinfo : EIATTR_KPARAM_INFO
	.align		4
.L_11:
        /*0028*/ 	.byte	0x04, 0x17
        /*002a*/ 	.short	(.L_13 - .L_12)
.L_12:
        /*002c*/ 	.word	0x00000000
        /*0030*/ 	.short	0x000b
        /*0032*/ 	.short	0x0038
        /*0034*/ 	.byte	0x00, 0xf0, 0x11, 0x00


	//----- nvinfo : EIATTR_KPARAM_INFO
	.align		4
.L_13:
        /*0038*/ 	.byte	0x04, 0x17
        /*003a*/ 	.short	(.L_15 - .L_14)
.L_14:
        /*003c*/ 	.word	0x00000000
        /*0040*/ 	.short	0x000a
        /*0042*/ 	.short	0x0034
        /*0044*/ 	.byte	0x00, 0xf0, 0x11, 0x00


	//----- nvinfo : EIATTR_KPARAM_INFO
	.align		4
.L_15:
        /*0048*/ 	.byte	0x04, 0x17
        /*004a*/ 	.short	(.L_17 - .L_16)
.L_16:
        /*004c*/ 	.word	0x00000000
        /*0050*/ 	.short	0x0009
        /*0052*/ 	.short	0x0030
        /*0054*/ 	.byte	0x00, 0xf0, 0x11, 0x00


	//----- nvinfo : EIATTR_KPARAM_INFO
	.align		4
.L_17:
        /*0058*/ 	.byte	0x04, 0x17
        /*005a*/ 	.short	(.L_19 - .L_18)
.L_18:
        /*005c*/ 	.word	0x00000000
        /*0060*/ 	.short	0x0008
        /*0062*/ 	.short	0x002c
        /*0064*/ 	.byte	0x00, 0xf0, 0x11, 0x00


	//----- nvinfo : EIATTR_KPARAM_INFO
	.align		4
.L_19:
        /*0068*/ 	.byte	0x04, 0x17
        /*006a*/ 	.short	(.L_21 - .L_20)
.L_20:
        /*006c*/ 	.word	0x00000000
        /*0070*/ 	.short	0x0007
        /*0072*/ 	.short	0x0028
        /*0074*/ 	.byte	0x00, 0xf0, 0x11, 0x00


	//----- nvinfo : EIATTR_KPARAM_INFO
	.align		4
.L_21:
        /*0078*/ 	.byte	0x04, 0x17
        /*007a*/ 	.short	(.L_23 - .L_22)
.L_22:
        /*007c*/ 	.word	0x00000000
        /*0080*/ 	.short	0x0006
        /*0082*/ 	.short	0x0024
        /*0084*/ 	.byte	0x00, 0xf0, 0x11, 0x00


	//----- nvinfo : EIATTR_KPARAM_INFO
	.align		4
.L_23:
        /*0088*/ 	.byte	0x04, 0x17
        /*008a*/ 	.short	(.L_25 - .L_24)
.L_24:
        /*008c*/ 	.word	0x00000000
        /*0090*/ 	.short	0x0005
        /*0092*/ 	.short	0x0020
        /*0094*/ 	.byte	0x00, 0xf0, 0x11, 0x00


	//----- nvinfo : EIATTR_KPARAM_INFO
	.align		4
.L_25:
        /*0098*/ 	.byte	0x04, 0x17
        /*009a*/ 	.short	(.L_27 - .L_26)
.L_26:
        /*009c*/ 	.word	0x00000000
        /*00a0*/ 	.short	0x0004
        /*00a2*/ 	.short	0x001c
        /*00a4*/ 	.byte	0x00, 0xf0, 0x11, 0x00


	//----- nvinfo : EIATTR_KPARAM_INFO
	.align		4
.L_27:
        /*00a8*/ 	.byte	0x04, 0x17
        /*00aa*/ 	.short	(.L_29 - .L_28)
.L_28:
        /*00ac*/ 	.word	0x00000000
        /*00b0*/ 	.short	0x0003
        /*00b2*/ 	.short	0x0018
        /*00b4*/ 	.byte	0x00, 0xf0, 0x11, 0x00


	//----- nvinfo : EIATTR_KPARAM_INFO
	.align		4
.L_29:
        /*00b8*/ 	.byte	0x04, 0x17
        /*00ba*/ 	.short	(.L_31 - .L_30)
.L_30:
        /*00bc*/ 	.word	0x00000000
        /*00c0*/ 	.short	0x0002
        /*00c2*/ 	.short	0x0010
        /*00c4*/ 	.byte	0x00, 0xf4, 0x21, 0x00


	//----- nvinfo : EIATTR_KPARAM_INFO
	.align		4
.L_31:
        /*00c8*/ 	.byte	0x04, 0x17
        /*00ca*/ 	.short	(.L_33 - .L_32)
.L_32:
        /*00cc*/ 	.word	0x00000000
        /*00d0*/ 	.short	0x0001
        /*00d2*/ 	.short	0x0008
        /*00d4*/ 	.byte	0x00, 0xf4, 0x21, 0x00


	//----- nvinfo : EIATTR_KPARAM_INFO
	.align		4
.L_33:
        /*00d8*/ 	.byte	0x04, 0x17
        /*00da*/ 	.short	(.L_35 - .L_34)
.L_34:
        /*00dc*/ 	.word	0x00000000
        /*00e0*/ 	.short	0x0000
        /*00e2*/ 	.short	0x0000
        /*00e4*/ 	.byte	0x00, 0xf4, 0x21, 0x00


	//----- nvinfo : EIATTR_SPARSE_MMA_MASK
	.align		4
.L_35:
        /*00e8*/ 	.byte	0x03, 0x50
        /*00ea*/ 	.short	0x0000


	//----- nvinfo : EIATTR_MAXREG_COUNT
	.align		4
        /*00ec*/ 	.byte	0x03, 0x1b
        /*00ee*/ 	.short	0x0080


	//----- nvinfo : EIATTR_NUM_BARRIERS
	.align		4
        /*00f0*/ 	.byte	0x02, 0x4c
        /*00f2*/ 	.byte	0x01
	.zero		1


	//----- nvinfo : EIATTR_ANNOTATIONS
	.align		4
        /*00f4*/ 	.byte	0x04, 0x55
        /*00f6*/ 	.short	(.L_37 - .L_36)


	//   ....[0]....
.L_36:
        /*00f8*/ 	.word	0x00000001
        /*00fc*/ 	.byte	0x50, 0x07, 0x00, 0x00, 0x01, 0x00, 0x00, 0x00, 0x60, 0x07, 0x00, 0x00, 0x01, 0x00, 0x00, 0x00
        /* <DEDUP_REMOVED lines=227> */
        /*0f3c*/ 	.byte	0x10, 0xc8, 0x00, 0x00, 0x01, 0x00, 0x00, 0x00, 0xb0, 0xd0, 0x00, 0x00


	//----- nvinfo : EIATTR_VRC_CTA_INIT_COUNT
	.align		4
.L_37:
        /*0f48*/ 	.byte	0x02, 0x4a
	.zero		1
	.zero		1


	//----- nvinfo : EIATTR_EXIT_INSTR_OFFSETS
	.align		4
        /*0f4c*/ 	.byte	0x04, 0x1c
        /*0f4e*/ 	.short	(.L_39 - .L_38)


	//   ....[0]....
.L_38:
        /*0f50*/ 	.word	0x0000efe0


	//   ....[1]....
        /*0f54*/ 	.word	0x0000f000


	//----- nvinfo : EIATTR_REQNTID
	.align		4
.L_39:
        /*0f58*/ 	.byte	0x04, 0x10
        /*0f5a*/ 	.short	(.L_41 - .L_40)
.L_40:
        /*0f5c*/ 	.word	0x00000200
        /*0f60*/ 	.word	0x00000001
        /*0f64*/ 	.word	0x00000001


	//----- nvinfo : EIATTR_CBANK_PARAM_SIZE
	.align		4
.L_41:
        /*0f68*/ 	.byte	0x03, 0x19
        /*0f6a*/ 	.short	0x0050


	//----- nvinfo : EIATTR_PARAM_CBANK
	.align		4
        /*0f6c*/ 	.byte	0x04, 0x0a
        /*0f6e*/ 	.short	(.L_43 - .L_42)
	.align		4
.L_42:
        /*0f70*/ 	.word	index@(.nv.constant0.matmul_kernel)
        /*0f74*/ 	.short	0x0380
        /*0f76*/ 	.short	0x0050


	//----- nvinfo : EIATTR_SW_WAR
	.align		4
.L_43:
        /*0f78*/ 	.byte	0x04, 0x36
        /*0f7a*/ 	.short	(.L_45 - .L_44)
.L_44:
        /*0f7c*/ 	.word	0x00000008
.L_45:


//--------------------- .nv.compat                --------------------------
	.section	.nv.compat,"",@"SHT_CUDA_COMPAT_INFO"
	.align	4
        /*0000*/ 	.byte	0x02, 0x02, 0x02, 0x00, 0x02, 0x05, 0x05, 0x00, 0x02, 0x03, 0x00, 0x00, 0x02, 0x06, 0x01, 0x00


//--------------------- .nv.callgraph             --------------------------
	.section	.nv.callgraph,"",@"SHT_CUDA_CALLGRAPH"
	.align	4
	.sectionentsize	8
	.align		4
        /*0000*/ 	.word	0x00000000
	.align		4
        /*0004*/ 	.word	0xffffffff
	.align		4
        /*0008*/ 	.word	0x00000000
	.align		4
        /*000c*/ 	.word	0xfffffffe
	.align		4
        /*0010*/ 	.word	0x00000000
	.align		4
        /*0014*/ 	.word	0xfffffffd
	.align		4
        /*0018*/ 	.word	0x00000000
	.align		4
        /*001c*/ 	.word	0xfffffffc


//--------------------- .text.matmul_kernel       --------------------------
	.section	.text.matmul_kernel,"ax",@progbits
	.align	128
        .global         matmul_kernel
        .type           matmul_kernel,@function
        .size           matmul_kernel,(.L_x_3 - matmul_kernel)
        .other          matmul_kernel,@"STO_CUDA_ENTRY STV_DEFAULT"
matmul_kernel:
.text.matmul_kernel:
[----:B------:R-:W0:Y:S08]  /*0000*/  LDC R1, c[0x0][0x37c] ;  /* 0x0000df00ff017b82 */ /* 0x000e300000000800 */
[----:B------:R-:W1:Y:S01]  /*0010*/  LDC.64 R44, c[0x0][0x398] ;  /* 0x0000e600ff2c7b82 */ /* 0x000e620000000a00 */
[----:B------:R-:W2:Y:S01]  /*0020*/  S2R R5, SR_CTAID.X ;  /* 0x0000000000057919 */ /* 0x000ea20000002500 */
[----:B------:R-:W3:Y:S01]  /*0030*/  LDCU UR5, c[0x0][0x3a0] ;  /* 0x00007400ff0577ac */ /* 0x000ee20008000800 */
[----:B0-----:R-:W-:Y:S01]  /*0040*/  VIADD R1, R1, 0xfffffbf0 ;  /* 0xfffffbf001017836 */ /* 0x001fe20000000000 */
[----:B------:R-:W-:Y:S01]  /*0050*/  CS2R R64, SRZ ;  /* 0x0000000000407805 */ /* 0x000fe2000001ff00 */
[----:B------:R-:W0:Y:S01]  /*0060*/  S2R R53, SR_TID.X ;  /* 0x0000000000357919 */ /* 0x000e220000002100 */
[----:B------:R-:W-:-:S02]  /*0070*/  CS2R R66, SRZ ;  /* 0x0000000000427805 */ /* 0x000fc4000001ff00 */
[----:B------:R-:W-:Y:S01]  /*0080*/  CS2R R68, SRZ ;  /* 0x0000000000447805 */ /* 0x000fe2000001ff00 */
[----:B------:R-:W4:Y:S01]  /*0090*/  S2UR UR6, SR_CgaCtaId ;  /* 0x00000000000679c3 */ /* 0x000f220000008800 */
[----:B------:R-:W-:Y:S02]  /*00a0*/  CS2R R70, SRZ ;  /* 0x0000000000467805 */ /* 0x000fe4000001ff00 */
[----:B------:R-:W-:Y:S02]  /*00b0*/  CS2R R12, SRZ ;  /* 0x00000000000c7805 */ /* 0x000fe4000001ff00 */
[----:B------:R-:W-:Y:S02]  /*00c0*/  CS2R R14, SRZ ;  /* 0x00000000000e7805 */ /* 0x000fe4000001ff00 */
[----:B------:R-:W-:Y:S02]  /*00d0*/  CS2R R108, SRZ ;  /* 0x00000000006c7805 */ /* 0x000fe4000001ff00 */
[----:B------:R-:W-:-:S02]  /*00e0*/  CS2R R110, SRZ ;  /* 0x00000000006e7805 */ /* 0x000fc4000001ff00 */
[----:B------:R-:W-:Y:S02]  /*00f0*/  CS2R R40, SRZ ;  /* 0x0000000000287805 */ /* 0x000fe4000001ff00 */
[----:B------:R-:W-:Y:S02]  /*0100*/  CS2R R42, SRZ ;  /* 0x00000000002a7805 */ /* 0x000fe4000001ff00 */
[----:B------:R-:W-:Y:S02]  /*0110*/  CS2R R36, SRZ ;  /* 0x0000000000247805 */ /* 0x000fe4000001ff00 */
[----:B------:R-:W-:Y:S02]  /*0120*/  CS2R R38, SRZ ;  /* 0x0000000000267805 */ /* 0x000fe4000001ff00 */
[----:B------:R-:W-:Y:S02]  /*0130*/  CS2R R32, SRZ ;  /* 0x0000000000207805 */ /* 0x000fe4000001ff00 */
[----:B------:R-:W-:Y:S01]  /*0140*/  CS2R R34, SRZ ;  /* 0x0000000000227805 */ /* 0x000fe2000001ff00 */
[----:B---3--:R-:W-:Y:S01]  /*0150*/  UIADD3 UR5, UPT, UPT, UR5, 0x7f, URZ ;  /* 0x0000007f05057890 */ /* 0x008fe2000fffe0ff */
[----:B------:R-:W-:-:S02]  /*0160*/  CS2R R16, SRZ ;  /* 0x0000000000107805 */ /* 0x000fc4000001ff00 */
[----:B------:R-:W-:Y:S02]  /*0170*/  CS2R R18, SRZ ;  /* 0x0000000000127805 */ /* 0x000fe4000001ff00 */
[----:B------:R-:W-:Y:S01]  /*0180*/  CS2R R84, SRZ ;  /* 0x0000000000547805 */ /* 0x000fe2000001ff00 */
[----:B-1----:R-:W-:Y:S01]  /*0190*/  VIADD R0, R45, 0x7f ;  /* 0x0000007f2d007836 */ /* 0x002fe20000000000 */
[----:B------:R-:W-:Y:S01]  /*01a0*/  UISETP.GE.AND UP0, UPT, UR5, 0x80, UPT ;  /* 0x000000800500788c */ /* 0x000fe2000bf06270 */
[----:B------:R-:W-:Y:S02]  /*01b0*/  CS2R R86, SRZ ;  /* 0x0000000000567805 */ /* 0x000fe4000001ff00 */
[----:B------:R-:W-:Y:S02]  /*01c0*/  CS2R R20, SRZ ;  /* 0x0000000000147805 */ /* 0x000fe4000001ff00 */
[----:B------:R-:W-:Y:S02]  /*01d0*/  CS2R R22, SRZ ;  /* 0x0000000000167805 */ /* 0x000fe4000001ff00 */
[----:B------:R-:W-:-:S02]  /*01e0*/  SHF.R.S32.HI R3, RZ, 0x1f, R0 ;  /* 0x0000001fff037819 */ /* 0x000fc40000011400 */
[----:B------:R-:W-:Y:S02]  /*01f0*/  CS2R R60, SRZ ;  /* 0x00000000003c7805 */ /* 0x000fe4000001ff00 */
[----:B------:R-:W-:Y:S02]  /*0200*/  CS2R R62, SRZ ;  /* 0x00000000003e7805 */ /* 0x000fe4000001ff00 */
[----:B------:R-:W-:Y:S02]  /*0210*/  CS2R R24, SRZ ;  /* 0x0000000000187805 */ /* 0x000fe4000001ff00 */
[----:B------:R-:W-:Y:S02]  /*0220*/  LEA.HI R3, R3, R0, RZ, 0x7 ;  /* 0x0000000003037211 */ /* 0x000fe400078f38ff */
[----:B------:R-:W-:Y:S02]  /*0230*/  CS2R R26, SRZ ;  /* 0x00000000001a7805 */ /* 0x000fe4000001ff00 */
[----:B--2---:R-:W-:-:S02]  /*0240*/  IABS R8, R5 ;  /* 0x0000000500087213 */ /* 0x004fc40000000000 */
[----:B------:R-:W-:Y:S02]  /*0250*/  CS2R R80, SRZ ;  /* 0x0000000000507805 */ /* 0x000fe4000001ff00 */
[----:B------:R-:W-:Y:S02]  /*0260*/  SHF.R.S32.HI R3, RZ, 0x7, R3 ;  /* 0x00000007ff037819 */ /* 0x000fe40000011403 */
[----:B------:R-:W-:Y:S02]  /*0270*/  CS2R R82, SRZ ;  /* 0x0000000000527805 */ /* 0x000fe4000001ff00 */
[----:B------:R-:W-:Y:S02]  /*0280*/  CS2R R96, SRZ ;  /* 0x0000000000607805 */ /* 0x000fe4000001ff00 */
[----:B------:R-:W-:Y:S02]  /*0290*/  CS2R R98, SRZ ;  /* 0x0000000000627805 */ /* 0x000fe4000001ff00 */
[----:B------:R-:W-:Y:S01]  /*02a0*/  CS2R R76, SRZ ;  /* 0x00000000004c7805 */ /* 0x000fe2000001ff00 */
[----:B------:R-:W-:Y:S01]  /*02b0*/  IMAD.SHL.U32 R4, R3, 0x8, RZ ;  /* 0x0000000803047824 */ /* 0x000fe200078e00ff */
[----:B------:R-:W-:-:S02]  /*02c0*/  CS2R R78, SRZ ;  /* 0x00000000004e7805 */ /* 0x000fc4000001ff00 */
[----:B------:R-:W-:Y:S02]  /*02d0*/  CS2R R28, SRZ ;  /* 0x00000000001c7805 */ /* 0x000fe4000001ff00 */
[----:B------:R-:W-:Y:S02]  /*02e0*/  CS2R R30, SRZ ;  /* 0x00000000001e7805 */ /* 0x000fe4000001ff00 */
[----:B0-----:R-:W-:Y:S01]  /*02f0*/  LOP3.LUT R49, R53, 0x180, RZ, 0xc0, !PT ;  /* 0x0000018035317812 */ /* 0x001fe200078ec0ff */
[----:B------:R-:W-:Y:S01]  /*0300*/  UMOV UR4, 0x400 ;  /* 0x0000040000047882 */ /* 0x000fe20000000000 */
[-C--:B------:R-:W-:Y:S01]  /*0310*/  IABS R7, R4.reuse ;  /* 0x0000000400077213 */ /* 0x080fe20000000000 */
[----:B------:R-:W0:Y:S01]  /*0320*/  LDCU.64 UR8, c[0x0][0x358] ;  /* 0x00006b00ff0877ac */ /* 0x000e220008000a00 */
[----:B------:R-:W-:Y:S02]  /*0330*/  IABS R10, R4 ;  /* 0x00000004000a7213 */ /* 0x000fe40000000000 */
[----:B------:R-:W1:Y:S01]  /*0340*/  I2F.RP R0, R7 ;  /* 0x0000000700007306 */ /* 0x000e620000209400 */
[----:B----4-:R-:W-:-:S07]  /*0350*/  ULEA UR4, UR6, UR4, 0x18 ;  /* 0x0000000406047291 */ /* 0x010fce000f8ec0ff */
[----:B-1----:R-:W1:Y:S02]  /*0360*/  MUFU.RCP R0, R0 ;  /* 0x0000000000007308 */ /* 0x002e640000001000 */
[----:B-1----:R-:W-:Y:S02]  /*0370*/  VIADD R2, R0, 0xffffffe ;  /* 0x0ffffffe00027836 */ /* 0x002fe40000000000 */
[----:B------:R-:W-:-:S04]  /*0380*/  IMAD.MOV R0, RZ, RZ, -R10 ;  /* 0x000000ffff007224 */ /* 0x000fc800078e0a0a */
[----:B------:R1:W2:Y:S02]  /*0390*/  F2I.FTZ.U32.TRUNC.NTZ R3, R2 ;  /* 0x0000000200037305 */ /* 0x0002a4000021f000 */
[----:B-1----:R-:W-:Y:S02]  /*03a0*/  IMAD.MOV.U32 R2, RZ, RZ, RZ ;  /* 0x000000ffff027224 */ /* 0x002fe400078e00ff */
[----:B--2---:R-:W-:-:S04]  /*03b0*/  IMAD.MOV R6, RZ, RZ, -R3 ;  /* 0x000000ffff067224 */ /* 0x004fc800078e0a03 */
[----:B------:R-:W-:Y:S02]  /*03c0*/  IMAD R9, R6, R7, RZ ;  /* 0x0000000706097224 */ /* 0x000fe400078e02ff */
[----:B------:R-:W-:Y:S02]  /*03d0*/  IMAD.MOV.U32 R6, RZ, RZ, R8 ;  /* 0x000000ffff067224 */ /* 0x000fe400078e0008 */
[----:B------:R-:W-:-:S06]  /*03e0*/  IMAD.HI.U32 R3, R3, R9, R2 ;  /* 0x0000000903037227 */ /* 0x000fcc00078e0002 */
[----:B------:R-:W-:-:S04]  /*03f0*/  IMAD.HI.U32 R3, R3, R6, RZ ;  /* 0x0000000603037227 */ /* 0x000fc800078e00ff */
[----:B------:R-:W-:-:S05]  /*0400*/  IMAD R0, R3, R0, R6 ;  /* 0x0000000003007224 */ /* 0x000fca00078e0206 */
[----:B------:R-:W-:-:S13]  /*0410*/  ISETP.GT.U32.AND P1, PT, R7, R0, PT ;  /* 0x000000000700720c */ /* 0x000fda0003f24070 */
[----:B------:R-:W-:Y:S02]  /*0420*/  @!P1 IMAD.IADD R0, R0, 0x1, -R7 ;  /* 0x0000000100009824 */ /* 0x000fe400078e0a07 */
[----:B------:R-:W-:Y:S01]  /*0430*/  @!P1 VIADD R3, R3, 0x1 ;  /* 0x0000000103039836 */ /* 0x000fe20000000000 */
[----:B------:R-:W-:Y:S02]  /*0440*/  ISETP.NE.AND P1, PT, R4, RZ, PT ;  /* 0x000000ff0400720c */ /* 0x000fe40003f25270 */
[----:B------:R-:W-:Y:S02]  /*0450*/  ISETP.GE.U32.AND P0, PT, R0, R7, PT ;  /* 0x000000070000720c */ /* 0x000fe40003f06070 */
[----:B------:R-:W-:-:S04]  /*0460*/  LOP3.LUT R0, R5, R4, RZ, 0x3c, !PT ;  /* 0x0000000405007212 */ /* 0x000fc800078e3cff */
[----:B------:R-:W-:Y:S01]  /*0470*/  ISETP.GE.AND P2, PT, R0, RZ, PT ;  /* 0x000000ff0000720c */ /* 0x000fe20003f46270 */
[----:B------:R-:W-:-:S06]  /*0480*/  VIADD R0, R44, 0xff ;  /* 0x000000ff2c007836 */ /* 0x000fcc0000000000 */
[----:B------:R-:W-:-:S04]  /*0490*/  @P0 VIADD R3, R3, 0x1 ;  /* 0x0000000103030836 */ /* 0x000fc80000000000 */
[----:B------:R-:W-:Y:S01]  /*04a0*/  IMAD.MOV.U32 R2, RZ, RZ, R3 ;  /* 0x000000ffff027224 */ /* 0x000fe200078e0003 */
[----:B------:R-:W-:-:S03]  /*04b0*/  SHF.R.S32.HI R3, RZ, 0x1f, R0 ;  /* 0x0000001fff037819 */ /* 0x000fc60000011400 */
[----:B------:R-:W-:Y:S01]  /*04c0*/  @!P2 IMAD.MOV R2, RZ, RZ, -R2 ;  /* 0x000000ffff02a224 */ /* 0x000fe200078e0a02 */
[----:B------:R-:W-:Y:S02]  /*04d0*/  @!P1 LOP3.LUT R2, RZ, R4, RZ, 0x33, !PT ;  /* 0x00000004ff029212 */ /* 0x000fe400078e33ff */
[----:B------:R-:W-:-:S03]  /*04e0*/  LEA.HI R3, R3, R0, RZ, 0x8 ;  /* 0x0000000003037211 */ /* 0x000fc600078f40ff */
[----:B------:R-:W-:Y:S02]  /*04f0*/  IMAD.SHL.U32 R6, R2, 0x8, RZ ;  /* 0x0000000802067824 */ /* 0x000fe400078e00ff */
[----:B------:R-:W-:-:S03]  /*0500*/  IMAD.MOV R2, RZ, RZ, -R2 ;  /* 0x000000ffff027224 */ /* 0x000fc600078e0a02 */
[----:B------:R-:W-:Y:S01]  /*0510*/  LEA.HI.SX32 R3, R3, -R6, 0x18 ;  /* 0x8000000603037211 */ /* 0x000fe200078fc2ff */
[----:B------:R-:W-:-:S03]  /*0520*/  IMAD R4, R4, R2, R5 ;  /* 0x0000000204047224 */ /* 0x000fc600078e0205 */
[----:B------:R-:W-:Y:S02]  /*0530*/  VIMNMX R11, PT, PT, R3, 0x8, PT ;  /* 0x00000008030b7848 */ /* 0x000fe40003fe0100 */
[----:B------:R-:W-:Y:S02]  /*0540*/  IABS R9, R4 ;  /* 0x0000000400097213 */ /* 0x000fe40000000000 */
[----:B------:R-:W-:-:S04]  /*0550*/  IABS R7, R11 ;  /* 0x0000000b00077213 */ /* 0x000fc80000000000 */
[----:B------:R-:W1:Y:S08]  /*0560*/  I2F.RP R0, R7 ;  /* 0x0000000700007306 */ /* 0x000e700000209400 */
[----:B-1----:R-:W1:Y:S02]  /*0570*/  MUFU.RCP R0, R0 ;  /* 0x0000000000007308 */ /* 0x002e640000001000 */
[----:B-1----:R-:W-:-:S06]  /*0580*/  VIADD R3, R0, 0xffffffe ;  /* 0x0ffffffe00037836 */ /* 0x002fcc0000000000 */
[----:B------:R-:W1:Y:S02]  /*0590*/  F2I.FTZ.U32.TRUNC.NTZ R3, R3 ;  /* 0x0000000300037305 */ /* 0x000e64000021f000 */
[----:B-1----:R-:W-:-:S04]  /*05a0*/  IMAD.MOV R8, RZ, RZ, -R3 ;  /* 0x000000ffff087224 */ /* 0x002fc800078e0a03 */
[----:B------:R-:W-:Y:S01]  /*05b0*/  IMAD.MOV.U32 R2, RZ, RZ, R8 ;  /* 0x000000ffff027224 */ /* 0x000fe200078e0008 */
[----:B------:R-:W-:-:S03]  /*05c0*/  IABS R8, R11 ;  /* 0x0000000b00087213 */ /* 0x000fc60000000000 */
[----:B------:R-:W-:Y:S02]  /*05d0*/  IMAD R5, R2, R7, RZ ;  /* 0x0000000702057224 */ /* 0x000fe400078e02ff */
[----:B------:R-:W-:Y:S02]  /*05e0*/  IMAD.MOV.U32 R2, RZ, RZ, RZ ;  /* 0x000000ffff027224 */ /* 0x000fe400078e00ff */
[----:B------:R-:W-:Y:S02]  /*05f0*/  IMAD.MOV R0, RZ, RZ, -R8 ;  /* 0x000000ffff007224 */ /* 0x000fe400078e0a08 */
[----:B------:R-:W-:Y:S01]  /*0600*/  IMAD.HI.U32 R2, R3, R5, R2 ;  /* 0x0000000503027227 */ /* 0x000fe200078e0002 */
[----:B------:R-:W-:-:S05]  /*0610*/  LOP3.LUT R3, R53, 0xff, RZ, 0xc0, !PT ;  /* 0x000000ff35037812 */ /* 0x000fca00078ec0ff */
        /* <DEDUP_REMOVED lines=8> */
[----:B------:R-:W-:-:S07]  /*06a0*/  ISETP.GE.AND P2, PT, R0, RZ, PT ;  /* 0x000000ff0000720c */ /* 0x000fce0003f46270 */
[----:B------:R-:W-:-:S06]  /*06b0*/  @P0 VIADD R2, R2, 0x1 ;  /* 0x0000000102020836 */ /* 0x000fcc0000000000 */
[----:B------:R-:W-:Y:S01]  /*06c0*/  @!P2 IMAD.MOV R2, RZ, RZ, -R2 ;  /* 0x000000ffff02a224 */ /* 0x000fe200078e0a02 */
[----:B------:R-:W-:-:S05]  /*06d0*/  @!P1 LOP3.LUT R2, RZ, R11, RZ, 0x33, !PT ;  /* 0x0000000bff029212 */ /* 0x000fca00078e33ff */
[----:B------:R-:W-:Y:S02]  /*06e0*/  IMAD.MOV R0, RZ, RZ, -R2 ;  /* 0x000000ffff007224 */ /* 0x000fe400078e0a02 */
[----:B------:R-:W-:Y:S02]  /*06f0*/  IMAD.SHL.U32 R47, R2, 0x80, RZ ;  /* 0x00000080022f7824 */ /* 0x000fe400078e00ff */
[----:B------:R-:W-:Y:S01]  /*0700*/  IMAD R0, R11, R0, R4 ;  /* 0x000000000b007224 */ /* 0x000fe200078e0204 */
[----:B------:R-:W-:-:S03]  /*0710*/  SHF.R.U32.HI R4, RZ, 0x8, R53 ;  /* 0x00000008ff047819 */ /* 0x000fc60000011635 */
[----:B------:R-:W-:Y:S01]  /*0720*/  IMAD.IADD R0, R6, 0x1, R0 ;  /* 0x0000000106007824 */ /* 0x000fe200078e0200 */
[----:B------:R-:W-:-:S03]  /*0730*/  SGXT.U32 R4, R4, 0x1 ;  /* 0x000000010404781a */ /* 0x000fc60000000000 */
[----:B------:R-:W-:-:S05]  /*0740*/  IMAD R46, R0, 0x100, R3 ;  /* 0x00000100002e7824 */ /* 0x000fca00078e0203 */
[----:B------:R1:W-:Y:S04]  /*0750*/  STL [R1+0x394], R46 ;  /* 0x0003942e01007387 */ /* 0x0003e80000100800 */
[----:B------:R1:W-:Y:S01]  /*0760*/  STL [R1+0xe4], R47 ;  /* 0x0000e42f01007387 */ /* 0x0003e20000100800 */
[----:B0-----:R-:W-:Y:S05]  /*0770*/  BRA.U !UP0, `(.L_x_0) ;  /* 0x000000bd08c47547 */ /* 0x001fea000b800000 */
[----:B------:R-:W-:Y:S01]  /*0780*/  IABS R11, R44 ;  /* 0x0000002c000b7213 */ /* 0x000fe20000000000 */
[----:B------:R-:W0:Y:S01]  /*0790*/  LDCU UR6, c[0x0][0x3b0] ;  /* 0x00007600ff0677ac */ /* 0x000e220008000800 */
[----:B------:R-:W-:Y:S02]  /*07a0*/  IABS R3, R45 ;  /* 0x0000002d00037213 */ /* 0x000fe40000000000 */
[----:B------:R-:W-:Y:S01]  /*07b0*/  CS2R R64, SRZ ;  /* 0x0000000000407805 */ /* 0x000fe2000001ff00 */
[----:B------:R-:W2:Y:S01]  /*07c0*/  I2F.RP R0, R11 ;  /* 0x0000000b00007306 */ /* 0x000ea20000209400 */
[----:B------:R-:W-:Y:S01]  /*07d0*/  ISETP.GE.AND P1, PT, R46, RZ, PT ;  /* 0x000000ff2e00720c */ /* 0x000fe20003f26270 */
[----:B------:R-:W3:Y:S01]  /*07e0*/  LDCU.64 UR10, c[0x0][0x380] ;  /* 0x00007000ff0a77ac */ /* 0x000ee20008000a00 */
[----:B------:R-:W-:Y:S02]  /*07f0*/  SHF.R.U32.HI R120, RZ, 0x3, R49 ;  /* 0x00000003ff787819 */ /* 0x000fe40000011631 */
[----:B------:R-:W-:-:S02]  /*0800*/  CS2R R66, SRZ ;  /* 0x0000000000427805 */ /* 0x000fc4000001ff00 */
[C---:B------:R-:W-:Y:S01]  /*0810*/  LOP3.LUT R118, R4.reuse, 0x2, RZ, 0xfc, !PT ;  /* 0x0000000204767812 */ /* 0x040fe200078efcff */
[----:B------:R-:W4:Y:S01]  /*0820*/  LDCU UR72, c[0x0][0x3ac] ;  /* 0x00007580ff4877ac */ /* 0x000f220008000800 */
[C---:B------:R-:W-:Y:S01]  /*0830*/  LOP3.LUT R117, R4.reuse, 0x4, RZ, 0xfc, !PT ;  /* 0x0000000404757812 */ /* 0x040fe200078efcff */
[----:B------:R-:W5:Y:S01]  /*0840*/  I2F.RP R2, R3 ;  /* 0x0000000300027306 */ /* 0x000f620000209400 */
[C---:B------:R-:W-:Y:S02]  /*0850*/  LOP3.LUT R116, R4.reuse, 0x6, RZ, 0xfc, !PT ;  /* 0x0000000604747812 */ /* 0x040fe400078efcff */
[----:B------:R-:W-:Y:S02]  /*0860*/  CS2R R68, SRZ ;  /* 0x0000000000447805 */ /* 0x000fe4000001ff00 */
[----:B------:R-:W-:Y:S02]  /*0870*/  LOP3.LUT R115, R4, 0x8, RZ, 0xfc, !PT ;  /* 0x0000000804737812 */ /* 0x000fe400078efcff */
[----:B------:R-:W-:-:S02]  /*0880*/  CS2R R70, SRZ ;  /* 0x0000000000467805 */ /* 0x000fc4000001ff00 */
[C---:B------:R-:W-:Y:S02]  /*0890*/  LOP3.LUT R114, R4.reuse, 0xa, RZ, 0xfc, !PT ;  /* 0x0000000a04727812 */ /* 0x040fe400078efcff */
[----:B------:R-:W-:Y:S02]  /*08a0*/  CS2R R108, SRZ ;  /* 0x00000000006c7805 */ /* 0x000fe4000001ff00 */
[C---:B------:R-:W-:Y:S01]  /*08b0*/  LOP3.LUT R113, R4.reuse, 0xc, RZ, 0xfc, !PT ;  /* 0x0000000c04717812 */ /* 0x040fe200078efcff */
[----:B--2---:R-:W2:Y:S01]  /*08c0*/  MUFU.RCP R0, R0 ;  /* 0x0000000000007308 */ /* 0x004ea20000001000 */
[C---:B------:R-:W-:Y:S02]  /*08d0*/  LOP3.LUT R112, R4.reuse, 0xe, RZ, 0xfc, !PT ;  /* 0x0000000e04707812 */ /* 0x040fe400078efcff */
[----:B------:R-:W-:Y:S02]  /*08e0*/  CS2R R110, SRZ ;  /* 0x00000000006e7805 */ /* 0x000fe4000001ff00 */
[----:B------:R-:W-:-:S02]  /*08f0*/  LOP3.LUT R107, R4, 0x10, RZ, 0xfc, !PT ;  /* 0x00000010046b7812 */ /* 0x000fc400078efcff */
[----:B------:R-:W-:Y:S02]  /*0900*/  CS2R R84, SRZ ;  /* 0x0000000000547805 */ /* 0x000fe4000001ff00 */
[C---:B------:R-:W-:Y:S02]  /*0910*/  LOP3.LUT R106, R4.reuse, 0x12, RZ, 0xfc, !PT ;  /* 0x00000012046a7812 */ /* 0x040fe400078efcff */
[----:B------:R-:W-:Y:S02]  /*0920*/  CS2R R86, SRZ ;  /* 0x0000000000567805 */ /* 0x000fe4000001ff00 */
[C---:B------:R-:W-:Y:S01]  /*0930*/  LOP3.LUT R105, R4.reuse, 0x14, RZ, 0xfc, !PT ;  /* 0x0000001404697812 */ /* 0x040fe200078efcff */
[----:B-----5:R-:W5:Y:S01]  /*0940*/  MUFU.RCP R2, R2 ;  /* 0x0000000200027308 */ /* 0x020f620000001000 */
[----:B------:R-:W-:Y:S02]  /*0950*/  LOP3.LUT R104, R4, 0x16, RZ, 0xfc, !PT ;  /* 0x0000001604687812 */ /* 0x000fe400078efcff */
[----:B------:R-:W-:-:S02]  /*0960*/  CS2R R80, SRZ ;  /* 0x0000000000507805 */ /* 0x000fc4000001ff00 */
[C---:B------:R-:W-:Y:S02]  /*0970*/  LOP3.LUT R103, R4.reuse, 0x18, RZ, 0xfc, !PT ;  /* 0x0000001804677812 */ /* 0x040fe400078efcff */
[----:B------:R-:W-:Y:S02]  /*0980*/  CS2R R82, SRZ ;  /* 0x0000000000527805 */ /* 0x000fe4000001ff00 */
[C---:B------:R-:W-:Y:S02]  /*0990*/  LOP3.LUT R102, R4.reuse, 0x1a, RZ, 0xfc, !PT ;  /* 0x0000001a04667812 */ /* 0x040fe400078efcff */
[----:B------:R-:W-:Y:S02]  /*09a0*/  CS2R R96, SRZ ;  /* 0x0000000000607805 */ /* 0x000fe4000001ff00 */
[----:B------:R-:W-:Y:S01]  /*09b0*/  LOP3.LUT R101, R4, 0x1c, RZ, 0xfc, !PT ;  /* 0x0000001c04657812 */ /* 0x000fe200078efcff */
[----:B------:R-:W1:Y:S01]  /*09c0*/  LDCU UR66, c[0x0][0x3a0] ;  /* 0x00007400ff4277ac */ /* 0x000e620008000800 */
[----:B--2---:R-:W-:Y:S01]  /*09d0*/  VIADD R6, R0, 0xffffffe ;  /* 0x0ffffffe00067836 */ /* 0x004fe20000000000 */
[----:B------:R-:W-:-:S02]  /*09e0*/  IABS R0, R46 ;  /* 0x0000002e00007213 */ /* 0x000fc40000000000 */
[C---:B------:R-:W-:Y:S01]  /*09f0*/  LOP3.LUT R100, R4.reuse, 0x1e, RZ, 0xfc, !PT ;  /* 0x0000001e04647812 */ /* 0x040fe200078efcff */
[----:B------:R2:W0:Y:S01]  /*0a00*/  F2I.FTZ.U32.TRUNC.NTZ R7, R6 ;  /* 0x0000000600077305 */ /* 0x000422000021f000 */
[C---:B------:R-:W-:Y:S02]  /*0a10*/  LOP3.LUT R99, R4.reuse, 0x20, RZ, 0xfc, !PT ;  /* 0x0000002004637812 */ /* 0x040fe400078efcff */
[----:B------:R-:W-:Y:S01]  /*0a20*/  LOP3.LUT R95, R4, 0x22, RZ, 0xfc, !PT ;  /* 0x00000022045f7812 */ /* 0x000fe200078efcff */
[----:B-----5:R-:W-:Y:S01]  /*0a30*/  VIADD R8, R2, 0xffffffe ;  /* 0x0ffffffe02087836 */ /* 0x020fe20000000000 */
[C---:B------:R-:W-:Y:S02]  /*0a40*/  LOP3.LUT R94, R4.reuse, 0x24, RZ, 0xfc, !PT ;  /* 0x00000024045e7812 */ /* 0x040fe400078efcff */
[C---:B------:R-:W-:Y:S01]  /*0a50*/  LOP3.LUT R93, R4.reuse, 0x26, RZ, 0xfc, !PT ;  /* 0x00000026045d7812 */ /* 0x040fe200078efcff */
[----:B------:R5:W1:Y:S01]  /*0a60*/  F2I.FTZ.U32.TRUNC.NTZ R9, R8 ;  /* 0x0000000800097305 */ /* 0x000a62000021f000 */
[----:B--2---:R-:W-:Y:S01]  /*0a70*/  IMAD.MOV.U32 R6, RZ, RZ, RZ ;  /* 0x000000ffff067224 */ /* 0x004fe200078e00ff */
[----:B------:R-:W-:-:S02]  /*0a80*/  LOP3.LUT R92, R4, 0x28, RZ, 0xfc, !PT ;  /* 0x00000028045c7812 */ /* 0x000fc400078efcff */
[C---:B------:R-:W-:Y:S02]  /*0a90*/  LOP3.LUT R91, R4.reuse, 0x2a, RZ, 0xfc, !PT ;  /* 0x0000002a045b7812 */ /* 0x040fe400078efcff */
[C---:B------:R-:W-:Y:S01]  /*0aa0*/  LOP3.LUT R90, R4.reuse, 0x2c, RZ, 0xfc, !PT ;  /* 0x0000002c045a7812 */ /* 0x040fe200078efcff */
[--C-:B0-----:R-:W-:Y:S01]  /*0ab0*/  IMAD.MOV R10, RZ, RZ, -R7.reuse ;  /* 0x000000ffff0a7224 */ /* 0x101fe200078e0a07 */
[C---:B------:R-:W-:Y:S01]  /*0ac0*/  LOP3.LUT R89, R4.reuse, 0x2e, RZ, 0xfc, !PT ;  /* 0x0000002e04597812 */ /* 0x040fe200078efcff */
[----:B-----5:R-:W-:Y:S01]  /*0ad0*/  IMAD.MOV.U32 R8, RZ, RZ, RZ ;  /* 0x000000ffff087224 */ /* 0x020fe200078e00ff */
[----:B------:R-:W-:Y:S01]  /*0ae0*/  LOP3.LUT R88, R4, 0x30, RZ, 0xfc, !PT ;  /* 0x0000003004587812 */ /* 0x000fe200078efcff */
[----:B------:R-:W-:Y:S01]  /*0af0*/  IMAD R5, R10, R11, RZ ;  /* 0x0000000b0a057224 */ /* 0x000fe200078e02ff */
[C---:B------:R-:W-:Y:S02]  /*0b00*/  LOP3.LUT R79, R4.reuse, 0x32, RZ, 0xfc, !PT ;  /* 0x00000032044f7812 */ /* 0x040fe400078efcff */
[----:B------:R-:W-:Y:S01]  /*0b10*/  LOP3.LUT R78, R4, 0x34, RZ, 0xfc, !PT ;  /* 0x00000034044e7812 */ /* 0x000fe200078efcff */
[----:B------:R-:W-:Y:S01]  /*0b20*/  IMAD.HI.U32 R7, R7, R5, R6 ;  /* 0x0000000507077227 */ /* 0x000fe200078e0006 */
[----:B------:R-:W-:-:S02]  /*0b30*/  LEA.HI R6, R49, R47, RZ, 0x19 ;  /* 0x0000002f31067211 */ /* 0x000fc400078fc8ff */
[C---:B------:R-:W-:Y:S01]  /*0b40*/  LOP3.LUT R77, R4.reuse, 0x36, RZ, 0xfc, !PT ;  /* 0x00000036044d7812 */ /* 0x040fe200078efcff */
[----:B-1----:R-:W-:Y:S01]  /*0b50*/  IMAD.MOV R2, RZ, RZ, -R9 ;  /* 0x000000ffff027224 */ /* 0x002fe200078e0a09 */
[----:B------:R-:W-:Y:S01]  /*0b60*/  IABS R62, R6 ;  /* 0x00000006003e7213 */ /* 0x000fe20000000000 */
[----:B------:R-:W-:Y:S01]  /*0b70*/  IMAD.HI.U32 R7, R7, R0, RZ ;  /* 0x0000000007077227 */ /* 0x000fe200078e00ff */
[C---:B------:R-:W-:Y:S02]  /*0b80*/  LOP3.LUT R76, R4.reuse, 0x38, RZ, 0xfc, !PT ;  /* 0x00000038044c7812 */ /* 0x040fe400078efcff */
[C---:B------:R-:W-:Y:S01]  /*0b90*/  LOP3.LUT R75, R4.reuse, 0x3a, RZ, 0xfc, !PT ;  /* 0x0000003a044b7812 */ /* 0x040fe200078efcff */
[----:B------:R-:W-:Y:S01]  /*0ba0*/  IMAD.MOV R7, RZ, RZ, -R7 ;  /* 0x000000ffff077224 */ /* 0x000fe200078e0a07 */
[----:B------:R-:W-:Y:S01]  /*0bb0*/  LOP3.LUT R74, R4, 0x3c, RZ, 0xfc, !PT ;  /* 0x0000003c044a7812 */ /* 0x000fe200078efcff */
[----:B------:R-:W-:Y:S01]  /*0bc0*/  VIADD R13, R6, 0x7c ;  /* 0x0000007c060d7836 */ /* 0x000fe20000000000 */
[C---:B------:R-:W-:Y:S01]  /*0bd0*/  LOP3.LUT R73, R4.reuse, 0x3e, RZ, 0xfc, !PT ;  /* 0x0000003e04497812 */ /* 0x040fe200078efcff */
[C---:B------:R-:W-:Y:S01]  /*0be0*/  IMAD R0, R11.reuse, R7, R0 ;  /* 0x000000070b007224 */ /* 0x040fe200078e0200 */
[----:B------:R-:W-:Y:S01]  /*0bf0*/  LOP3.LUT R72, R4, 0x40, RZ, 0xfc, !PT ;  /* 0x0000004004487812 */ /* 0x000fe200078efcff */
[----:B------:R-:W-:Y:S01]  /*0c00*/  VIADD R15, R6, 0x78 ;  /* 0x00000078060f7836 */ /* 0x000fe20000000000 */
[----:B------:R-:W-:Y:S01]  /*0c10*/  IABS R7, R13 ;  /* 0x0000000d00077213 */ /* 0x000fe20000000000 */
[----:B------:R-:W-:Y:S01]  /*0c20*/  IMAD R5, R2, R3, RZ ;  /* 0x0000000302057224 */ /* 0x000fe200078e02ff */
[----:B------:R-:W-:Y:S01]  /*0c30*/  ISETP.GT.U32.AND P0, PT, R11, R0, PT ;  /* 0x000000000b00720c */ /* 0x000fe20003f04070 */
[----:B------:R-:W-:Y:S01]  /*0c40*/  VIADD R17, R6, 0x70 ;  /* 0x0000007006117836 */ /* 0x000fe20000000000 */
[----:B------:R-:W-:Y:S01]  /*0c50*/  IABS R10, R15 ;  /* 0x0000000f000a7213 */ /* 0x000fe20000000000 */
[----:B------:R-:W-:Y:S01]  /*0c60*/  IMAD.HI.U32 R2, R9, R5, R8 ;  /* 0x0000000509027227 */ /* 0x000fe200078e0008 */
[----:B------:R-:W-:-:S02]  /*0c70*/  ISETP.GE.AND P3, PT, R13, RZ, PT ;  /* 0x000000ff0d00720c */ /* 0x000fc40003f66270 */
[----:B------:R-:W-:Y:S01]  /*0c80*/  IABS R13, R17 ;  /* 0x00000011000d7213 */ /* 0x000fe20000000000 */
[----:B------:R-:W-:Y:S01]  /*0c90*/  IMAD.MOV.U32 R8, RZ, RZ, R7 ;  /* 0x000000ffff087224 */ /* 0x000fe200078e0007 */
[----:B------:R-:W-:Y:S01]  /*0ca0*/  ISETP.GE.AND P5, PT, R15, RZ, PT ;  /* 0x000000ff0f00720c */ /* 0x000fe20003fa6270 */
[----:B------:R-:W-:Y:S01]  /*0cb0*/  IMAD.MOV.U32 R9, RZ, RZ, R10 ;  /* 0x000000ffff097224 */ /* 0x000fe200078e000a */
[----:B------:R-:W-:Y:S01]  /*0cc0*/  LOP3.LUT R59, R4, 0x42, RZ, 0xfc, !PT ;  /* 0x00000042043b7812 */ /* 0x000fe200078efcff */
[----:B------:R-:W-:Y:S01]  /*0cd0*/  IMAD.HI.U32 R5, R2, R8, RZ ;  /* 0x0000000802057227 */ /* 0x000fe200078e00ff */
[C---:B------:R-:W-:Y:S02]  /*0ce0*/  LOP3.LUT R57, R4.reuse, 0x46, RZ, 0xfc, !PT ;  /* 0x0000004604397812 */ /* 0x040fe400078efcff */
[----:B------:R-:W-:Y:S01]  /*0cf0*/  LOP3.LUT R55, R4, 0x4a, RZ, 0xfc, !PT ;  /* 0x0000004a04377812 */ /* 0x000fe200078efcff */
[----:B------:R-:W-:Y:S01]  /*0d00*/  @!P0 IMAD.IADD R0, R0, 0x1, -R11 ;  /* 0x0000000100008824 */ /* 0x000fe200078e0a0b */
[----:B------:R-:W-:Y:S01]  /*0d10*/  LOP3.LUT R119, R4, 0x78, RZ, 0xfc, !PT ;  /* 0x0000007804777812 */ /* 0x000fe200078efcff */
[----:B------:R-:W-:Y:S01]  /*0d20*/  IMAD.HI.U32 R7, R2, R9, RZ ;  /* 0x0000000902077227 */ /* 0x000fe200078e00ff */
[----:B------:R-:W-:-:S02]  /*0d30*/  LOP3.LUT R121, R4, 0x7a, RZ, 0xfc, !PT ;  /* 0x0000007a04797812 */ /* 0x000fc400078efcff */
[----:B------:R-:W-:Y:S01]  /*0d40*/  ISETP.GT.U32.AND P0, PT, R11, R0, PT ;  /* 0x000000000b00720c */ /* 0x000fe20003f04070 */
[----:B------:R-:W-:Y:S01]  /*0d50*/  IMAD.MOV R5, RZ, RZ, -R5 ;  /* 0x000000ffff057224 */ /* 0x000fe200078e0a05 */
[C---:B------:R-:W-:Y:S01]  /*0d60*/  LOP3.LUT R122, R4.reuse, 0x7c, RZ, 0xfc, !PT ;  /* 0x0000007c047a7812 */ /* 0x040fe200078efcff */
[----:B------:R-:W-:Y:S01]  /*0d70*/  IMAD.MOV R10, RZ, RZ, -R7 ;  /* 0x000000ffff0a7224 */ /* 0x000fe200078e0a07 */
[----:B------:R-:W-:Y:S01]  /*0d80*/  LOP3.LUT R123, R4, 0x7e, RZ, 0xfc, !PT ;  /* 0x0000007e047b7812 */ /* 0x000fe200078efcff */
[C---:B------:R-:W-:Y:S02]  /*0d90*/  IMAD R5, R3.reuse, R5, R8 ;  /* 0x0000000503057224 */ /* 0x040fe400078e0208 */
[C---:B------:R-:W-:Y:S02]  /*0da0*/  IMAD R8, R3.reuse, R10, R9 ;  /* 0x0000000a03087224 */ /* 0x040fe400078e0209 */
[----:B------:R-:W-:Y:S01]  /*0db0*/  IMAD.HI.U32 R9, R2, R13, RZ ;  /* 0x0000000d02097227 */ /* 0x000fe200078e00ff */
[----:B------:R-:W-:-:S02]  /*0dc0*/  ISETP.GT.U32.AND P2, PT, R3, R5, PT ;  /* 0x000000050300720c */ /* 0x000fc40003f44070 */
[C---:B------:R-:W-:Y:S01]  /*0dd0*/  ISETP.GT.U32.AND P4, PT, R3.reuse, R8, PT ;  /* 0x000000080300720c */ /* 0x040fe20003f84070 */
[----:B------:R-:W-:Y:S01]  /*0de0*/  @!P0 IMAD.IADD R0, R0, 0x1, -R11 ;  /* 0x0000000100008824 */ /* 0x000fe200078e0a0b */
[----:B------:R-:W-:Y:S01]  /*0df0*/  ISETP.NE.AND P0, PT, R44, RZ, PT ;  /* 0x000000ff2c00720c */ /* 0x000fe20003f05270 */
[----:B------:R-:W-:Y:S02]  /*0e00*/  VIADD R16, R6, 0x74 ;  /* 0x0000007406107836 */ /* 0x000fe40000000000 */
[----:B------:R-:W-:Y:S02]  /*0e10*/  IMAD.MOV R14, RZ, RZ, -R9 ;  /* 0x000000ffff0e7224 */ /* 0x000fe400078e0a09 */
[----:B------:R-:W-:Y:S01]  /*0e20*/  @!P1 IMAD.MOV R0, RZ, RZ, -R0 ;  /* 0x000000ffff009224 */ /* 0x000fe200078e0a00 */
[----:B------:R-:W-:Y:S01]  /*0e30*/  IABS R12, R16 ;  /* 0x00000010000c7213 */ /* 0x000fe20000000000 */
[----:B------:R-:W-:Y:S01]  /*0e40*/  IMAD R9, R3, R14, R13 ;  /* 0x0000000e03097224 */ /* 0x000fe200078e020d */
[----:B------:R-:W-:Y:S01]  /*0e50*/  ISETP.GE.AND P1, PT, R16, RZ, PT ;  /* 0x000000ff1000720c */ /* 0x000fe20003f26270 */
[----:B------:R-:W-:-:S02]  /*0e60*/  @!P2 IMAD.IADD R5, R5, 0x1, -R3 ;  /* 0x000000010505a824 */ /* 0x000fc400078e0a03 */
[----:B------:R-:W-:Y:S01]  /*0e70*/  @!P4 IMAD.IADD R8, R8, 0x1, -R3 ;  /* 0x000000010808c824 */ /* 0x000fe200078e0a03 */
[C---:B------:R-:W-:Y:S01]  /*0e80*/  ISETP.GT.U32.AND P2, PT, R3.reuse, R9, PT ;  /* 0x000000090300720c */ /* 0x040fe20003f44070 */
[----:B------:R-:W-:Y:S01]  /*0e90*/  IMAD.HI.U32 R7, R2, R12, RZ ;  /* 0x0000000c02077227 */ /* 0x000fe200078e00ff */
[----:B------:R-:W-:Y:S02]  /*0ea0*/  @!P0 LOP3.LUT R0, RZ, R44, RZ, 0x33, !PT ;  /* 0x0000002cff008212 */ /* 0x000fe400078e33ff */
[C---:B------:R-:W-:Y:S01]  /*0eb0*/  ISETP.GT.U32.AND P0, PT, R3.reuse, R8, PT ;  /* 0x000000080300720c */ /* 0x040fe20003f04070 */
[C---:B------:R-:W-:Y:S01]  /*0ec0*/  VIADD R18, R6.reuse, 0x6c ;  /* 0x0000006c06127836 */ /* 0x040fe20000000000 */
[C---:B------:R-:W-:Y:S01]  /*0ed0*/  ISETP.GT.U32.AND P4, PT, R3.reuse, R5, PT ;  /* 0x000000050300720c */ /* 0x040fe20003f84070 */
[----:B------:R-:W-:Y:S02]  /*0ee0*/  IMAD.MOV R7, RZ, RZ, -R7 ;  /* 0x000000ffff077224 */ /* 0x000fe400078e0a07 */
[----:B------:R-:W-:Y:S01]  /*0ef0*/  VIADD R15, R6, 0x68 ;  /* 0x00000068060f7836 */ /* 0x000fe20000000000 */
[----:B------:R-:W-:Y:S01]  /*0f00*/  IABS R11, R18 ;  /* 0x00000012000b7213 */ /* 0x000fe20000000000 */
[----:B------:R-:W-:-:S02]  /*0f10*/  IMAD R10, R3, R7, R12 ;  /* 0x00000007030a7224 */ /* 0x000fc400078e020c */
[----:B------:R-:W-:Y:S01]  /*0f20*/  @!P2 IMAD.IADD R9, R9, 0x1, -R3 ;  /* 0x000000010909a824 */ /* 0x000fe200078e0a03 */
[----:B------:R-:W-:Y:S01]  /*0f30*/  IABS R13, R15 ;  /* 0x0000000f000d7213 */ /* 0x000fe20000000000 */
[----:B------:R-:W-:Y:S01]  /*0f40*/  IMAD.HI.U32 R7, R2, R11, RZ ;  /* 0x0000000b02077227 */ /* 0x000fe200078e00ff */
[----:B------:R-:W-:-:S03]  /*0f50*/  ISETP.GT.U32.AND P6, PT, R3, R10, PT ;  /* 0x0000000a0300720c */ /* 0x000fc60003fc4070 */
[----:B------:R-:W-:Y:S01]  /*0f60*/  @!P0 IMAD.IADD R8, R8, 0x1, -R3 ;  /* 0x0000000108088824 */ /* 0x000fe200078e0a03 */
[----:B------:R-:W-:Y:S01]  /*0f70*/  ISETP.GT.U32.AND P0, PT, R3, R9, PT ;  /* 0x000000090300720c */ /* 0x000fe20003f04070 */
[----:B------:R-:W-:Y:S02]  /*0f80*/  IMAD.MOV R12, RZ, RZ, -R7 ;  /* 0x000000ffff0c7224 */ /* 0x000fe400078e0a07 */
[----:B------:R-:W-:-:S04]  /*0f90*/  IMAD.HI.U32 R7, R2, R13, RZ ;  /* 0x0000000d02077227 */ /* 0x000fc800078e00ff */
[----:B------:R-:W-:Y:S02]  /*0fa0*/  IMAD R11, R3, R12, R11 ;  /* 0x0000000c030b7224 */ /* 0x000fe400078e020b */
[----:B------:R-:W-:Y:S02]  /*0fb0*/  IMAD.MOV R12, RZ, RZ, -R7 ;  /* 0x000000ffff0c7224 */ /* 0x000fe400078e0a07 */
[----:B------:R-:W-:Y:S02]  /*0fc0*/  VIADD R19, R6, 0x64 ;  /* 0x0000006406137836 */ /* 0x000fe40000000000 */
[----:B------:R-:W-:Y:S01]  /*0fd0*/  @!P6 IMAD.IADD R10, R10, 0x1, -R3 ;  /* 0x000000010a0ae824 */ /* 0x000fe200078e0a03 */
[----:B------:R-:W-:Y:S01]  /*0fe0*/  ISETP.GE.AND P6, PT, R17, RZ, PT ;  /* 0x000000ff1100720c */ /* 0x000fe20003fc6270 */
[----:B------:R-:W-:Y:S01]  /*0ff0*/  IMAD R12, R3, R12, R13 ;  /* 0x0000000c030c7224 */ /* 0x000fe200078e020d */
[----:B------:R-:W-:Y:S01]  /*1000*/  IABS R14, R19 ;  /* 0x00000013000e7213 */ /* 0x000fe20000000000 */
[----:B------:R-:W-:Y:S01]  /*1010*/  @!P0 IMAD.IADD R9, R9, 0x1, -R3 ;  /* 0x0000000109098824 */ /* 0x000fe200078e0a03 */
[C---:B------:R-:W-:Y:S01]  /*1020*/  ISETP.GT.U32.AND P2, PT, R3.reuse, R10, PT ;  /* 0x0000000a0300720c */ /* 0x040fe20003f44070 */
[----:B------:R-:W-:Y:S01]  /*1030*/  VIADD R17, R6, 0x60 ;  /* 0x0000006006117836 */ /* 0x000fe20000000000 */
[----:B------:R-:W-:Y:S01]  /*1040*/  ISETP.GT.U32.AND P0, PT, R3, R12, PT ;  /* 0x0000000c0300720c */ /* 0x000fe20003f04070 */
[----:B------:R-:W-:-:S04]  /*1050*/  IMAD.HI.U32 R7, R2, R14, RZ ;  /* 0x0000000e02077227 */ /* 0x000fc800078e00ff */
[----:B------:R-:W-:Y:S02]  /*1060*/  IMAD.MOV R7, RZ, RZ, -R7 ;  /* 0x000000ffff077224 */ /* 0x000fe400078e0a07 */
[--C-:B------:R-:W-:Y:S01]  /*1070*/  @!P4 IMAD.IADD R5, R5, 0x1, -R3.reuse ;  /* 0x000000010505c824 */ /* 0x100fe200078e0a03 */
[----:B------:R-:W-:Y:S01]  /*1080*/  ISETP.GT.U32.AND P4, PT, R3, R11, PT ;  /* 0x0000000b0300720c */ /* 0x000fe20003f84070 */
[----:B------:R-:W-:Y:S01]  /*1090*/  @!P5 IMAD.MOV R8, RZ, RZ, -R8 ;  /* 0x000000ffff08d224 */ /* 0x000fe200078e0a08 */
[----:B------:R-:W-:Y:S01]  /*10a0*/  ISETP.GE.AND P5, PT, R15, RZ, PT ;  /* 0x000000ff0f00720c */ /* 0x000fe20003fa6270 */
[--C-:B------:R-:W-:Y:S01]  /*10b0*/  @!P2 IMAD.IADD R10, R10, 0x1, -R3.reuse ;  /* 0x000000010a0aa824 */ /* 0x100fe200078e0a03 */
[----:B------:R-:W-:Y:S01]  /*10c0*/  IABS R15, R17 ;  /* 0x00000011000f7213 */ /* 0x000fe20000000000 */
[----:B------:R-:W-:Y:S01]  /*10d0*/  IMAD R13, R3, R7, R14 ;  /* 0x00000007030d7224 */ /* 0x000fe200078e020e */
[----:B------:R-:W-:Y:S01]  /*10e0*/  ISETP.GE.AND P2, PT, R19, RZ, PT ;  /* 0x000000ff1300720c */ /* 0x000fe20003f46270 */
[----:B------:R-:W-:-:S02]  /*10f0*/  @!P0 IMAD.IADD R12, R12, 0x1, -R3 ;  /* 0x000000010c0c8824 */ /* 0x000fc400078e0a03 */
[----:B------:R-:W-:Y:S01]  /*1100*/  @!P1 IMAD.MOV R10, RZ, RZ, -R10 ;  /* 0x000000ffff0a9224 */ /* 0x000fe200078e0a0a */
[C---:B------:R-:W-:Y:S01]  /*1110*/  ISETP.GT.U32.AND P1, PT, R3.reuse, R13, PT ;  /* 0x0000000d0300720c */ /* 0x040fe20003f24070 */
[----:B------:R-:W-:Y:S01]  /*1120*/  IMAD.HI.U32 R7, R2, R15, RZ ;  /* 0x0000000f02077227 */ /* 0x000fe200078e00ff */
[----:B------:R-:W-:-:S03]  /*1130*/  ISETP.GT.U32.AND P0, PT, R3, R12, PT ;  /* 0x0000000c0300720c */ /* 0x000fc60003f04070 */
[----:B------:R-:W-:Y:S01]  /*1140*/  @!P3 IMAD.MOV R5, RZ, RZ, -R5 ;  /* 0x000000ffff05b224 */ /* 0x000fe200078e0a05 */
[----:B------:R-:W-:Y:S01]  /*1150*/  ISETP.GE.AND P3, PT, R18, RZ, PT ;  /* 0x000000ff1200720c */ /* 0x000fe20003f66270 */
[----:B------:R-:W-:Y:S02]  /*1160*/  IMAD.MOV R14, RZ, RZ, -R7 ;  /* 0x000000ffff0e7224 */ /* 0x000fe400078e0a07 */
[----:B------:R-:W-:Y:S02]  /*1170*/  VIADD R18, R6, 0x5c ;  /* 0x0000005c06127836 */ /* 0x000fe40000000000 */
[----:B------:R-:W-:Y:S02]  /*1180*/  @!P4 IMAD.IADD R11, R11, 0x1, -R3 ;  /* 0x000000010b0bc824 */ /* 0x000fe400078e0a03 */
[----:B------:R-:W-:Y:S01]  /*1190*/  IMAD R15, R3, R14, R15 ;  /* 0x0000000e030f7224 */ /* 0x000fe200078e020f */
[----:B------:R-:W-:Y:S01]  /*11a0*/  IABS R16, R18 ;  /* 0x0000001200107213 */ /* 0x000fe20000000000 */
[--C-:B------:R-:W-:Y:S01]  /*11b0*/  @!P1 IMAD.IADD R13, R13, 0x1, -R3.reuse ;  /* 0x000000010d0d9824 */ /* 0x100fe200078e0a03 */
[C---:B------:R-:W-:Y:S01]  /*11c0*/  ISETP.GT.U32.AND P4, PT, R3.reuse, R11, PT ;  /* 0x0000000b0300720c */ /* 0x040fe20003f84070 */
[----:B------:R-:W-:Y:S01]  /*11d0*/  @!P0 IMAD.IADD R12, R12, 0x1, -R3 ;  /* 0x000000010c0c8824 */ /* 0x000fe200078e0a03 */
[C---:B------:R-:W-:Y:S01]  /*11e0*/  ISETP.GT.U32.AND P0, PT, R3.reuse, R15, PT ;  /* 0x0000000f0300720c */ /* 0x040fe20003f04070 */
[----:B------:R-:W-:Y:S01]  /*11f0*/  VIADD R19, R6, 0x58 ;  /* 0x0000005806137836 */ /* 0x000fe20000000000 */
[----:B------:R-:W-:Y:S01]  /*1200*/  ISETP.GT.U32.AND P1, PT, R3, R13, PT ;  /* 0x0000000d0300720c */ /* 0x000fe20003f24070 */
[----:B------:R-:W-:Y:S01]  /*1210*/  @!P6 IMAD.MOV R9, RZ, RZ, -R9 ;  /* 0x000000ffff09e224 */ /* 0x000fe200078e0a09 */
[----:B------:R-:W-:Y:S01]  /*1220*/  ISETP.GE.AND P6, PT, R17, RZ, PT ;  /* 0x000000ff1100720c */ /* 0x000fe20003fc6270 */
[----:B------:R-:W-:Y:S01]  /*1230*/  IMAD.HI.U32 R7, R2, R16, RZ ;  /* 0x0000001002077227 */ /* 0x000fe200078e00ff */
[----:B------:R-:W-:-:S03]  /*1240*/  IABS R17, R19 ;  /* 0x0000001300117213 */ /* 0x000fc60000000000 */
[----:B------:R-:W-:Y:S02]  /*1250*/  IMAD.MOV R14, RZ, RZ, -R7 ;  /* 0x000000ffff0e7224 */ /* 0x000fe400078e0a07 */
[----:B------:R-:W-:-:S04]  /*1260*/  IMAD.HI.U32 R7, R2, R17, RZ ;  /* 0x0000001102077227 */ /* 0x000fc800078e00ff */
[----:B------:R-:W-:Y:S02]  /*1270*/  IMAD R14, R3, R14, R16 ;  /* 0x0000000e030e7224 */ /* 0x000fe400078e0210 */
[--C-:B------:R-:W-:Y:S01]  /*1280*/  @!P4 IMAD.IADD R11, R11, 0x1, -R3.reuse ;  /* 0x000000010b0bc824 */ /* 0x100fe200078e0a03 */
[----:B------:R-:W-:Y:S01]  /*1290*/  ISETP.GE.AND P4, PT, R18, RZ, PT ;  /* 0x000000ff1200720c */ /* 0x000fe20003f86270 */
[C---:B------:R-:W-:Y:S02]  /*12a0*/  VIADD R16, R6.reuse, 0x54 ;  /* 0x0000005406107836 */ /* 0x040fe40000000000 */
[----:B------:R-:W-:Y:S02]  /*12b0*/  VIADD R22, R6, 0x50 ;  /* 0x0000005006167836 */ /* 0x000fe40000000000 */
[----:B------:R-:W-:Y:S02]  /*12c0*/  @!P0 IMAD.IADD R15, R15, 0x1, -R3 ;  /* 0x000000010f0f8824 */ /* 0x000fe400078e0a03 */
[----:B------:R-:W-:Y:S01]  /*12d0*/  IMAD.MOV R18, RZ, RZ, -R7 ;  /* 0x000000ffff127224 */ /* 0x000fe200078e0a07 */
[----:B------:R-:W-:Y:S01]  /*12e0*/  IABS R7, R16 ;  /* 0x0000001000077213 */ /* 0x000fe20000000000 */
[----:B------:R-:W-:Y:S01]  /*12f0*/  @!P3 IMAD.MOV R11, RZ, RZ, -R11 ;  /* 0x000000ffff0bb224 */ /* 0x000fe200078e0a0b */
[----:B------:R-:W-:Y:S01]  /*1300*/  ISETP.GE.AND P3, PT, R19, RZ, PT ;  /* 0x000000ff1300720c */ /* 0x000fe20003f66270 */
[----:B------:R-:W-:Y:S01]  /*1310*/  @!P1 IMAD.IADD R13, R13, 0x1, -R3 ;  /* 0x000000010d0d9824 */ /* 0x000fe200078e0a03 */
[----:B------:R-:W-:Y:S01]  /*1320*/  ISETP.GE.AND P1, PT, R16, RZ, PT ;  /* 0x000000ff1000720c */ /* 0x000fe20003f26270 */
[----:B------:R-:W-:Y:S01]  /*1330*/  @!P5 IMAD.MOV R12, RZ, RZ, -R12 ;  /* 0x000000ffff0cd224 */ /* 0x000fe200078e0a0c */
[C---:B------:R-:W-:Y:S01]  /*1340*/  ISETP.GT.U32.AND P5, PT, R3.reuse, R14, PT ;  /* 0x0000000e0300720c */ /* 0x040fe20003fa4070 */
[C---:B------:R-:W-:Y:S01]  /*1350*/  IMAD R16, R3.reuse, R18, R17 ;  /* 0x0000001203107224 */ /* 0x040fe200078e0211 */
[----:B------:R-:W-:Y:S01]  /*1360*/  IABS R19, R22 ;  /* 0x0000001600137213 */ /* 0x000fe20000000000 */
[----:B------:R-:W-:Y:S01]  /*1370*/  @!P2 IMAD.MOV R13, RZ, RZ, -R13 ;  /* 0x000000ffff0da224 */ /* 0x000fe200078e0a0d */
[C---:B------:R-:W-:Y:S01]  /*1380*/  ISETP.GT.U32.AND P0, PT, R3.reuse, R15, PT ;  /* 0x0000000f0300720c */ /* 0x040fe20003f04070 */
[----:B------:R-:W-:Y:S01]  /*1390*/  IMAD.MOV.U32 R18, RZ, RZ, R7 ;  /* 0x000000ffff127224 */ /* 0x000fe200078e0007 */
[----:B------:R-:W-:Y:S01]  /*13a0*/  ISETP.GT.U32.AND P2, PT, R3, R16, PT ;  /* 0x000000100300720c */ /* 0x000fe20003f44070 */
[----:B------:R-:W-:-:S04]  /*13b0*/  IMAD.HI.U32 R17, R2, R19, RZ ;  /* 0x0000001302117227 */ /* 0x000fc800078e00ff */
[----:B------:R-:W-:Y:S02]  /*13c0*/  IMAD.MOV R20, RZ, RZ, -R17 ;  /* 0x000000ffff147224 */ /* 0x000fe400078e0a11 */
[----:B------:R-:W-:Y:S02]  /*13d0*/  VIADD R23, R6, 0x4c ;  /* 0x0000004c06177836 */ /* 0x000fe40000000000 */
[--C-:B------:R-:W-:Y:S02]  /*13e0*/  @!P5 IMAD.IADD R14, R14, 0x1, -R3.reuse ;  /* 0x000000010e0ed824 */ /* 0x100fe400078e0a03 */
[----:B------:R-:W-:Y:S01]  /*13f0*/  @!P0 IMAD.IADD R15, R15, 0x1, -R3 ;  /* 0x000000010f0f8824 */ /* 0x000fe200078e0a03 */
[----:B------:R-:W-:Y:S01]  /*1400*/  IABS R21, R23 ;  /* 0x0000001700157213 */ /* 0x000fe20000000000 */
[C---:B------:R-:W-:Y:S01]  /*1410*/  IMAD R17, R3.reuse, R20, R19 ;  /* 0x0000001403117224 */ /* 0x040fe200078e0213 */
[----:B------:R-:W-:Y:S01]  /*1420*/  ISETP.GT.U32.AND P5, PT, R3, R14, PT ;  /* 0x0000000e0300720c */ /* 0x000fe20003fa4070 */
[----:B------:R-:W-:Y:S01]  /*1430*/  VIADD R24, R6, 0x48 ;  /* 0x0000004806187836 */ /* 0x000fe20000000000 */
[----:B------:R-:W-:Y:S01]  /*1440*/  ISETP.GE.AND P0, PT, R22, RZ, PT ;  /* 0x000000ff1600720c */ /* 0x000fe20003f06270 */
[----:B------:R-:W-:-:S03]  /*1450*/  IMAD.HI.U32 R7, R2, R18, RZ ;  /* 0x0000001202077227 */ /* 0x000fc600078e00ff */
[----:B------:R-:W-:Y:S01]  /*1460*/  IABS R22, R24 ;  /* 0x0000001800167213 */ /* 0x000fe20000000000 */
[----:B------:R-:W-:Y:S01]  /*1470*/  @!P6 IMAD.MOV R15, RZ, RZ, -R15 ;  /* 0x000000ffff0fe224 */ /* 0x000fe200078e0a0f */
[C---:B------:R-:W-:Y:S01]  /*1480*/  ISETP.GT.U32.AND P6, PT, R3.reuse, R17, PT ;  /* 0x000000110300720c */ /* 0x040fe20003fc4070 */
[----:B------:R-:W-:Y:S02]  /*1490*/  IMAD.MOV R7, RZ, RZ, -R7 ;  /* 0x000000ffff077224 */ /* 0x000fe400078e0a07 */
[----:B------:R-:W-:Y:S02]  /*14a0*/  @!P2 IMAD.IADD R16, R16, 0x1, -R3 ;  /* 0x000000011010a824 */ /* 0x000fe400078e0a03 */
[C---:B------:R-:W-:Y:S02]  /*14b0*/  IMAD R18, R3.reuse, R7, R18 ;  /* 0x0000000703127224 */ /* 0x040fe400078e0212 */
[----:B------:R-:W-:Y:S01]  /*14c0*/  VIADD R25, R6, 0x44 ;  /* 0x0000004406197836 */ /* 0x000fe20000000000 */
[----:B------:R-:W-:Y:S01]  /*14d0*/  ISETP.GT.U32.AND P2, PT, R3, R16, PT ;  /* 0x000000100300720c */ /* 0x000fe20003f44070 */
[----:B------:R-:W-:-:S04]  /*14e0*/  IMAD.HI.U32 R7, R2, R21, RZ ;  /* 0x0000001502077227 */ /* 0x000fc800078e00ff */
[----:B------:R-:W-:-:S04]  /*14f0*/  IMAD.HI.U32 R19, R2, R22, RZ ;  /* 0x0000001602137227 */ /* 0x000fc800078e00ff */
[----:B------:R-:W-:Y:S01]  /*1500*/  IMAD.MOV R20, RZ, RZ, -R7 ;  /* 0x000000ffff147224 */ /* 0x000fe200078e0a07 */
[----:B------:R-:W-:Y:S01]  /*1510*/  IABS R7, R25 ;  /* 0x0000001900077213 */ /* 0x000fe20000000000 */
[----:B------:R-:W-:Y:S02]  /*1520*/  IMAD.MOV R19, RZ, RZ, -R19 ;  /* 0x000000ffff137224 */ /* 0x000fe400078e0a13 */
[----:B------:R-:W-:Y:S01]  /*1530*/  @!P5 IMAD.IADD R14, R14, 0x1, -R3 ;  /* 0x000000010e0ed824 */ /* 0x000fe200078e0a03 */
[C---:B------:R-:W-:Y:S01]  /*1540*/  ISETP.GT.U32.AND P5, PT, R3.reuse, R18, PT ;  /* 0x000000120300720c */ /* 0x040fe20003fa4070 */
[----:B------:R-:W-:Y:S02]  /*1550*/  IMAD R21, R3, R20, R21 ;  /* 0x0000001403157224 */ /* 0x000fe400078e0215 */
[----:B------:R-:W-:Y:S02]  /*1560*/  @!P6 IMAD.IADD R17, R17, 0x1, -R3 ;  /* 0x000000011111e824 */ /* 0x000fe400078e0a03 */
[----:B------:R-:W-:-:S02]  /*1570*/  IMAD R20, R3, R19, R22 ;  /* 0x0000001303147224 */ /* 0x000fc400078e0216 */
[----:B------:R-:W-:Y:S01]  /*1580*/  IMAD.MOV.U32 R19, RZ, RZ, R7 ;  /* 0x000000ffff137224 */ /* 0x000fe200078e0007 */
[C---:B------:R-:W-:Y:S01]  /*1590*/  ISETP.GT.U32.AND P6, PT, R3.reuse, R17, PT ;  /* 0x000000110300720c */ /* 0x040fe20003fc4070 */
[----:B------:R-:W-:Y:S01]  /*15a0*/  @!P2 IMAD.IADD R16, R16, 0x1, -R3 ;  /* 0x000000011010a824 */ /* 0x000fe200078e0a03 */
[----:B------:R-:W-:Y:S01]  /*15b0*/  ISETP.GT.U32.AND P2, PT, R3, R21, PT ;  /* 0x000000150300720c */ /* 0x000fe20003f44070 */
[----:B------:R-:W-:-:S04]  /*15c0*/  IMAD.HI.U32 R7, R2, R19, RZ ;  /* 0x0000001302077227 */ /* 0x000fc800078e00ff */
[----:B------:R-:W-:Y:S02]  /*15d0*/  IMAD.MOV R22, RZ, RZ, -R7 ;  /* 0x000000ffff167224 */ /* 0x000fe400078e0a07 */
[----:B------:R-:W-:Y:S01]  /*15e0*/  @!P3 IMAD.MOV R16, RZ, RZ, -R16 ;  /* 0x000000ffff10b224 */ /* 0x000fe200078e0a10 */
[C---:B------:R-:W-:Y:S01]  /*15f0*/  ISETP.GT.U32.AND P3, PT, R3.reuse, R20, PT ;  /* 0x000000140300720c */ /* 0x040fe20003f64070 */
[----:B------:R-:W-:Y:S02]  /*1600*/  @!P5 IMAD.IADD R18, R18, 0x1, -R3 ;  /* 0x000000011212d824 */ /* 0x000fe400078e0a03 */
[----:B------:R-:W-:Y:S02]  /*1610*/  IMAD R19, R3, R22, R19 ;  /* 0x0000001603137224 */ /* 0x000fe400078e0213 */
[--C-:B------:R-:W-:Y:S01]  /*1620*/  @!P6 IMAD.IADD R17, R17, 0x1, -R3.reuse ;  /* 0x000000011111e824 */ /* 0x100fe200078e0a03 */
[C---:B------:R-:W-:Y:S01]  /*1630*/  ISETP.GT.U32.AND P5, PT, R3.reuse, R18, PT ;  /* 0x000000120300720c */ /* 0x040fe20003fa4070 */
[----:B------:R-:W-:Y:S01]  /*1640*/  VIADD R26, R6, 0x40 ;  /* 0x00000040061a7836 */ /* 0x000fe20000000000 */
[----:B------:R-:W-:Y:S01]  /*1650*/  ISETP.GT.U32.AND P6, PT, R3, R19, PT ;  /* 0x000000130300720c */ /* 0x000fe20003fc4070 */
[----:B------:R-:W-:-:S02]  /*1660*/  @!P2 IMAD.IADD R21, R21, 0x1, -R3 ;  /* 0x000000011515a824 */ /* 0x000fc400078e0a03 */
[----:B------:R-:W-:Y:S01]  /*1670*/  @!P4 IMAD.MOV R14, RZ, RZ, -R14 ;  /* 0x000000ffff0ec224 */ /* 0x000fe200078e0a0e */
[----:B------:R-:W-:Y:S01]  /*1680*/  ISETP.GE.AND P4, PT, R23, RZ, PT ;  /* 0x000000ff1700720c */ /* 0x000fe20003f86270 */
[----:B------:R-:W-:Y:S01]  /*1690*/  @!P3 IMAD.IADD R20, R20, 0x1, -R3 ;  /* 0x000000011414b824 */ /* 0x000fe200078e0a03 */
[----:B------:R-:W-:Y:S01]  /*16a0*/  IABS R23, R26 ;  /* 0x0000001a00177213 */ /* 0x000fe20000000000 */
[----:B------:R-:W-:Y:S01]  /*16b0*/  VIADD R27, R6, 0x3c ;  /* 0x0000003c061b7836 */ /* 0x000fe20000000000 */
[C---:B------:R-:W-:Y:S01]  /*16c0*/  ISETP.GT.U32.AND P2, PT, R3.reuse, R21, PT ;  /* 0x000000150300720c */ /* 0x040fe20003f44070 */
[----:B------:R-:W-:Y:S01]  /*16d0*/  @!P0 IMAD.MOV R17, RZ, RZ, -R17 ;  /* 0x000000ffff118224 */ /* 0x000fe200078e0a11 */
[----:B------:R-:W-:Y:S01]  /*16e0*/  ISETP.GT.U32.AND P3, PT, R3, R20, PT ;  /* 0x000000140300720c */ /* 0x000fe20003f64070 */
[----:B------:R-:W-:Y:S01]  /*16f0*/  IMAD.HI.U32 R7, R2, R23, RZ ;  /* 0x0000001702077227 */ /* 0x000fe200078e00ff */
[----:B------:R-:W-:-:S03]  /*1700*/  ISETP.GE.AND P0, PT, R26, RZ, PT ;  /* 0x000000ff1a00720c */ /* 0x000fc60003f06270 */
[--C-:B------:R-:W-:Y:S01]  /*1710*/  @!P5 IMAD.IADD R18, R18, 0x1, -R3.reuse ;  /* 0x000000011212d824 */ /* 0x100fe200078e0a03 */
[----:B------:R-:W-:Y:S01]  /*1720*/  ISETP.GE.AND P5, PT, R24, RZ, PT ;  /* 0x000000ff1800720c */ /* 0x000fe20003fa6270 */
[----:B------:R-:W-:Y:S01]  /*1730*/  @!P6 IMAD.IADD R19, R19, 0x1, -R3 ;  /* 0x000000011313e824 */ /* 0x000fe200078e0a03 */
[----:B------:R-:W-:Y:S01]  /*1740*/  IABS R24, R27 ;  /* 0x0000001b00187213 */ /* 0x000fe20000000000 */
[----:B------:R-:W-:Y:S02]  /*1750*/  IMAD.MOV R22, RZ, RZ, -R7 ;  /* 0x000000ffff167224 */ /* 0x000fe400078e0a07 */
[----:B------:R-:W-:Y:S01]  /*1760*/  @!P2 IMAD.IADD R21, R21, 0x1, -R3 ;  /* 0x000000011515a824 */ /* 0x000fe200078e0a03 */
[C---:B------:R-:W-:Y:S01]  /*1770*/  ISETP.GT.U32.AND P6, PT, R3.reuse, R19, PT ;  /* 0x000000130300720c */ /* 0x040fe20003fc4070 */
[----:B------:R-:W-:Y:S01]  /*1780*/  IMAD R22, R3, R22, R23 ;  /* 0x0000001603167224 */ /* 0x000fe200078e0217 */
[----:B------:R-:W-:Y:S01]  /*1790*/  ISETP.GE.AND P2, PT, R27, RZ, PT ;  /* 0x000000ff1b00720c */ /* 0x000fe20003f46270 */
[----:B------:R-:W-:-:S04]  /*17a0*/  IMAD.HI.U32 R7, R2, R24, RZ ;  /* 0x0000001802077227 */ /* 0x000fc800078e00ff */
[----:B------:R-:W-:Y:S01]  /*17b0*/  @!P1 IMAD.MOV R18, RZ, RZ, -R18 ;  /* 0x000000ffff129224 */ /* 0x000fe200078e0a12 */
[----:B------:R-:W-:Y:S01]  /*17c0*/  ISETP.GE.AND P1, PT, R25, RZ, PT ;  /* 0x000000ff1900720c */ /* 0x000fe20003f26270 */
[C---:B------:R-:W-:Y:S02]  /*17d0*/  VIADD R23, R6.reuse, 0x38 ;  /* 0x0000003806177836 */ /* 0x040fe40000000000 */
[----:B------:R-:W-:Y:S01]  /*17e0*/  @!P4 IMAD.MOV R21, RZ, RZ, -R21 ;  /* 0x000000ffff15c224 */ /* 0x000fe200078e0a15 */
[----:B------:R-:W-:Y:S01]  /*17f0*/  ISETP.GT.U32.AND P4, PT, R3, R22, PT ;  /* 0x000000160300720c */ /* 0x000fe20003f84070 */
[----:B------:R-:W-:Y:S01]  /*1800*/  VIADD R25, R6, 0x34 ;  /* 0x0000003406197836 */ /* 0x000fe20000000000 */
[----:B------:R-:W-:Y:S01]  /*1810*/  IABS R26, R23 ;  /* 0x00000017001a7213 */ /* 0x000fe20000000000 */
[----:B------:R-:W-:Y:S02]  /*1820*/  IMAD.MOV R7, RZ, RZ, -R7 ;  /* 0x000000ffff077224 */ /* 0x000fe400078e0a07 */
[--C-:B------:R-:W-:Y:S01]  /*1830*/  @!P3 IMAD.IADD R20, R20, 0x1, -R3.reuse ;  /* 0x000000011414b824 */ /* 0x100fe200078e0a03 */
[----:B------:R-:W-:Y:S01]  /*1840*/  ISETP.GE.AND P3, PT, R23, RZ, PT ;  /* 0x000000ff1700720c */ /* 0x000fe20003f66270 */
[----:B------:R-:W-:Y:S01]  /*1850*/  IMAD R23, R3, R7, R24 ;  /* 0x0000000703177224 */ /* 0x000fe200078e0218 */
[----:B------:R-:W-:Y:S01]  /*1860*/  IABS R27, R25 ;  /* 0x00000019001b7213 */ /* 0x000fe20000000000 */
[----:B------:R-:W-:Y:S01]  /*1870*/  @!P5 IMAD.MOV R20, RZ, RZ, -R20 ;  /* 0x000000ffff14d224 */ /* 0x000fe200078e0a14 */
[----:B------:R-:W-:Y:S01]  /*1880*/  ISETP.GE.AND P5, PT, R25, RZ, PT ;  /* 0x000000ff1900720c */ /* 0x000fe20003fa6270 */
[----:B------:R-:W-:Y:S01]  /*1890*/  @!P6 IMAD.IADD R19, R19, 0x1, -R3 ;  /* 0x000000011313e824 */ /* 0x000fe200078e0a03 */
[----:B------:R-:W-:Y:S01]  /*18a0*/  ISETP.GT.U32.AND P6, PT, R3, R23, PT ;  /* 0x000000170300720c */ /* 0x000fe20003fc4070 */
[----:B------:R-:W-:-:S02]  /*18b0*/  VIADD R25, R6, 0x30 ;  /* 0x0000003006197836 */ /* 0x000fc40000000000 */
[----:B------:R-:W-:-:S04]  /*18c0*/  IMAD.HI.U32 R7, R2, R26, RZ ;  /* 0x0000001a02077227 */ /* 0x000fc800078e00ff */
[----:B------:R-:W-:-:S04]  /*18d0*/  IMAD.HI.U32 R24, R2, R27, RZ ;  /* 0x0000001b02187227 */ /* 0x000fc800078e00ff */
[----:B------:R-:W-:Y:S01]  /*18e0*/  @!P1 IMAD.MOV R19, RZ, RZ, -R19 ;  /* 0x000000ffff139224 */ /* 0x000fe200078e0a13 */
[----:B------:R-:W-:Y:S01]  /*18f0*/  ISETP.GE.AND P1, PT, R25, RZ, PT ;  /* 0x000000ff1900720c */ /* 0x000fe20003f26270 */
[----:B------:R-:W-:Y:S01]  /*1900*/  IMAD.MOV R7, RZ, RZ, -R7 ;  /* 0x000000ffff077224 */ /* 0x000fe200078e0a07 */
[----:B------:R-:W-:Y:S01]  /*1910*/  IABS R25, R25 ;  /* 0x0000001900197213 */ /* 0x000fe20000000000 */
[----:B------:R-:W-:Y:S02]  /*1920*/  @!P4 IMAD.IADD R22, R22, 0x1, -R3 ;  /* 0x000000011616c824 */ /* 0x000fe400078e0a03 */
[----:B------:R-:W-:Y:S02]  /*1930*/  IMAD.MOV R28, RZ, RZ, -R24 ;  /* 0x000000ffff1c7224 */ /* 0x000fe400078e0a18 */
[C---:B------:R-:W-:Y:S01]  /*1940*/  IMAD R24, R3.reuse, R7, R26 ;  /* 0x0000000703187224 */ /* 0x040fe200078e021a */
[C---:B------:R-:W-:Y:S01]  /*1950*/  ISETP.GT.U32.AND P4, PT, R3.reuse, R22, PT ;  /* 0x000000160300720c */ /* 0x040fe20003f84070 */
[----:B------:R-:W-:-:S02]  /*1960*/  IMAD R26, R3, R28, R27 ;  /* 0x0000001c031a7224 */ /* 0x000fc400078e021b */
[----:B------:R-:W-:Y:S02]  /*1970*/  IMAD.MOV.U32 R28, RZ, RZ, R25 ;  /* 0x000000ffff1c7224 */ /* 0x000fe400078e0019 */
[----:B------:R-:W-:Y:S02]  /*1980*/  @!P6 IMAD.IADD R23, R23, 0x1, -R3 ;  /* 0x000000011717e824 */ /* 0x000fe400078e0a03 */
[----:B------:R-:W-:-:S03]  /*1990*/  IMAD.HI.U32 R7, R2, R28, RZ ;  /* 0x0000001c02077227 */ /* 0x000fc600078e00ff */
[C---:B------:R-:W-:Y:S01]  /*19a0*/  ISETP.GT.U32.AND P6, PT, R3.reuse, R23, PT ;  /* 0x000000170300720c */ /* 0x040fe20003fc4070 */
[----:B------:R-:W-:Y:S02]  /*19b0*/  IMAD.MOV R7, RZ, RZ, -R7 ;  /* 0x000000ffff077224 */ /* 0x000fe400078e0a07 */
[----:B------:R-:W-:Y:S01]  /*19c0*/  @!P4 IMAD.IADD R22, R22, 0x1, -R3 ;  /* 0x000000011616c824 */ /* 0x000fe200078e0a03 */
[C---:B------:R-:W-:Y:S01]  /*19d0*/  ISETP.GT.U32.AND P4, PT, R3.reuse, R24, PT ;  /* 0x000000180300720c */ /* 0x040fe20003f84070 */
[C---:B------:R-:W-:Y:S02]  /*19e0*/  IMAD R28, R3.reuse, R7, R28 ;  /* 0x00000007031c7224 */ /* 0x040fe400078e021c */
[----:B------:R-:W-:Y:S02]  /*19f0*/  @!P0 IMAD.MOV R22, RZ, RZ, -R22 ;  /* 0x000000ffff168224 */ /* 0x000fe400078e0a16 */
[C---:B------:R-:W-:Y:S01]  /*1a00*/  VIADD R33, R6.reuse, 0x24 ;  /* 0x0000002406217836 */ /* 0x040fe20000000000 */
[----:B------:R-:W-:Y:S01]  /*1a10*/  ISETP.GT.U32.AND P0, PT, R3, R28, PT ;  /* 0x0000001c0300720c */ /* 0x000fe20003f04070 */
[----:B------:R-:W-:-:S02]  /*1a20*/  VIADD R31, R6, 0x28 ;  /* 0x00000028061f7836 */ /* 0x000fc40000000000 */
[--C-:B------:R-:W-:Y:S01]  /*1a30*/  @!P6 IMAD.IADD R23, R23, 0x1, -R3.reuse ;  /* 0x000000011717e824 */ /* 0x100fe200078e0a03 */
[C---:B------:R-:W-:Y:S01]  /*1a40*/  ISETP.GT.U32.AND P6, PT, R3.reuse, R26, PT ;  /* 0x0000001a0300720c */ /* 0x040fe20003fc4070 */
[----:B------:R-:W-:Y:S01]  /*1a50*/  VIADD R29, R6, 0x2c ;  /* 0x0000002c061d7836 */ /* 0x000fe20000000000 */
[----:B------:R-:W-:Y:S01]  /*1a60*/  IABS R34, R33 ;  /* 0x0000002100227213 */ /* 0x000fe20000000000 */
[----:B------:R-:W-:Y:S01]  /*1a70*/  @!P4 IMAD.IADD R24, R24, 0x1, -R3 ;  /* 0x000000011818c824 */ /* 0x000fe200078e0a03 */
[----:B------:R-:W-:Y:S01]  /*1a80*/  IABS R32, R31 ;  /* 0x0000001f00207213 */ /* 0x000fe20000000000 */
[----:B------:R-:W-:Y:S01]  /*1a90*/  @!P2 IMAD.MOV R23, RZ, RZ, -R23 ;  /* 0x000000ffff17a224 */ /* 0x000fe200078e0a17 */
[----:B------:R-:W-:Y:S01]  /*1aa0*/  IABS R30, R29 ;  /* 0x0000001d001e7213 */ /* 0x000fe20000000000 */
[----:B------:R-:W-:Y:S01]  /*1ab0*/  IMAD.HI.U32 R27, R2, R34, RZ ;  /* 0x00000022021b7227 */ /* 0x000fe200078e00ff */
[----:B------:R-:W-:Y:S02]  /*1ac0*/  ISETP.GT.U32.AND P2, PT, R3, R24, PT ;  /* 0x000000180300720c */ /* 0x000fe40003f44070 */
[----:B------:R-:W-:Y:S01]  /*1ad0*/  ISETP.GE.AND P4, PT, R29, RZ, PT ;  /* 0x000000ff1d00720c */ /* 0x000fe20003f86270 */
[----:B------:R-:W-:-:S02]  /*1ae0*/  @!P0 IMAD.IADD R28, R28, 0x1, -R3 ;  /* 0x000000011c1c8824 */ /* 0x000fc400078e0a03 */
[----:B------:R-:W-:Y:S02]  /*1af0*/  @!P6 IMAD.IADD R26, R26, 0x1, -R3 ;  /* 0x000000011a1ae824 */ /* 0x000fe400078e0a03 */
[----:B------:R-:W-:Y:S01]  /*1b00*/  IMAD.MOV R27, RZ, RZ, -R27 ;  /* 0x000000ffff1b7224 */ /* 0x000fe200078e0a1b */
[C---:B------:R-:W-:Y:S01]  /*1b10*/  ISETP.GT.U32.AND P0, PT, R3.reuse, R28, PT ;  /* 0x0000001c0300720c */ /* 0x040fe20003f04070 */
[----:B------:R-:W-:Y:S01]  /*1b20*/  IMAD.HI.U32 R25, R2, R32, RZ ;  /* 0x0000002002197227 */ /* 0x000fe200078e00ff */
[----:B------:R-:W-:-:S03]  /*1b30*/  ISETP.GT.U32.AND P6, PT, R3, R26, PT ;  /* 0x0000001a0300720c */ /* 0x000fc60003fc4070 */
[C---:B------:R-:W-:Y:S02]  /*1b40*/  IMAD R34, R3.reuse, R27, R34 ;  /* 0x0000001b03227224 */ /* 0x040fe400078e0222 */
[----:B------:R-:W-:Y:S02]  /*1b50*/  IMAD.MOV R25, RZ, RZ, -R25 ;  /* 0x000000ffff197224 */ /* 0x000fe400078e0a19 */
[----:B------:R-:W-:Y:S02]  /*1b60*/  VIADD R37, R6, 0x1c ;  /* 0x0000001c06257836 */ /* 0x000fe40000000000 */
[C---:B------:R-:W-:Y:S02]  /*1b70*/  IMAD R32, R3.reuse, R25, R32 ;  /* 0x0000001903207224 */ /* 0x040fe400078e0220 */
[--C-:B------:R-:W-:Y:S01]  /*1b80*/  @!P0 IMAD.IADD R28, R28, 0x1, -R3.reuse ;  /* 0x000000011c1c8824 */ /* 0x100fe200078e0a03 */
[C---:B------:R-:W-:Y:S01]  /*1b90*/  ISETP.GT.U32.AND P0, PT, R3.reuse, R34, PT ;  /* 0x000000220300720c */ /* 0x040fe20003f04070 */
[----:B------:R-:W-:Y:S01]  /*1ba0*/  @!P6 IMAD.IADD R26, R26, 0x1, -R3 ;  /* 0x000000011a1ae824 */ /* 0x000fe200078e0a03 */
[----:B------:R-:W-:Y:S01]  /*1bb0*/  ISETP.GT.U32.AND P6, PT, R3, R32, PT ;  /* 0x000000200300720c */ /* 0x000fe20003fc4070 */
[----:B------:R-:W-:Y:S01]  /*1bc0*/  IMAD.HI.U32 R7, R2, R30, RZ ;  /* 0x0000001e02077227 */ /* 0x000fe200078e00ff */
[----:B------:R-:W-:-:S03]  /*1bd0*/  IABS R48, R37 ;  /* 0x0000002500307213 */ /* 0x000fc60000000000 */
[----:B------:R-:W-:Y:S02]  /*1be0*/  IMAD.MOV R7, RZ, RZ, -R7 ;  /* 0x000000ffff077224 */ /* 0x000fe400078e0a07 */
[----:B------:R-:W-:Y:S02]  /*1bf0*/  VIADD R35, R6, 0x20 ;  /* 0x0000002006237836 */ /* 0x000fe40000000000 */
[C---:B------:R-:W-:Y:S02]  /*1c00*/  IMAD R30, R3.reuse, R7, R30 ;  /* 0x00000007031e7224 */ /* 0x040fe400078e021e */
[--C-:B------:R-:W-:Y:S01]  /*1c10*/  @!P0 IMAD.IADD R34, R34, 0x1, -R3.reuse ;  /* 0x0000000122228824 */ /* 0x100fe200078e0a03 */
[----:B------:R-:W-:Y:S01]  /*1c20*/  IABS R46, R35 ;  /* 0x00000023002e7213 */ /* 0x000fe20000000000 */
[----:B------:R-:W-:Y:S01]  /*1c30*/  @!P2 IMAD.IADD R24, R24, 0x1, -R3 ;  /* 0x000000011818a824 */ /* 0x000fe200078e0a03 */
[C---:B------:R-:W-:Y:S01]  /*1c40*/  ISETP.GT.U32.AND P2, PT, R3.reuse, R30, PT ;  /* 0x0000001e0300720c */ /* 0x040fe20003f44070 */
[----:B------:R-:W-:Y:S01]  /*1c50*/  IMAD.HI.U32 R25, R2, R48, RZ ;  /* 0x0000003002197227 */ /* 0x000fe200078e00ff */
[----:B------:R-:W-:-:S03]  /*1c60*/  ISETP.GT.U32.AND P0, PT, R3, R34, PT ;  /* 0x000000220300720c */ /* 0x000fc60003f04070 */
[----:B------:R-:W-:Y:S02]  /*1c70*/  @!P6 IMAD.IADD R32, R32, 0x1, -R3 ;  /* 0x000000012020e824 */ /* 0x000fe400078e0a03 */
[----:B------:R-:W-:Y:S02]  /*1c80*/  VIADD R41, R6, 0x14 ;  /* 0x0000001406297836 */ /* 0x000fe40000000000 */
[----:B------:R-:W-:Y:S02]  /*1c90*/  IMAD.MOV R25, RZ, RZ, -R25 ;  /* 0x000000ffff197224 */ /* 0x000fe400078e0a19 */
[----:B------:R-:W-:Y:S01]  /*1ca0*/  @!P3 IMAD.MOV R24, RZ, RZ, -R24 ;  /* 0x000000ffff18b224 */ /* 0x000fe200078e0a18 */
[----:B------:R-:W-:Y:S01]  /*1cb0*/  ISETP.GT.U32.AND P3, PT, R3, R32, PT ;  /* 0x000000200300720c */ /* 0x000fe20003f64070 */
[----:B------:R-:W-:Y:S01]  /*1cc0*/  IMAD.HI.U32 R7, R2, R46, RZ ;  /* 0x0000002e02077227 */ /* 0x000fe200078e00ff */
[----:B------:R-:W-:-:S03]  /*1cd0*/  IABS R52, R41 ;  /* 0x0000002900347213 */ /* 0x000fc60000000000 */
[C---:B------:R-:W-:Y:S02]  /*1ce0*/  IMAD R48, R3.reuse, R25, R48 ;  /* 0x0000001903307224 */ /* 0x040fe400078e0230 */
[----:B------:R-:W-:Y:S02]  /*1cf0*/  VIADD R39, R6, 0x18 ;  /* 0x0000001806277836 */ /* 0x000fe40000000000 */
[----:B------:R-:W-:Y:S02]  /*1d00*/  IMAD.MOV R7, RZ, RZ, -R7 ;  /* 0x000000ffff077224 */ /* 0x000fe400078e0a07 */
[----:B------:R-:W-:Y:S01]  /*1d10*/  @!P0 IMAD.IADD R34, R34, 0x1, -R3 ;  /* 0x0000000122228824 */ /* 0x000fe200078e0a03 */
[----:B------:R-:W-:Y:S01]  /*1d20*/  ISETP.GT.U32.AND P0, PT, R3, R48, PT ;  /* 0x000000300300720c */ /* 0x000fe20003f04070 */
[----:B------:R-:W-:Y:S01]  /*1d30*/  IMAD.HI.U32 R29, R2, R52, RZ ;  /* 0x00000034021d7227 */ /* 0x000fe200078e00ff */
[----:B------:R-:W-:-:S03]  /*1d40*/  IABS R50, R39 ;  /* 0x0000002700327213 */ /* 0x000fc60000000000 */
[----:B------:R-:W-:Y:S02]  /*1d50*/  IMAD R46, R3, R7, R46 ;  /* 0x00000007032e7224 */ /* 0x000fe400078e022e */
[----:B------:R-:W-:Y:S01]  /*1d60*/  @!P2 IMAD.IADD R30, R30, 0x1, -R3 ;  /* 0x000000011e1ea824 */ /* 0x000fe200078e0a03 */
[----:B------:R-:W-:Y:S01]  /*1d70*/  ISETP.GE.AND P2, PT, R31, RZ, PT ;  /* 0x000000ff1f00720c */ /* 0x000fe20003f46270 */
[----:B------:R-:W-:Y:S02]  /*1d80*/  IMAD.MOV R29, RZ, RZ, -R29 ;  /* 0x000000ffff1d7224 */ /* 0x000fe400078e0a1d */
[----:B------:R-:W-:Y:S01]  /*1d90*/  @!P3 IMAD.IADD R32, R32, 0x1, -R3 ;  /* 0x000000012020b824 */ /* 0x000fe200078e0a03 */
[C---:B------:R-:W-:Y:S01]  /*1da0*/  ISETP.GT.U32.AND P3, PT, R3.reuse, R46, PT ;  /* 0x0000002e0300720c */ /* 0x040fe20003f64070 */
[----:B------:R-:W-:Y:S01]  /*1db0*/  IMAD.HI.U32 R27, R2, R50, RZ ;  /* 0x00000032021b7227 */ /* 0x000fe200078e00ff */
[----:B------:R-:W-:-:S03]  /*1dc0*/  ISETP.GT.U32.AND P6, PT, R3, R30, PT ;  /* 0x0000001e0300720c */ /* 0x000fc60003fc4070 */
[C---:B------:R-:W-:Y:S02]  /*1dd0*/  IMAD R52, R3.reuse, R29, R52 ;  /* 0x0000001d03347224 */ /* 0x040fe400078e0234 */
[----:B------:R-:W-:Y:S02]  /*1de0*/  IMAD.MOV R27, RZ, RZ, -R27 ;  /* 0x000000ffff1b7224 */ /* 0x000fe400078e0a1b */
[--C-:B------:R-:W-:Y:S01]  /*1df0*/  @!P0 IMAD.IADD R48, R48, 0x1, -R3.reuse ;  /* 0x0000000130308824 */ /* 0x100fe200078e0a03 */
[C---:B------:R-:W-:Y:S01]  /*1e00*/  ISETP.GT.U32.AND P0, PT, R3.reuse, R52, PT ;  /* 0x000000340300720c */ /* 0x040fe20003f04070 */
[C---:B------:R-:W-:Y:S02]  /*1e10*/  VIADD R29, R6.reuse, 0x10 ;  /* 0x00000010061d7836 */ /* 0x040fe40000000000 */
[C---:B------:R-:W-:Y:S02]  /*1e20*/  IMAD R50, R3.reuse, R27, R50 ;  /* 0x0000001b03327224 */ /* 0x040fe400078e0232 */
[----:B------:R-:W-:Y:S01]  /*1e30*/  VIADD R31, R6, 0xc ;  /* 0x0000000c061f7836 */ /* 0x000fe20000000000 */
[----:B------:R-:W-:Y:S01]  /*1e40*/  IABS R54, R29 ;  /* 0x0000001d00367213 */ /* 0x000fe20000000000 */
[--C-:B------:R-:W-:Y:S01]  /*1e50*/  @!P3 IMAD.IADD R46, R46, 0x1, -R3.reuse ;  /* 0x000000012e2eb824 */ /* 0x100fe200078e0a03 */
[----:B------:R-:W-:Y:S01]  /*1e60*/  ISETP.GT.U32.AND P3, PT, R3, R50, PT ;  /* 0x000000320300720c */ /* 0x000fe20003f64070 */
[----:B------:R-:W-:Y:S01]  /*1e70*/  @!P6 IMAD.IADD R30, R30, 0x1, -R3 ;  /* 0x000000011e1ee824 */ /* 0x000fe200078e0a03 */
[C---:B------:R-:W-:Y:S01]  /*1e80*/  ISETP.GE.AND P6, PT, R6.reuse, RZ, PT ;  /* 0x000000ff0600720c */ /* 0x040fe20003fc6270 */
[C---:B------:R-:W-:Y:S01]  /*1e90*/  VIADD R43, R6.reuse, 0x8 ;  /* 0x00000008062b7836 */ /* 0x040fe20000000000 */
[----:B------:R-:W-:Y:S01]  /*1ea0*/  IABS R56, R31 ;  /* 0x0000001f00387213 */ /* 0x000fe20000000000 */
[----:B------:R-:W-:-:S02]  /*1eb0*/  VIADD R47, R6, 0x4 ;  /* 0x00000004062f7836 */ /* 0x000fc40000000000 */
[----:B------:R-:W-:Y:S01]  /*1ec0*/  IMAD.HI.U32 R6, R2, R54, RZ ;  /* 0x0000003602067227 */ /* 0x000fe200078e00ff */
[----:B------:R-:W-:Y:S02]  /*1ed0*/  IABS R58, R43 ;  /* 0x0000002b003a7213 */ /* 0x000fe40000000000 */
[----:B------:R-:W-:Y:S01]  /*1ee0*/  IABS R60, R47 ;  /* 0x0000002f003c7213 */ /* 0x000fe20000000000 */
[----:B------:R-:W-:Y:S01]  /*1ef0*/  @!P0 IMAD.IADD R52, R52, 0x1, -R3 ;  /* 0x0000000134348824 */ /* 0x000fe200078e0a03 */
[----:B------:R-:W-:Y:S01]  /*1f00*/  ISETP.GE.AND P0, PT, R33, RZ, PT ;  /* 0x000000ff2100720c */ /* 0x000fe20003f06270 */
[----:B------:R-:W-:Y:S02]  /*1f10*/  IMAD.MOV R27, RZ, RZ, -R6 ;  /* 0x000000ffff1b7224 */ /* 0x000fe400078e0a06 */
[----:B------:R-:W-:-:S04]  /*1f20*/  IMAD.HI.U32 R6, R2, R56, RZ ;  /* 0x0000003802067227 */ /* 0x000fc800078e00ff */
[----:B------:R-:W-:Y:S02]  /*1f30*/  IMAD.MOV R6, RZ, RZ, -R6 ;  /* 0x000000ffff067224 */ /* 0x000fe400078e0a06 */
[----:B------:R-:W-:Y:S02]  /*1f40*/  @!P3 IMAD.IADD R50, R50, 0x1, -R3 ;  /* 0x000000013232b824 */ /* 0x000fe400078e0a03 */
[----:B------:R-:W-:Y:S02]  /*1f50*/  IMAD.MOV.U32 R40, RZ, RZ, R30 ;  /* 0x000000ffff287224 */ /* 0x000fe400078e001e */
[C---:B------:R-:W-:Y:S02]  /*1f60*/  IMAD R54, R3.reuse, R27, R54 ;  /* 0x0000001b03367224 */ /* 0x040fe400078e0236 */
[----:B------:R-:W-:Y:S02]  /*1f70*/  IMAD.MOV.U32 R38, RZ, RZ, R28 ;  /* 0x000000ffff267224 */ /* 0x000fe400078e001c */
[C---:B------:R-:W-:Y:S01]  /*1f80*/  IMAD R56, R3.reuse, R6, R56 ;  /* 0x0000000603387224 */ /* 0x040fe200078e0238 */
[C---:B------:R-:W-:Y:S01]  /*1f90*/  ISETP.GT.U32.AND P3, PT, R3.reuse, R54, PT ;  /* 0x000000360300720c */ /* 0x040fe20003f64070 */
[----:B------:R-:W-:Y:S01]  /*1fa0*/  @!P4 IMAD.MOV R40, RZ, RZ, -R40 ;  /* 0x000000ffff28c224 */ /* 0x000fe200078e0a28 */
[----:B------:R-:W-:Y:S01]  /*1fb0*/  ISETP.GT.U32.AND P4, PT, R3, R50, PT ;  /* 0x000000320300720c */ /* 0x000fe20003f84070 */
[----:B------:R-:W-:-:S02]  /*1fc0*/  IMAD.MOV.U32 R44, RZ, RZ, R34 ;  /* 0x000000ffff2c7224 */ /* 0x000fc400078e0022 */
[----:B------:R-:W-:-:S04]  /*1fd0*/  IMAD.HI.U32 R7, R2, R58, RZ ;  /* 0x0000003a02077227 */ /* 0x000fc800078e00ff */
[----:B------:R-:W-:-:S04]  /*1fe0*/  IMAD.HI.U32 R25, R2, R60, RZ ;  /* 0x0000003c02197227 */ /* 0x000fc800078e00ff */
[----:B------:R-:W-:Y:S01]  /*1ff0*/  @!P1 IMAD.MOV R38, RZ, RZ, -R38 ;  /* 0x000000ffff269224 */ /* 0x000fe200078e0a26 */
[----:B------:R-:W-:Y:S01]  /*2000*/  ISETP.GT.U32.AND P1, PT, R3, R48, PT ;  /* 0x000000300300720c */ /* 0x000fe20003f24070 */
[----:B------:R-:W-:-:S04]  /*2010*/  IMAD.HI.U32 R2, R2, R62, RZ ;  /* 0x0000003e02027227 */ /* 0x000fc800078e00ff */
[----:B------:R-:W-:Y:S01]  /*2020*/  @!P0 IMAD.MOV R44, RZ, RZ, -R44 ;  /* 0x000000ffff2c8224 */ /* 0x000fe200078e0a2c */
[C---:B------:R-:W-:Y:S01]  /*2030*/  ISETP.GT.U32.AND P0, PT, R3.reuse, R56, PT ;  /* 0x000000380300720c */ /* 0x040fe20003f04070 */
[----:B------:R-:W-:Y:S02]  /*2040*/  IMAD.MOV R2, RZ, RZ, -R2 ;  /* 0x000000ffff027224 */ /* 0x000fe400078e0a02 */
[----:B------:R-:W-:Y:S02]  /*2050*/  IMAD.MOV R25, RZ, RZ, -R25 ;  /* 0x000000ffff197224 */ /* 0x000fe400078e0a19 */
[----:B------:R-:W-:Y:S01]  /*2060*/  IMAD R62, R3, R2, R62 ;  /* 0x00000002033e7224 */ /* 0x000fe200078e023e */
[----:B------:R-:W-:Y:S01]  /*2070*/  LOP3.LUT R2, R53, 0x7, RZ, 0xc0, !PT ;  /* 0x0000000735027812 */ /* 0x000fe200078ec0ff */
[C---:B------:R-:W-:Y:S02]  /*2080*/  IMAD R60, R3.reuse, R25, R60 ;  /* 0x00000019033c7224 */ /* 0x040fe400078e023c */
[--C-:B------:R-:W-:Y:S01]  /*2090*/  @!P4 IMAD.IADD R50, R50, 0x1, -R3.reuse ;  /* 0x000000013232c824 */ /* 0x100fe200078e0a03 */
[C---:B------:R-:W-:Y:S01]  /*20a0*/  ISETP.GT.U32.AND P4, PT, R3.reuse, R62, PT ;  /* 0x0000003e0300720c */ /* 0x040fe20003f84070 */
[----:B------:R-:W-:Y:S01]  /*20b0*/  @!P3 IMAD.IADD R54, R54, 0x1, -R3 ;  /* 0x000000013636b824 */ /* 0x000fe200078e0a03 */
[----:B------:R-:W-:Y:S01]  /*20c0*/  ISETP.GT.U32.AND P3, PT, R3, R46, PT ;  /* 0x0000002e0300720c */ /* 0x000fe20003f64070 */
[----:B------:R-:W-:-:S02]  /*20d0*/  IMAD.MOV.U32 R42, RZ, RZ, R32 ;  /* 0x000000ffff2a7224 */ /* 0x000fc400078e0020 */
[----:B------:R-:W-:Y:S01]  /*20e0*/  @!P1 IMAD.IADD R48, R48, 0x1, -R3 ;  /* 0x0000000130309824 */ /* 0x000fe200078e0a03 */
[----:B------:R-:W-:Y:S01]  /*20f0*/  ISETP.GT.U32.AND P1, PT, R3, R60, PT ;  /* 0x0000003c0300720c */ /* 0x000fe20003f24070 */
[----:B------:R-:W-:Y:S02]  /*2100*/  IMAD.MOV R7, RZ, RZ, -R7 ;  /* 0x000000ffff077224 */ /* 0x000fe400078e0a07 */
[----:B------:R-:W-:Y:S02]  /*2110*/  IMAD.SHL.U32 R6, R53, 0x20, RZ ;  /* 0x0000002035067824 */ /* 0x000fe400078e00ff */
[----:B------:R-:W-:Y:S01]  /*2120*/  @!P0 IMAD.IADD R56, R56, 0x1, -R3 ;  /* 0x0000000138388824 */ /* 0x000fe200078e0a03 */
[----:B------:R-:W-:Y:S01]  /*2130*/  ISETP.GE.AND P0, PT, R39, RZ, PT ;  /* 0x000000ff2700720c */ /* 0x000fe20003f06270 */
[----:B------:R-:W-:Y:S01]  /*2140*/  @!P2 IMAD.MOV R42, RZ, RZ, -R42 ;  /* 0x000000ffff2aa224 */ /* 0x000fe200078e0a2a */
[C---:B------:R-:W-:Y:S01]  /*2150*/  ISETP.GT.U32.AND P2, PT, R3.reuse, R52, PT ;  /* 0x000000340300720c */ /* 0x040fe20003f44070 */
[----:B------:R-:W-:Y:S01]  /*2160*/  IMAD R58, R3, R7, R58 ;  /* 0x00000007033a7224 */ /* 0x000fe200078e023a */
[----:B------:R-:W-:Y:S01]  /*2170*/  LOP3.LUT R7, R6, 0xc00, RZ, 0xc0, !PT ;  /* 0x00000c0006077812 */ /* 0x000fe200078ec0ff */
[----:B------:R-:W-:-:S02]  /*2180*/  IMAD.MOV.U32 R36, RZ, RZ, R26 ;  /* 0x000000ffff247224 */ /* 0x000fc400078e001a */
[C---:B------:R-:W-:Y:S02]  /*2190*/  IMAD.SHL.U32 R6, R2.reuse, 0x10, RZ ;  /* 0x0000001002067824 */ /* 0x040fe400078e00ff */
[----:B------:R-:W-:Y:S01]  /*21a0*/  @!P5 IMAD.MOV R36, RZ, RZ, -R36 ;  /* 0x000000ffff24d224 */ /* 0x000fe200078e0a24 */
[----:B------:R-:W-:Y:S01]  /*21b0*/  ISETP.GT.U32.AND P5, PT, R3, R54, PT ;  /* 0x000000360300720c */ /* 0x000fe20003fa4070 */
[----:B------:R-:W-:Y:S01]  /*21c0*/  IMAD R26, R2, 0x80, R7 ;  /* 0x00000080021a7824 */ /* 0x000fe200078e0207 */
[----:B------:R-:W-:Y:S01]  /*21d0*/  LOP3.LUT R2, R53, 0x3, RZ, 0xc0, !PT ;  /* 0x0000000335027812 */ /* 0x000fe200078ec0ff */
[----:B------:R-:W-:Y:S01]  /*21e0*/  @!P4 IMAD.IADD R62, R62, 0x1, -R3 ;  /* 0x000000013e3ec824 */ /* 0x000fe200078e0a03 */
[----:B------:R-:W-:Y:S01]  /*21f0*/  SHF.R.U32.HI R7, RZ, 0x2, R53 ;  /* 0x00000002ff077819 */ /* 0x000fe20000011635 */
[--C-:B------:R-:W-:Y:S01]  /*2200*/  @!P3 IMAD.IADD R46, R46, 0x1, -R3.reuse ;  /* 0x000000012e2eb824 */ /* 0x100fe200078e0a03 */
[----:B------:R-:W-:Y:S01]  /*2210*/  ISETP.GT.U32.AND P3, PT, R3, R58, PT ;  /* 0x0000003a0300720c */ /* 0x000fe20003f64070 */
[--C-:B------:R-:W-:Y:S01]  /*2220*/  @!P1 IMAD.IADD R60, R60, 0x1, -R3.reuse ;  /* 0x000000013c3c9824 */ /* 0x100fe200078e0a03 */
[----:B------:R-:W-:Y:S01]  /*2230*/  SGXT.U32 R7, R7, 0x3 ;  /* 0x000000030707781a */ /* 0x000fe20000000000 */
[----:B------:R-:W-:Y:S01]  /*2240*/  IMAD.SHL.U32 R25, R53, 0x2, RZ ;  /* 0x0000000235197824 */ /* 0x000fe200078e00ff */
[C---:B------:R-:W-:Y:S01]  /*2250*/  ISETP.GT.U32.AND P1, PT, R3.reuse, R56, PT ;  /* 0x000000380300720c */ /* 0x040fe20003f24070 */
[----:B------:R-:W-:Y:S01]  /*2260*/  @!P0 IMAD.MOV R50, RZ, RZ, -R50 ;  /* 0x000000ffff328224 */ /* 0x000fe200078e0a32 */
[C---:B------:R-:W-:Y:S01]  /*2270*/  ISETP.GT.U32.AND P0, PT, R3.reuse, R62, PT ;  /* 0x0000003e0300720c */ /* 0x040fe20003f04070 */
[----:B------:R-:W-:Y:S01]  /*2280*/  IMAD R2, R2, 0x420, RZ ;  /* 0x0000042002027824 */ /* 0x000fe200078e02ff */
[----:B------:R-:W-:Y:S01]  /*2290*/  ISETP.GT.U32.AND P4, PT, R3, R60, PT ;  /* 0x0000003c0300720c */ /* 0x000fe20003f84070 */
[--C-:B------:R-:W-:Y:S01]  /*22a0*/  @!P2 IMAD.IADD R52, R52, 0x1, -R3.reuse ;  /* 0x000000013434a824 */ /* 0x100fe200078e0a03 */
[----:B------:R-:W-:Y:S01]  /*22b0*/  ISETP.GE.AND P2, PT, R35, RZ, PT ;  /* 0x000000ff2300720c */ /* 0x000fe20003f46270 */
[----:B------:R-:W-:Y:S01]  /*22c0*/  @!P5 IMAD.IADD R54, R54, 0x1, -R3 ;  /* 0x000000013636d824 */ /* 0x000fe200078e0a03 */
[----:B------:R-:W-:Y:S01]  /*22d0*/  LOP3.LUT R25, R6, 0x30, R25, 0x78, !PT ;  /* 0x0000003006197812 */ /* 0x000fe200078e7819 */
[----:B------:R-:W-:Y:S01]  /*22e0*/  @!P3 IMAD.IADD R58, R58, 0x1, -R3 ;  /* 0x000000013a3ab824 */ /* 0x000fe200078e0a03 */
[----:B------:R-:W-:-:S02]  /*22f0*/  LOP3.LUT R2, R2, R7, R120, 0x1e, !PT ;  /* 0x0000000702027212 */ /* 0x000fc400078e1e78 */
[----:B------:R-:W0:Y:S01]  /*2300*/  LDC.64 R6, c[0x0][0x388] ;  /* 0x0000e200ff067b82 */ /* 0x000e220000000a00 */
[----:B------:R-:W-:Y:S01]  /*2310*/  ISETP.GE.AND P5, PT, R37, RZ, PT ;  /* 0x000000ff2500720c */ /* 0x000fe20003fa6270 */
[--C-:B------:R-:W-:Y:S01]  /*2320*/  @!P1 IMAD.IADD R56, R56, 0x1, -R3.reuse ;  /* 0x0000000138389824 */ /* 0x100fe200078e0a03 */
[----:B------:R-:W-:Y:S01]  /*2330*/  ISETP.GE.AND P3, PT, R41, RZ, PT ;  /* 0x000000ff2900720c */ /* 0x000fe20003f66270 */
[--C-:B------:R-:W-:Y:S01]  /*2340*/  @!P0 IMAD.IADD R62, R62, 0x1, -R3.reuse ;  /* 0x000000013e3e8824 */ /* 0x100fe200078e0a03 */
[----:B------:R-:W-:Y:S01]  /*2350*/  ISETP.NE.AND P0, PT, R45, RZ, PT ;  /* 0x000000ff2d00720c */ /* 0x000fe20003f05270 */
[----:B------:R-:W-:Y:S01]  /*2360*/  @!P4 IMAD.IADD R60, R60, 0x1, -R3 ;  /* 0x000000013c3cc824 */ /* 0x000fe200078e0a03 */
[----:B------:R-:W-:Y:S01]  /*2370*/  ISETP.GE.AND P4, PT, R47, RZ, PT ;  /* 0x000000ff2f00720c */ /* 0x000fe20003f86270 */
[----:B------:R-:W-:Y:S01]  /*2380*/  @!P2 IMAD.MOV R46, RZ, RZ, -R46 ;  /* 0x000000ffff2ea224 */ /* 0x000fe200078e0a2e */
[----:B------:R-:W-:Y:S01]  /*2390*/  ISETP.GT.U32.AND P2, PT, R3, R58, PT ;  /* 0x0000003a0300720c */ /* 0x000fe20003f44070 */
[----:B------:R-:W-:Y:S01]  /*23a0*/  IMAD.IADD R125, R26, 0x1, R25 ;  /* 0x000000011a7d7824 */ /* 0x000fe200078e0219 */
[----:B------:R-:W-:Y:S01]  /*23b0*/  LOP3.LUT R45, RZ, R45, RZ, 0x33, !PT ;  /* 0x0000002dff2d7212 */ /* 0x000fe200078e33ff */
[----:B------:R-:W-:Y:S01]  /*23c0*/  @!P6 IMAD.MOV R62, RZ, RZ, -R62 ;  /* 0x000000ffff3ee224 */ /* 0x000fe200078e0a3e */
[----:B------:R-:W-:Y:S01]  /*23d0*/  ISETP.GE.AND P1, PT, R31, RZ, PT ;  /* 0x000000ff1f00720c */ /* 0x000fe20003f26270 */
[----:B------:R-:W-:Y:S01]  /*23e0*/  @!P5 IMAD.MOV R48, RZ, RZ, -R48 ;  /* 0x000000ffff30d224 */ /* 0x000fe200078e0a30 */
[----:B------:R-:W-:Y:S01]  /*23f0*/  SEL R5, R45, R5, !P0 ;  /* 0x000000052d057207 */ /* 0x000fe20004000000 */
[----:B------:R-:W-:Y:S01]  /*2400*/  @!P3 IMAD.MOV R52, RZ, RZ, -R52 ;  /* 0x000000ffff34b224 */ /* 0x000fe200078e0a34 */
[----:B------:R-:W-:Y:S01]  /*2410*/  ISETP.GE.AND P5, PT, R29, RZ, PT ;  /* 0x000000ff1d00720c */ /* 0x000fe20003fa6270 */
[----:B------:R-:W-:Y:S01]  /*2420*/  STL [R1+0x20], R125 ;  /* 0x0000207d01007387 */ /* 0x000fe20000100800 */
[----:B------:R-:W-:Y:S01]  /*2430*/  SEL R8, R45, R8, !P0 ;  /* 0x000000082d087207 */ /* 0x000fe20004000000 */
[----:B------:R-:W-:Y:S01]  /*2440*/  IMAD R5, R5, UR6, RZ ;  /* 0x0000000605057c24 */ /* 0x000fe2000f8e02ff */
[----:B------:R-:W-:Y:S01]  /*2450*/  SEL R32, R45, R19, !P0 ;  /* 0x000000132d207207 */ /* 0x000fe20004000000 */
[----:B------:R-:W-:Y:S01]  /*2460*/  @!P2 IMAD.IADD R58, R58, 0x1, -R3 ;  /* 0x000000013a3aa824 */ /* 0x000fe200078e0a03 */
[----:B------:R-:W-:Y:S01]  /*2470*/  ISETP.GE.AND P2, PT, R43, RZ, PT ;  /* 0x000000ff2b00720c */ /* 0x000fe20003f46270 */
[----:B------:R-:W-:Y:S01]  /*2480*/  @!P4 IMAD.MOV R60, RZ, RZ, -R60 ;  /* 0x000000ffff3cc224 */ /* 0x000fe200078e0a3c */
[----:B------:R-:W-:Y:S01]  /*2490*/  SEL R12, R45, R12, !P0 ;  /* 0x0000000c2d0c7207 */ /* 0x000fe20004000000 */
[----:B------:R-:W-:Y:S01]  /*24a0*/  IMAD R19, R8, UR6, RZ ;  /* 0x0000000608137c24 */ /* 0x000fe2000f8e02ff */
[-C--:B0-----:R-:W-:Y:S01]  /*24b0*/  IADD3 R35, P4, PT, R5, R6.reuse, RZ ;  /* 0x0000000605237210 */ /* 0x081fe20007f9e0ff */
[----:B------:R-:W-:Y:S01]  /*24c0*/  @!P1 IMAD.MOV R56, RZ, RZ, -R56 ;  /* 0x000000ffff389224 */ /* 0x000fe200078e0a38 */
[----:B------:R-:W-:Y:S01]  /*24d0*/  SEL R9, R45, R9, !P0 ;  /* 0x000000092d097207 */ /* 0x000fe20004000000 */
[----:B------:R-:W-:Y:S01]  /*24e0*/  @!P5 IMAD.MOV R54, RZ, RZ, -R54 ;  /* 0x000000ffff36d224 */ /* 0x000fe200078e0a36 */
[----:B------:R-:W-:Y:S01]  /*24f0*/  R2UR UR40, R35 ;  /* 0x00000000232872ca */ /* 0x000fe200000e0000 */
[----:B------:R-:W-:Y:S01]  /*2500*/  IMAD R35, R12, UR6, RZ ;  /* 0x000000060c237c24 */ /* 0x000fe2000f8e02ff */
[----:B------:R-:W-:Y:S01]  /*2510*/  IADD3 R8, P5, PT, R19, R6, RZ ;  /* 0x0000000613087210 */ /* 0x000fe20007fbe0ff */
[----:B------:R-:W-:Y:S01]  /*2520*/  IMAD R9, R9, UR6, RZ ;  /* 0x0000000609097c24 */ /* 0x000fe2000f8e02ff */
[C---:B------:R-:W-:Y:S01]  /*2530*/  SEL R25, R45.reuse, R11, !P0 ;  /* 0x0000000b2d197207 */ /* 0x040fe20004000000 */
[----:B------:R-:W-:Y:S01]  /*2540*/  @!P2 IMAD.MOV R58, RZ, RZ, -R58 ;  /* 0x000000ffff3aa224 */ /* 0x000fe200078e0a3a */
[----:B------:R-:W-:-:S02]  /*2550*/  SEL R3, R45, R10, !P0 ;  /* 0x0000000a2d037207 */ /* 0x000fc40004000000 */
[----:B------:R-:W-:Y:S01]  /*2560*/  R2UR UR39, R8 ;  /* 0x00000000082772ca */ /* 0x000fe200000e0000 */
[----:B------:R-:W-:Y:S01]  /*2570*/  IMAD R25, R25, UR6, RZ ;  /* 0x0000000619197c24 */ /* 0x000fe2000f8e02ff */
[----:B------:R-:W-:Y:S01]  /*2580*/  IADD3 R8, P3, PT, R35, R6, RZ ;  /* 0x0000000623087210 */ /* 0x000fe20007f7e0ff */
[----:B------:R-:W-:Y:S01]  /*2590*/  IMAD R3, R3, UR6, RZ ;  /* 0x0000000603037c24 */ /* 0x000fe2000f8e02ff */
[C---:B------:R-:W-:Y:S02]  /*25a0*/  SEL R13, R45.reuse, R13, !P0 ;  /* 0x0000000d2d0d7207 */ /* 0x040fe40004000000 */
[----:B------:R-:W-:Y:S02]  /*25b0*/  SEL R26, R45, R14, !P0 ;  /* 0x0000000e2d1a7207 */ /* 0x000fe40004000000 */
[----:B------:R-:W-:Y:S01]  /*25c0*/  IADD3 R37, P1, PT, R9, R6, RZ ;  /* 0x0000000609257210 */ /* 0x000fe20007f3e0ff */
[----:B------:R-:W-:Y:S01]  /*25d0*/  IMAD R13, R13, UR6, RZ ;  /* 0x000000060d0d7c24 */ /* 0x000fe2000f8e02ff */
[----:B------:R-:W-:-:S02]  /*25e0*/  R2UR UR35, R8 ;  /* 0x00000000082372ca */ /* 0x000fc400000e0000 */
[----:B------:R-:W-:Y:S02]  /*25f0*/  SHF.R.S32.HI R8, RZ, 0x1f, R5 ;  /* 0x0000001fff087819 */ /* 0x000fe40000011405 */
[----:B------:R-:W-:Y:S02]  /*2600*/  IADD3 R12, P2, PT, R25, R6, RZ ;  /* 0x00000006190c7210 */ /* 0x000fe40007f5e0ff */
[C---:B------:R-:W-:Y:S02]  /*2610*/  SEL R15, R45.reuse, R15, !P0 ;  /* 0x0000000f2d0f7207 */ /* 0x040fe40004000000 */
[C---:B------:R-:W-:Y:S02]  /*2620*/  SEL R27, R45.reuse, R16, !P0 ;  /* 0x000000102d1b7207 */ /* 0x040fe40004000000 */
[----:B------:R-:W-:Y:S01]  /*2630*/  SEL R28, R45, R18, !P0 ;  /* 0x000000122d1c7207 */ /* 0x000fe20004000000 */
[----:B------:R-:W-:Y:S01]  /*2640*/  IMAD R15, R15, UR6, RZ ;  /* 0x000000060f0f7c24 */ /* 0x000fe2000f8e02ff */
[----:B------:R-:W-:Y:S01]  /*2650*/  SEL R29, R45, R17, !P0 ;  /* 0x000000112d1d7207 */ /* 0x000fe20004000000 */
[----:B------:R-:W-:Y:S01]  /*2660*/  IMAD R27, R27, UR6, RZ ;  /* 0x000000061b1b7c24 */ /* 0x000fe2000f8e02ff */
[----:B------:R-:W-:-:S02]  /*2670*/  SEL R30, R45, R21, !P0 ;  /* 0x000000152d1e7207 */ /* 0x000fc40004000000 */
[----:B------:R-:W-:Y:S01]  /*2680*/  SEL R31, R45, R20, !P0 ;  /* 0x000000142d1f7207 */ /* 0x000fe20004000000 */
[----:B------:R-:W-:Y:S01]  /*2690*/  IMAD R29, R29, UR6, RZ ;  /* 0x000000061d1d7c24 */ /* 0x000fe2000f8e02ff */
[C---:B------:R-:W-:Y:S02]  /*26a0*/  SEL R33, R45.reuse, R22, !P0 ;  /* 0x000000162d217207 */ /* 0x040fe40004000000 */
[----:B------:R-:W-:Y:S01]  /*26b0*/  SEL R34, R45, R23, !P0 ;  /* 0x000000172d227207 */ /* 0x000fe20004000000 */
[----:B------:R-:W-:Y:S01]  /*26c0*/  IMAD R31, R31, UR6, RZ ;  /* 0x000000061f1f7c24 */ /* 0x000fe2000f8e02ff */
[----:B------:R-:W-:Y:S01]  /*26d0*/  R2UR UR37, R37 ;  /* 0x00000000252572ca */ /* 0x000fe200000e0000 */
[----:B------:R-:W-:Y:S01]  /*26e0*/  IMAD R37, R26, UR6, RZ ;  /* 0x000000061a257c24 */ /* 0x000fe2000f8e02ff */
[C---:B------:R-:W-:Y:S02]  /*26f0*/  SEL R24, R45.reuse, R24, !P0 ;  /* 0x000000182d187207 */ /* 0x040fe40004000000 */
[----:B------:R-:W-:-:S02]  /*2700*/  SEL R36, R45, R36, !P0 ;  /* 0x000000242d247207 */ /* 0x000fc40004000000 */
[C---:B------:R-:W-:Y:S01]  /*2710*/  SEL R38, R45.reuse, R38, !P0 ;  /* 0x000000262d267207 */ /* 0x040fe20004000000 */
[----:B------:R-:W-:Y:S01]  /*2720*/  IMAD R47, R24, UR6, RZ ;  /* 0x00000006182f7c24 */ /* 0x000fe2000f8e02ff */
[C---:B------:R-:W-:Y:S02]  /*2730*/  SEL R40, R45.reuse, R40, !P0 ;  /* 0x000000282d287207 */ /* 0x040fe40004000000 */
[C---:B------:R-:W-:Y:S02]  /*2740*/  SEL R42, R45.reuse, R42, !P0 ;  /* 0x0000002a2d2a7207 */ /* 0x040fe40004000000 */
[C---:B------:R-:W-:Y:S02]  /*2750*/  SEL R23, R45.reuse, R44, !P0 ;  /* 0x0000002c2d177207 */ /* 0x040fe40004000000 */
[C---:B------:R-:W-:Y:S01]  /*2760*/  SEL R22, R45.reuse, R46, !P0 ;  /* 0x0000002e2d167207 */ /* 0x040fe20004000000 */
[----:B------:R-:W-:Y:S01]  /*2770*/  IMAD R49, R42, UR6, RZ ;  /* 0x000000062a317c24 */ /* 0x000fe2000f8e02ff */
[----:B------:R-:W-:Y:S01]  /*2780*/  SEL R20, R45, R48, !P0 ;  /* 0x000000302d147207 */ /* 0x000fe20004000000 */
[----:B------:R-:W-:Y:S01]  /*2790*/  IMAD R23, R23, UR6, RZ ;  /* 0x0000000617177c24 */ /* 0x000fe2000f8e02ff */
[----:B------:R-:W-:-:S02]  /*27a0*/  SEL R21, R45, R50, !P0 ;  /* 0x000000322d157207 */ /* 0x000fc40004000000 */
[C---:B------:R-:W-:Y:S02]  /*27b0*/  SEL R18, R45.reuse, R52, !P0 ;  /* 0x000000342d127207 */ /* 0x040fe40004000000 */
[----:B------:R-:W-:Y:S01]  /*27c0*/  SEL R16, R45, R54, !P0 ;  /* 0x000000362d107207 */ /* 0x000fe20004000000 */
[----:B------:R-:W-:Y:S01]  /*27d0*/  IMAD R51, R21, UR6, RZ ;  /* 0x0000000615337c24 */ /* 0x000fe2000f8e02ff */
[C---:B------:R-:W-:Y:S02]  /*27e0*/  SEL R17, R45.reuse, R56, !P0 ;  /* 0x000000382d117207 */ /* 0x040fe40004000000 */
[C---:B------:R-:W-:Y:S02]  /*27f0*/  SEL R14, R45.reuse, R58, !P0 ;  /* 0x0000003a2d0e7207 */ /* 0x040fe40004000000 */
[----:B------:R-:W-:Y:S01]  /*2800*/  SEL R10, R45, R60, !P0 ;  /* 0x0000003c2d0a7207 */ /* 0x000fe20004000000 */
[----:B------:R-:W-:Y:S01]  /*2810*/  IMAD R17, R17, UR6, RZ ;  /* 0x0000000611117c24 */ /* 0x000fe2000f8e02ff */
[----:B------:R-:W-:Y:S01]  /*2820*/  SEL R11, R45, R62, !P0 ;  /* 0x0000003e2d0b7207 */ /* 0x000fe20004000000 */
[----:B------:R-:W-:Y:S01]  /*2830*/  IMAD R45, R34, UR6, RZ ;  /* 0x00000006222d7c24 */ /* 0x000fe2000f8e02ff */
[----:B------:R-:W-:-:S02]  /*2840*/  IADD3 R39, P0, PT, R3, R6, RZ ;  /* 0x0000000603277210 */ /* 0x000fc40007f1e0ff */
[----:B------:R-:W-:Y:S02]  /*2850*/  CS2R R60, SRZ ;  /* 0x00000000003c7805 */ /* 0x000fe4000001ff00 */
[----:B------:R-:W-:Y:S01]  /*2860*/  SHF.R.S32.HI R26, RZ, 0x1f, R3 ;  /* 0x0000001fff1a7819 */ /* 0x000fe20000011403 */
[----:B------:R-:W-:Y:S01]  /*2870*/  IMAD.X R3, R8, 0x1, R7, P4 ;  /* 0x0000000108037824 */ /* 0x000fe200020e0607 */
[----:B------:R-:W-:Y:S01]  /*2880*/  R2UR UR36, R12 ;  /* 0x000000000c2472ca */ /* 0x000fe200000e0000 */
[----:B------:R-:W-:Y:S01]  /*2890*/  IMAD R11, R11, UR6, RZ ;  /* 0x000000060b0b7c24 */ /* 0x000fe2000f8e02ff */
[----:B------:R-:W-:Y:S01]  /*28a0*/  SHF.R.S32.HI R12, RZ, 0x1f, R19 ;  /* 0x0000001fff0c7819 */ /* 0x000fe20000011413 */
[----:B------:R-:W-:Y:S01]  /*28b0*/  IMAD.X R8, R26, 0x1, R7, P0 ;  /* 0x000000011a087824 */ /* 0x000fe200000e0607 */
[----:B------:R-:W-:Y:S02]  /*28c0*/  SHF.R.S32.HI R44, RZ, 0x1f, R9 ;  /* 0x0000001fff2c7819 */ /* 0x000fe40000011409 */
[----:B------:R-:W-:-:S02]  /*28d0*/  CS2R R62, SRZ ;  /* 0x00000000003e7805 */ /* 0x000fc4000001ff00 */
[-C--:B------:R-:W-:Y:S01]  /*28e0*/  IADD3 R41, P4, PT, R13, R6.reuse, RZ ;  /* 0x000000060d297210 */ /* 0x080fe20007f9e0ff */
[--C-:B------:R-:W-:Y:S01]  /*28f0*/  IMAD.X R5, R12, 0x1, R7.reuse, P5 ;  /* 0x000000010c057824 */ /* 0x100fe200028e0607 */
[----:B------:R-:W-:Y:S01]  /*2900*/  R2UR UR38, R39 ;  /* 0x00000000272672ca */ /* 0x000fe200000e0000 */
[----:B------:R-:W-:Y:S01]  /*2910*/  IMAD.X R9, R44, 0x1, R7, P1 ;  /* 0x000000012c097824 */ /* 0x000fe200008e0607 */
[----:B------:R-:W-:Y:S01]  /*2920*/  R2UR UR34, R41 ;  /* 0x00000000292272ca */ /* 0x000fe200000e0000 */
[----:B------:R-:W-:Y:S01]  /*2930*/  IMAD R41, R30, UR6, RZ ;  /* 0x000000061e297c24 */ /* 0x000fe2000f8e02ff */
[-C--:B------:R-:W-:Y:S02]  /*2940*/  IADD3 R39, P5, PT, R15, R6.reuse, RZ ;  /* 0x000000060f277210 */ /* 0x080fe40007fbe0ff */
[-C--:B------:R-:W-:Y:S02]  /*2950*/  IADD3 R19, P0, PT, R37, R6.reuse, RZ ;  /* 0x0000000625137210 */ /* 0x080fe40007f1e0ff */
[----:B------:R-:W-:-:S02]  /*2960*/  IADD3 R12, P1, PT, R27, R6, RZ ;  /* 0x000000061b0c7210 */ /* 0x000fc40007f3e0ff */
[----:B------:R-:W-:Y:S02]  /*2970*/  SHF.R.S32.HI R30, RZ, 0x1f, R15 ;  /* 0x0000001fff1e7819 */ /* 0x000fe4000001140f */
[----:B------:R-:W-:Y:S02]  /*2980*/  R2UR UR32, R19 ;  /* 0x00000000132072ca */ /* 0x000fe400000e0000 */
[----:B------:R-:W-:Y:S01]  /*2990*/  R2UR UR31, R12 ;  /* 0x000000000c1f72ca */ /* 0x000fe200000e0000 */
[----:B------:R-:W-:Y:S01]  /*29a0*/  IMAD.X R19, R30, 0x1, R7, P5 ;  /* 0x000000011e137824 */ /* 0x000fe200028e0607 */
[----:B------:R-:W-:Y:S02]  /*29b0*/  SHF.R.S32.HI R12, RZ, 0x1f, R25 ;  /* 0x0000001fff0c7819 */ /* 0x000fe40000011419 */
[----:B------:R-:W-:Y:S02]  /*29c0*/  SHF.R.S32.HI R26, RZ, 0x1f, R35 ;  /* 0x0000001fff1a7819 */ /* 0x000fe40000011423 */
[-C--:B------:R-:W-:Y:S01]  /*29d0*/  IADD3 R25, P5, PT, R31, R6.reuse, RZ ;  /* 0x000000061f197210 */ /* 0x080fe20007fbe0ff */
[----:B------:R-:W-:Y:S01]  /*29e0*/  IMAD.X R12, R12, 0x1, R7, P2 ;  /* 0x000000010c0c7824 */ /* 0x000fe200010e0607 */
[----:B------:R-:W-:Y:S01]  /*29f0*/  R2UR UR33, R39 ;  /* 0x00000000272172ca */ /* 0x000fe200000e0000 */
[----:B------:R-:W-:Y:S01]  /*2a00*/  IMAD R39, R28, UR6, RZ ;  /* 0x000000061c277c24 */ /* 0x000fe2000f8e02ff */
[----:B------:R-:W-:Y:S01]  /*2a10*/  SHF.R.S32.HI R28, RZ, 0x1f, R13 ;  /* 0x0000001fff1c7819 */ /* 0x000fe2000001140d */
[--C-:B------:R-:W-:Y:S01]  /*2a20*/  IMAD.X R13, R26, 0x1, R7.reuse, P3 ;  /* 0x000000011a0d7824 */ /* 0x100fe200018e0607 */
[----:B------:R-:W-:Y:S01]  /*2a30*/  R2UR UR27, R25 ;  /* 0x00000000191b72ca */ /* 0x000fe200000e0000 */
[----:B------:R-:W-:Y:S01]  /*2a40*/  IMAD R25, R32, UR6, RZ ;  /* 0x0000000620197c24 */ /* 0x000fe2000f8e02ff */
[----:B------:R-:W-:Y:S01]  /*2a50*/  IADD3 R35, P3, PT, R29, R6, RZ ;  /* 0x000000061d237210 */ /* 0x000fe20007f7e0ff */
[----:B------:R-:W-:Y:S01]  /*2a60*/  IMAD.X R15, R28, 0x1, R7, P4 ;  /* 0x000000011c0f7824 */ /* 0x000fe200020e0607 */
[----:B------:R-:W-:Y:S01]  /*2a70*/  SHF.R.S32.HI R24, RZ, 0x1f, R37 ;  /* 0x0000001fff187819 */ /* 0x000fe20000011425 */
[----:B------:R-:W-:Y:S01]  /*2a80*/  IMAD R37, R38, UR6, RZ ;  /* 0x0000000626257c24 */ /* 0x000fe2000f8e02ff */
[----:B------:R-:W-:-:S02]  /*2a90*/  SHF.R.S32.HI R32, RZ, 0x1f, R29 ;  /* 0x0000001fff207819 */ /* 0x000fc4000001141d */
[-C--:B------:R-:W-:Y:S02]  /*2aa0*/  IADD3 R43, P2, PT, R39, R6.reuse, RZ ;  /* 0x00000006272b7210 */ /* 0x080fe40007f5e0ff */
[----:B------:R-:W-:Y:S01]  /*2ab0*/  R2UR UR29, R35 ;  /* 0x00000000231d72ca */ /* 0x000fe200000e0000 */
[--C-:B------:R-:W-:Y:S01]  /*2ac0*/  IMAD.X R35, R24, 0x1, R7.reuse, P0 ;  /* 0x0000000118237824 */ /* 0x100fe200000e0607 */
[-C--:B------:R-:W-:Y:S01]  /*2ad0*/  IADD3 R26, P4, PT, R41, R6.reuse, RZ ;  /* 0x00000006291a7210 */ /* 0x080fe20007f9e0ff */
[----:B------:R-:W-:Y:S01]  /*2ae0*/  IMAD.X R32, R32, 0x1, R7, P3 ;  /* 0x0000000120207824 */ /* 0x000fe200018e0607 */
[----:B------:R-:W-:Y:S01]  /*2af0*/  R2UR UR30, R43 ;  /* 0x000000002b1e72ca */ /* 0x000fe200000e0000 */
[----:B------:R-:W-:Y:S01]  /*2b00*/  IMAD R43, R33, UR6, RZ ;  /* 0x00000006212b7c24 */ /* 0x000fe2000f8e02ff */
[----:B------:R-:W-:Y:S02]  /*2b10*/  SHF.R.S32.HI R34, RZ, 0x1f, R27 ;  /* 0x0000001fff227819 */ /* 0x000fe4000001141b */
[----:B------:R-:W-:-:S02]  /*2b20*/  IADD3 R28, P0, PT, R25, R6, RZ ;  /* 0x00000006191c7210 */ /* 0x000fc40007f1e0ff */
[-C--:B------:R-:W-:Y:S01]  /*2b30*/  IADD3 R24, P3, PT, R47, R6.reuse, RZ ;  /* 0x000000062f187210 */ /* 0x080fe20007f7e0ff */
[----:B------:R-:W-:Y:S01]  /*2b40*/  IMAD.X R34, R34, 0x1, R7, P1 ;  /* 0x0000000122227824 */ /* 0x000fe200008e0607 */
[----:B------:R-:W-:Y:S02]  /*2b50*/  R2UR UR28, R26 ;  /* 0x000000001a1c72ca */ /* 0x000fe400000e0000 */
[----:B------:R-:W-:Y:S01]  /*2b60*/  SHF.R.S32.HI R26, RZ, 0x1f, R39 ;  /* 0x0000001fff1a7819 */ /* 0x000fe20000011427 */
[----:B------:R-:W-:Y:S01]  /*2b70*/  IMAD R39, R40, UR6, RZ ;  /* 0x0000000628277c24 */ /* 0x000fe2000f8e02ff */
[----:B------:R-:W-:Y:S02]  /*2b80*/  R2UR UR26, R28 ;  /* 0x000000001c1a72ca */ /* 0x000fe400000e0000 */
[----:B------:R-:W-:Y:S01]  /*2b90*/  R2UR UR23, R24 ;  /* 0x00000000181772ca */ /* 0x000fe200000e0000 */
[----:B------:R-:W-:Y:S01]  /*2ba0*/  IMAD.X R33, R26, 0x1, R7, P2 ;  /* 0x000000011a217824 */ /* 0x000fe200010e0607 */
[----:B------:R-:W-:-:S02]  /*2bb0*/  IADD3 R27, P1, PT, R43, R6, RZ ;  /* 0x000000062b1b7210 */ /* 0x000fc40007f3e0ff */
[----:B------:R-:W-:Y:S01]  /*2bc0*/  SHF.R.S32.HI R24, RZ, 0x1f, R41 ;  /* 0x0000001fff187819 */ /* 0x000fe20000011429 */
[----:B------:R-:W-:Y:S01]  /*2bd0*/  IMAD R41, R22, UR6, RZ ;  /* 0x0000000616297c24 */ /* 0x000fe2000f8e02ff */
[----:B------:R-:W-:Y:S01]  /*2be0*/  SHF.R.S32.HI R28, RZ, 0x1f, R43 ;  /* 0x0000001fff1c7819 */ /* 0x000fe2000001142b */
[----:B------:R-:W-:Y:S01]  /*2bf0*/  IMAD R43, R20, UR6, RZ ;  /* 0x00000006142b7c24 */ /* 0x000fe2000f8e02ff */
[----:B------:R-:W-:Y:S01]  /*2c00*/  R2UR UR25, R27 ;  /* 0x000000001b1972ca */ /* 0x000fe200000e0000 */
[----:B------:R-:W-:Y:S01]  /*2c10*/  IMAD R27, R36, UR6, RZ ;  /* 0x00000006241b7c24 */ /* 0x000fe2000f8e02ff */
[----:B------:R-:W-:Y:S01]  /*2c20*/  SHF.R.S32.HI R30, RZ, 0x1f, R31 ;  /* 0x0000001fff1e7819 */ /* 0x000fe2000001141f */
[--C-:B------:R-:W-:Y:S01]  /*2c30*/  IMAD.X R31, R24, 0x1, R7.reuse, P4 ;  /* 0x00000001181f7824 */ /* 0x100fe200020e0607 */
[-C--:B------:R-:W-:Y:S01]  /*2c40*/  IADD3 R26, P2, PT, R45, R6.reuse, RZ ;  /* 0x000000062d1a7210 */ /* 0x080fe20007f5e0ff */
[--C-:B------:R-:W-:Y:S01]  /*2c50*/  IMAD.X R28, R28, 0x1, R7.reuse, P1 ;  /* 0x000000011c1c7824 */ /* 0x100fe200008e0607 */
[----:B------:R-:W-:Y:S01]  /*2c60*/  IADD3 R24, P1, PT, R49, R6, RZ ;  /* 0x0000000631187210 */ /* 0x000fe20007f3e0ff */
[----:B------:R-:W-:Y:S01]  /*2c70*/  IMAD.X R30, R30, 0x1, R7, P5 ;  /* 0x000000011e1e7824 */ /* 0x000fe200028e0607 */
[----:B------:R-:W-:Y:S01]  /*2c80*/  SHF.R.S32.HI R20, RZ, 0x1f, R45 ;  /* 0x0000001fff147819 */ /* 0x000fe2000001142d */
[----:B------:R-:W-:Y:S01]  /*2c90*/  IMAD R45, R16, UR6, RZ ;  /* 0x00000006102d7c24 */ /* 0x000fe2000f8e02ff */
[----:B------:R-:W-:-:S02]  /*2ca0*/  R2UR UR24, R26 ;  /* 0x000000001a1872ca */ /* 0x000fc400000e0000 */
[----:B------:R-:W-:Y:S02]  /*2cb0*/  SHF.R.S32.HI R26, RZ, 0x1f, R25 ;  /* 0x0000001fff1a7819 */ /* 0x000fe40000011419 */
[-C--:B------:R-:W-:Y:S02]  /*2cc0*/  IADD3 R38, P4, PT, R27, R6.reuse, RZ ;  /* 0x000000061b267210 */ /* 0x080fe40007f9e0ff */
[----:B------:R-:W-:Y:S01]  /*2cd0*/  R2UR UR19, R24 ;  /* 0x00000000181372ca */ /* 0x000fe200000e0000 */
[----:B------:R-:W-:Y:S01]  /*2ce0*/  IMAD.X R29, R26, 0x1, R7, P0 ;  /* 0x000000011a1d7824 */ /* 0x000fe200000e0607 */
[----:B------:R-:W-:Y:S01]  /*2cf0*/  SHF.R.S32.HI R22, RZ, 0x1f, R27 ;  /* 0x0000001fff167819 */ /* 0x000fe2000001141b */
[----:B------:R-:W-:Y:S01]  /*2d00*/  IMAD.X R27, R20, 0x1, R7, P2 ;  /* 0x00000001141b7824 */ /* 0x000fe200010e0607 */
[----:B------:R-:W-:Y:S02]  /*2d10*/  IADD3 R36, P5, PT, R37, R6, RZ ;  /* 0x0000000625247210 */ /* 0x000fe40007fbe0ff */
[----:B------:R-:W-:-:S02]  /*2d20*/  SHF.R.S32.HI R24, RZ, 0x1f, R37 ;  /* 0x0000001fff187819 */ /* 0x000fc40000011425 */
[-C--:B------:R-:W-:Y:S02]  /*2d30*/  IADD3 R37, P2, PT, R23, R6.reuse, RZ ;  /* 0x0000000617257210 */ /* 0x080fe40007f5e0ff */
[-C--:B------:R-:W-:Y:S01]  /*2d40*/  IADD3 R25, P0, PT, R39, R6.reuse, RZ ;  /* 0x0000000627197210 */ /* 0x080fe20007f1e0ff */
[----:B------:R-:W-:Y:S01]  /*2d50*/  IMAD.X R24, R24, 0x1, R7, P5 ;  /* 0x0000000118187824 */ /* 0x000fe200028e0607 */
[----:B------:R-:W-:Y:S01]  /*2d60*/  SHF.R.S32.HI R26, RZ, 0x1f, R47 ;  /* 0x0000001fff1a7819 */ /* 0x000fe2000001142f */
[----:B------:R-:W-:Y:S01]  /*2d70*/  IMAD R47, R10, UR6, RZ ;  /* 0x000000060a2f7c24 */ /* 0x000fe2000f8e02ff */
[----:B------:R-:W-:Y:S01]  /*2d80*/  R2UR UR18, R37 ;  /* 0x00000000251272ca */ /* 0x000fe200000e0000 */
[----:B------:R-:W-:Y:S01]  /*2d90*/  IMAD R37, R18, UR6, RZ ;  /* 0x0000000612257c24 */ /* 0x000fe2000f8e02ff */
[----:B------:R-:W-:Y:S01]  /*2da0*/  SHF.R.S32.HI R16, RZ, 0x1f, R39 ;  /* 0x0000001fff107819 */ /* 0x000fe20000011427 */
[----:B------:R-:W-:Y:S01]  /*2db0*/  IMAD R39, R14, UR6, RZ ;  /* 0x000000060e277c24 */ /* 0x000fe2000f8e02ff */
[----:B------:R-:W0:Y:S01]  /*2dc0*/  LDCU UR6, c[0x0][0x3a4] ;  /* 0x00007480ff0677ac */ /* 0x000e220008000800 */
[----:B------:R-:W-:Y:S01]  /*2dd0*/  R2UR UR20, R25 ;  /* 0x00000000191472ca */ /* 0x000fe200000e0000 */
[--C-:B------:R-:W-:Y:S01]  /*2de0*/  IMAD.X R25, R22, 0x1, R7.reuse, P4 ;  /* 0x0000000116197824 */ /* 0x100fe200020e0607 */
[----:B------:R-:W-:Y:S01]  /*2df0*/  IADD3 R20, P5, PT, R51, R6, RZ ;  /* 0x0000000633147210 */ /* 0x000fe20007fbe0ff */
[----:B------:R-:W-:Y:S01]  /*2e00*/  IMAD.X R26, R26, 0x1, R7, P3 ;  /* 0x000000011a1a7824 */ /* 0x000fe200018e0607 */
[----:B------:R-:W-:-:S02]  /*2e10*/  SHF.R.S32.HI R22, RZ, 0x1f, R49 ;  /* 0x0000001fff167819 */ /* 0x000fc40000011431 */
[----:B------:R-:W-:Y:S01]  /*2e20*/  SHF.R.S32.HI R14, RZ, 0x1f, R23 ;  /* 0x0000001fff0e7819 */ /* 0x000fe20000011417 */
[--C-:B------:R-:W-:Y:S01]  /*2e30*/  IMAD.X R23, R16, 0x1, R7.reuse, P0 ;  /* 0x0000000110177824 */ /* 0x100fe200000e0607 */
[-C--:B------:R-:W-:Y:S01]  /*2e40*/  IADD3 R16, P6, PT, R17, R6.reuse, RZ ;  /* 0x0000000611107210 */ /* 0x080fe20007fde0ff */
[----:B------:R-:W-:Y:S01]  /*2e50*/  IMAD.X R22, R22, 0x1, R7, P1 ;  /* 0x0000000116167824 */ /* 0x000fe200008e0607 */
[----:B------:R-:W-:Y:S02]  /*2e60*/  R2UR UR15, R20 ;  /* 0x00000000140f72ca */ /* 0x000fe400000e0000 */
[-C--:B------:R-:W-:Y:S02]  /*2e70*/  IADD3 R20, P0, PT, R37, R6.reuse, RZ ;  /* 0x0000000625147210 */ /* 0x080fe40007f1e0ff */
[----:B------:R-:W-:Y:S02]  /*2e80*/  IADD3 R18, P1, PT, R45, R6, RZ ;  /* 0x000000062d127210 */ /* 0x000fe40007f3e0ff */
[----:B------:R-:W-:-:S02]  /*2e90*/  R2UR UR12, R16 ;  /* 0x00000000100c72ca */ /* 0x000fc400000e0000 */
[-C--:B------:R-:W-:Y:S02]  /*2ea0*/  IADD3 R21, P4, PT, R43, R6.reuse, RZ ;  /* 0x000000062b157210 */ /* 0x080fe40007f9e0ff */
[----:B------:R-:W-:Y:S02]  /*2eb0*/  SHF.R.S32.HI R16, RZ, 0x1f, R37 ;  /* 0x0000001fff107819 */ /* 0x000fe40000011425 */
[----:B------:R-:W-:Y:S01]  /*2ec0*/  R2UR UR41, R3 ;  /* 0x00000000032972ca */ /* 0x000fe200000e0000 */
[----:B0-----:R-:W-:Y:S01]  /*2ed0*/  IMAD R3, R0, UR6, RZ ;  /* 0x0000000600037c24 */ /* 0x001fe2000f8e02ff */
[----:B------:R-:W-:Y:S01]  /*2ee0*/  R2UR UR21, R36 ;  /* 0x00000000241572ca */ /* 0x000fe200000e0000 */
[----:B------:R-:W-:Y:S01]  /*2ef0*/  IMAD.X R16, R16, 0x1, R7, P0 ;  /* 0x0000000110107824 */ /* 0x000fe200000e0607 */
[----:B------:R-:W-:Y:S01]  /*2f00*/  R2UR UR14, R20 ;  /* 0x00000000140e72ca */ /* 0x000fe200000e0000 */
[----:B------:R-:W-:Y:S01]  /*2f10*/  USHF.R.S32.HI UR6, URZ, 0x1f, UR5 ;  /* 0x0000001fff067899 */ /* 0x000fe20008011405 */
[----:B------:R-:W-:-:S02]  /*2f20*/  IADD3 R36, P3, PT, R41, R6, RZ ;  /* 0x0000000629247210 */ /* 0x000fc40007f7e0ff */
[----:B------:R-:W-:Y:S01]  /*2f30*/  SHF.R.S32.HI R20, RZ, 0x1f, R41 ;  /* 0x0000001fff147819 */ /* 0x000fe20000011429 */
[----:B------:R-:W-:Y:S01]  /*2f40*/  ULEA.HI UR6, UR6, UR5, URZ, 0x7 ;  /* 0x0000000506067291 */ /* 0x000fe2000f8f38ff */
[----:B------:R-:W-:Y:S01]  /*2f50*/  R2UR UR13, R18 ;  /* 0x00000000120d72ca */ /* 0x000fe200000e0000 */
[----:B----4-:R-:W-:Y:S01]  /*2f60*/  USHF.L.U32 UR5, UR72, 0x7, URZ ;  /* 0x0000000748057899 */ /* 0x010fe200080006ff */
[----:B------:R-:W-:Y:S01]  /*2f70*/  R2UR UR16, R21 ;  /* 0x00000000151072ca */ /* 0x000fe200000e0000 */
[----:B------:R-:W-:Y:S01]  /*2f80*/  IMAD.X R21, R14, 0x1, R7, P2 ;  /* 0x000000010e157824 */ /* 0x000fe200010e0607 */
[----:B------:R-:W-:Y:S01]  /*2f90*/  SHF.R.S32.HI R18, RZ, 0x1f, R43 ;  /* 0x0000001fff127819 */ /* 0x000fe2000001142b */
[----:B------:R-:W-:Y:S01]  /*2fa0*/  IMAD.X R20, R20, 0x1, R7, P3 ;  /* 0x0000000114147824 */ /* 0x000fe200018e0607 */
[----:B------:R-:W-:Y:S02]  /*2fb0*/  R2UR UR17, R36 ;  /* 0x00000000241172ca */ /* 0x000fe400000e0000 */
[----:B------:R-:W-:-:S02]  /*2fc0*/  CS2R R42, SRZ ;  /* 0x00000000002a7805 */ /* 0x000fc4000001ff00 */
[-C--:B------:R-:W-:Y:S01]  /*2fd0*/  IADD3 R14, P2, PT, R39, R6.reuse, RZ ;  /* 0x00000006270e7210 */ /* 0x080fe20007f5e0ff */
[----:B------:R-:W-:Y:S01]  /*2fe0*/  IMAD.X R18, R18, 0x1, R7, P4 ;  /* 0x0000000112127824 */ /* 0x000fe200020e0607 */
[----:B---3--:R-:W-:Y:S01]  /*2ff0*/  IADD3 R0, P0, PT, R3, UR10, RZ ;  /* 0x0000000a03007c10 */ /* 0x008fe2000ff1e0ff */
[----:B------:R-:W-:Y:S01]  /*3000*/  USHF.R.S32.HI UR6, URZ, 0x7, UR6 ;  /* 0x00000007ff067899 */ /* 0x000fe20008011406 */
[----:B------:R-:W-:Y:S02]  /*3010*/  SHF.R.S32.HI R36, RZ, 0x1f, R17 ;  /* 0x0000001fff247819 */ /* 0x000fe40000011411 */
[----:B------:R-:W-:Y:S02]  /*3020*/  IADD3 R17, P3, PT, R47, R6, RZ ;  /* 0x000000062f117210 */ /* 0x000fe40007f7e0ff */
[----:B------:R-:W-:Y:S02]  /*3030*/  SHF.R.S32.HI R10, RZ, 0x1f, R51 ;  /* 0x0000001fff0a7819 */ /* 0x000fe40000011433 */
[----:B------:R-:W-:Y:S01]  /*3040*/  R2UR UR22, R38 ;  /* 0x00000000261672ca */ /* 0x000fe200000e0000 */
[----:B------:R0:W-:Y:S01]  /*3050*/  STL [R1+0x1d4], R17 ;  /* 0x0001d41101007387 */ /* 0x0001e20000100800 */
[----:B------:R-:W-:-:S02]  /*3060*/  R2UR UR7, R14 ;  /* 0x000000000e0772ca */ /* 0x000fc400000e0000 */
[----:B------:R-:W-:Y:S02]  /*3070*/  IADD3 R6, P4, PT, R11, R6, RZ ;  /* 0x000000060b067210 */ /* 0x000fe40007f9e0ff */
[----:B------:R-:W-:Y:S01]  /*3080*/  LEA.HI.X.SX32 R3, R3, UR11, 0x1, P0 ;  /* 0x0000000b03037c11 */ /* 0x000fe200080f0eff */
[----:B------:R-:W1:Y:S01]  /*3090*/  LDCU UR11, c[0x0][0x3a8] ;  /* 0x00007500ff0b77ac */ /* 0x000e620008000800 */
[----:B------:R-:W-:Y:S01]  /*30a0*/  SHF.R.S32.HI R14, RZ, 0x1f, R45 ;  /* 0x0000001fff0e7819 */ /* 0x000fe2000001142d */
[----:B------:R2:W-:Y:S01]  /*30b0*/  STL [R1+0x1f4], R6 ;  /* 0x0001f40601007387 */ /* 0x0005e20000100800 */
[----:B------:R-:W-:Y:S01]  /*30c0*/  SHF.R.S32.HI R38, RZ, 0x1f, R39 ;  /* 0x0000001fff267819 */ /* 0x000fe20000011427 */
[----:B0-----:R-:W-:Y:S01]  /*30d0*/  IMAD.X R17, R10, 0x1, R7, P5 ;  /* 0x000000010a117824 */ /* 0x001fe200028e0607 */
[----:B------:R-:W-:Y:S01]  /*30e0*/  SHF.R.S32.HI R40, RZ, 0x1f, R47 ;  /* 0x0000001fff287819 */ /* 0x000fe2000001142f */
[--C-:B------:R-:W-:Y:S01]  /*30f0*/  IMAD.X R10, R36, 0x1, R7.reuse, P6 ;  /* 0x00000001240a7824 */ /* 0x100fe200030e0607 */
[----:B------:R-:W-:Y:S01]  /*3100*/  R2UR UR42, R5 ;  /* 0x00000000052a72ca */ /* 0x000fe200000e0000 */
[--C-:B------:R-:W-:Y:S01]  /*3110*/  IMAD.X R14, R14, 0x1, R7.reuse, P1 ;  /* 0x000000010e0e7824 */ /* 0x100fe200008e0607 */
[----:B------:R-:W-:Y:S01]  /*3120*/  R2UR UR43, R8 ;  /* 0x00000000082b72ca */ /* 0x000fe200000e0000 */
[--C-:B------:R-:W-:Y:S01]  /*3130*/  IMAD.X R36, R40, 0x1, R7.reuse, P3 ;  /* 0x0000000128247824 */ /* 0x100fe200018e0607 */
[----:B------:R-:W-:Y:S01]  /*3140*/  R2UR UR44, R9 ;  /* 0x00000000092c72ca */ /* 0x000fe200000e0000 */
[----:B--2---:R-:W-:Y:S01]  /*3150*/  IMAD.X R6, R38, 0x1, R7, P2 ;  /* 0x0000000126067824 */ /* 0x004fe200010e0607 */
[----:B------:R-:W-:-:S02]  /*3160*/  LEA.HI.X.SX32 R7, R11, R7, 0x1, P4 ;  /* 0x000000070b077211 */ /* 0x000fc400020f0eff */
[----:B------:R-:W-:Y:S01]  /*3170*/  CS2R R40, SRZ ;  /* 0x0000000000287805 */ /* 0x000fe2000001ff00 */
[----:B------:R0:W-:Y:S01]  /*3180*/  STL [R1+0x1c8], R36 ;  /* 0x0001c82401007387 */ /* 0x0001e20000100800 */
[----:B------:R-:W-:Y:S02]  /*3190*/  R2UR UR53, R31 ;  /* 0x000000001f3572ca */ /* 0x000fe400000e0000 */
[----:B------:R-:W-:Y:S02]  /*31a0*/  CS2R R38, SRZ ;  /* 0x0000000000267805 */ /* 0x000fe4000001ff00 */
[----:B------:R-:W-:Y:S01]  /*31b0*/  R2UR UR54, R30 ;  /* 0x000000001e3672ca */ /* 0x000fe200000e0000 */
[----:B------:R2:W-:Y:S01]  /*31c0*/  STL [R1+0x1dc], R7 ;  /* 0x0001dc0701007387 */ /* 0x0005e20000100800 */
[----:B------:R-:W-:Y:S01]  /*31d0*/  R2UR UR55, R29 ;  /* 0x000000001d3772ca */ /* 0x000fe200000e0000 */
[----:B-1----:R-:W-:Y:S01]  /*31e0*/  IMAD R118, R118, UR11, RZ ;  /* 0x0000000b76767c24 */ /* 0x002fe2000f8e02ff */
[----:B------:R-:W-:Y:S01]  /*31f0*/  R2UR UR56, R28 ;  /* 0x000000001c3872ca */ /* 0x000fe200000e0000 */
[----:B------:R-:W-:Y:S01]  /*3200*/  IMAD R100, R100, UR11, RZ ;  /* 0x0000000b64647c24 */ /* 0x000fe2000f8e02ff */
[----:B------:R-:W-:Y:S01]  /*3210*/  R2UR UR71, R10 ;  /* 0x000000000a4772ca */ /* 0x000fe200000e0000 */
[----:B------:R-:W-:Y:S01]  /*3220*/  IMAD R99, R99, UR11, RZ ;  /* 0x0000000b63637c24 */ /* 0x000fe2000f8e02ff */
[----:B------:R-:W-:Y:S01]  /*3230*/  R2UR UR70, R6 ;  /* 0x00000000064672ca */ /* 0x000fe200000e0000 */
[----:B------:R-:W1:Y:S01]  /*3240*/  S2R R118, SR_TID.X ;  /* 0x0000000000767919 */ /* 0x000e620000002100 */
[----:B------:R-:W-:Y:S01]  /*3250*/  LOP3.LUT P0, RZ, R53, 0x100, RZ, 0xc0, !PT ;  /* 0x0000010035ff7812 */ /* 0x000fe2000780c0ff */
[----:B------:R-:W-:Y:S01]  /*3260*/  IMAD R79, R79, UR11, RZ ;  /* 0x0000000b4f4f7c24 */ /* 0x000fe2000f8e02ff */
[----:B------:R-:W-:Y:S01]  /*3270*/  LOP3.LUT R58, R4, 0x44, RZ, 0xfc, !PT ;  /* 0x00000044043a7812 */ /* 0x000fe200078efcff */
[----:B------:R-:W-:Y:S01]  /*3280*/  IMAD R78, R78, UR11, RZ ;  /* 0x0000000b4e4e7c24 */ /* 0x000fe2000f8e02ff */
[C---:B------:R-:W-:Y:S01]  /*3290*/  LOP3.LUT R56, R4.reuse, 0x48, RZ, 0xfc, !PT ;  /* 0x0000004804387812 */ /* 0x040fe200078efcff */
[----:B------:R-:W-:Y:S01]  /*32a0*/  IMAD R77, R77, UR11, RZ ;  /* 0x0000000b4d4d7c24 */ /* 0x000fe2000f8e02ff */
[----:B------:R-:W-:Y:S01]  /*32b0*/  LOP3.LUT R54, R4, 0x4c, RZ, 0xfc, !PT ;  /* 0x0000004c04367812 */ /* 0x000fe200078efcff */
[----:B------:R-:W-:Y:S01]  /*32c0*/  IMAD R76, R76, UR11, RZ ;  /* 0x0000000b4c4c7c24 */ /* 0x000fe2000f8e02ff */
[----:B------:R-:W-:-:S02]  /*32d0*/  LOP3.LUT R53, R4, 0x4e, RZ, 0xfc, !PT ;  /* 0x0000004e04357812 */ /* 0x000fc400078efcff */
[----:B0-----:R-:W-:Y:S02]  /*32e0*/  CS2R R36, SRZ ;  /* 0x0000000000247805 */ /* 0x001fe4000001ff00 */
[C---:B------:R-:W-:Y:S01]  /*32f0*/  LOP3.LUT R52, R4.reuse, 0x50, RZ, 0xfc, !PT ;  /* 0x0000005004347812 */ /* 0x040fe200078efcff */
[----:B------:R-:W-:Y:S01]  /*3300*/  IMAD R117, R117, UR11, RZ ;  /* 0x0000000b75757c24 */ /* 0x000fe2000f8e02ff */
[----:B------:R-:W-:Y:S01]  /*3310*/  LOP3.LUT R51, R4, 0x52, RZ, 0xfc, !PT ;  /* 0x0000005204337812 */ /* 0x000fe200078efcff */
[----:B------:R-:W-:Y:S01]  /*3320*/  IMAD R116, R116, UR11, RZ ;  /* 0x0000000b74747c24 */ /* 0x000fe2000f8e02ff */
        /* <DEDUP_REMOVED lines=26> */
[----:B------:R-:W-:Y:S01]  /*34d0*/  LOP3.LUT R9, R4, 0x6e, RZ, 0xfc, !PT ;  /* 0x0000006e04097812 */ /* 0x000fe200078efcff */
[----:B------:R-:W-:Y:S01]  /*34e0*/  IMAD R102, R102, UR11, RZ ;  /* 0x0000000b66667c24 */ /* 0x000fe2000f8e02ff */
[C---:B------:R-:W-:Y:S01]  /*34f0*/  LOP3.LUT R8, R4.reuse, 0x70, RZ, 0xfc, !PT ;  /* 0x0000007004087812 */ /* 0x040fe200078efcff */
[----:B------:R-:W-:Y:S01]  /*3500*/  IMAD R101, R101, UR11, RZ ;  /* 0x0000000b65657c24 */ /* 0x000fe2000f8e02ff */
[C---:B--2---:R-:W-:Y:S01]  /*3510*/  LOP3.LUT R7, R4.reuse, 0x72, RZ, 0xfc, !PT ;  /* 0x0000007204077812 */ /* 0x044fe200078efcff */
[----:B------:R-:W-:Y:S01]  /*3520*/  IMAD R95, R95, UR11, RZ ;  /* 0x0000000b5f5f7c24 */ /* 0x000fe2000f8e02ff */
[----:B------:R-:W-:Y:S01]  /*3530*/  LOP3.LUT R6, R4, 0x74, RZ, 0xfc, !PT ;  /* 0x0000007404067812 */ /* 0x000fe200078efcff */
[----:B------:R-:W-:Y:S01]  /*3540*/  IMAD R8, R8, UR11, RZ ;  /* 0x0000000b08087c24 */ /* 0x000fe2000f8e02ff */
[----:B------:R-:W-:Y:S01]  /*3550*/  LOP3.LUT R5, R4, 0x76, RZ, 0xfc, !PT ;  /* 0x0000007604057812 */ /* 0x000fe200078efcff */
[----:B------:R-:W-:Y:S01]  /*3560*/  IMAD R7, R7, UR11, RZ ;  /* 0x0000000b07077c24 */ /* 0x000fe2000f8e02ff */
[----:B------:R-:W0:Y:S01]  /*3570*/  S2R R4, SR_TID.X ;  /* 0x0000000000047919 */ /* 0x000e220000002100 */
[----:B------:R-:W-:Y:S01]  /*3580*/  IMAD R7, R119, UR11, RZ ;  /* 0x0000000b77077c24 */ /* 0x000fe2000f8e02ff */
[----:B------:R-:W-:Y:S01]  /*3590*/  R2UR UR45, R12 ;  /* 0x000000000c2d72ca */ /* 0x000fe200000e0000 */
[----:B------:R-:W-:Y:S01]  /*35a0*/  IMAD R5, R5, UR11, RZ ;  /* 0x0000000b05057c24 */ /* 0x000fe2000f8e02ff */
[----:B------:R-:W-:Y:S01]  /*35b0*/  SEL R5, RZ, 0x108, !P0 ;  /* 0x00000108ff057807 */ /* 0x000fe20004000000 */
[----:B------:R-:W-:Y:S01]  /*35c0*/  IMAD R6, R6, UR11, RZ ;  /* 0x0000000b06067c24 */ /* 0x000fe2000f8e02ff */
[----:B------:R-:W-:Y:S01]  /*35d0*/  R2UR UR46, R13 ;  /* 0x000000000d2e72ca */ /* 0x000fe200000e0000 */
[----:B------:R-:W-:Y:S01]  /*35e0*/  IMAD R6, R121, UR11, RZ ;  /* 0x0000000b79067c24 */ /* 0x000fe2000f8e02ff */
[----:B------:R-:W-:Y:S01]  /*35f0*/  R2UR UR47, R15 ;  /* 0x000000000f2f72ca */ /* 0x000fe200000e0000 */
[----:B------:R-:W-:Y:S01]  /*3600*/  IMAD R6, R123, UR11, RZ ;  /* 0x0000000b7b067c24 */ /* 0x000fe2000f8e02ff */
[----:B------:R-:W-:-:S02]  /*3610*/  R2UR UR48, R19 ;  /* 0x00000000133072ca */ /* 0x000fc400000e0000 */
[----:B------:R-:W-:Y:S02]  /*3620*/  CS2R R12, SRZ ;  /* 0x00000000000c7805 */ /* 0x000fe4000001ff00 */
[----:B------:R-:W-:Y:S01]  /*3630*/  R2UR UR49, R35 ;  /* 0x00000000233172ca */ /* 0x000fe200000e0000 */
[----:B------:R-:W-:Y:S01]  /*3640*/  IMAD R94, R94, UR11, RZ ;  /* 0x0000000b5e5e7c24 */ /* 0x000fe2000f8e02ff */
[----:B------:R-:W-:Y:S02]  /*3650*/  R2UR UR50, R34 ;  /* 0x00000000223272ca */ /* 0x000fe400000e0000 */
[----:B------:R-:W-:Y:S02]  /*3660*/  CS2R R34, SRZ ;  /* 0x0000000000227805 */ /* 0x000fe4000001ff00 */
        /* <DEDUP_REMOVED lines=16> */
[----:B0-----:R-:W-:Y:S01]  /*3770*/  LOP3.LUT R124, R4, 0x7f, RZ, 0xc0, !PT ;  /* 0x0000007f047c7812 */ /* 0x001fe200078ec0ff */
[----:B------:R-:W-:Y:S01]  /*3780*/  IMAD R89, R89, UR11, RZ ;  /* 0x0000000b59597c24 */ /* 0x000fe2000f8e02ff */
[--C-:B------:R-:W-:Y:S01]  /*3790*/  LOP3.LUT R120, R120, 0x1ff, R4.reuse, 0x78, !PT ;  /* 0x000001ff78787812 */ /* 0x100fe200078e7804 */
[----:B------:R-:W-:Y:S01]  /*37a0*/  IMAD R88, R88, UR11, RZ ;  /* 0x0000000b58587c24 */ /* 0x000fe2000f8e02ff */
[----:B------:R-:W-:Y:S01]  /*37b0*/  SHF.R.U32.HI R4, RZ, 0x8, R4 ;  /* 0x00000008ff047819 */ /* 0x000fe20000011604 */
[----:B------:R-:W-:Y:S01]  /*37c0*/  IMAD R75, R75, UR11, RZ ;  /* 0x0000000b4b4b7c24 */ /* 0x000fe2000f8e02ff */
[----:B------:R-:W-:Y:S01]  /*37d0*/  R2UR UR63, R21 ;  /* 0x00000000153f72ca */ /* 0x000fe200000e0000 */
[----:B------:R-:W-:Y:S01]  /*37e0*/  IMAD R74, R74, UR11, RZ ;  /* 0x0000000b4a4a7c24 */ /* 0x000fe2000f8e02ff */
[----:B------:R-:W-:Y:S01]  /*37f0*/  SGXT.U32 R4, R4, 0x1 ;  /* 0x000000010404781a */ /* 0x000fe20000000000 */
[----:B------:R-:W-:Y:S01]  /*3800*/  IMAD R73, R73, UR11, RZ ;  /* 0x0000000b49497c24 */ /* 0x000fe2000f8e02ff */
[----:B------:R-:W-:-:S02]  /*3810*/  R2UR UR64, R20 ;  /* 0x00000000144072ca */ /* 0x000fc400000e0000 */
[----:B------:R-:W-:Y:S02]  /*3820*/  CS2R R20, SRZ ;  /* 0x0000000000147805 */ /* 0x000fe4000001ff00 */
[----:B------:R-:W-:Y:S01]  /*3830*/  R2UR UR65, R18 ;  /* 0x00000000124172ca */ /* 0x000fe200000e0000 */
[----:B------:R-:W-:Y:S01]  /*3840*/  IMAD R7, R4, UR11, RZ ;  /* 0x0000000b04077c24 */ /* 0x000fe2000f8e02ff */
[----:B-1----:R-:W-:Y:S02]  /*3850*/  LOP3.LUT R4, R5, 0xff, R118, 0x78, !PT ;  /* 0x000000ff05047812 */ /* 0x002fe400078e7876 */
[----:B------:R-:W-:Y:S02]  /*3860*/  CS2R R18, SRZ ;  /* 0x0000000000127805 */ /* 0x000fe4000001ff00 */
[----:B------:R-:W-:Y:S01]  /*3870*/  R2UR UR69, R17 ;  /* 0x00000000114572ca */ /* 0x000fe200000e0000 */
        /* <DEDUP_REMOVED lines=15> */
[----:B------:R-:W-:Y:S01]  /*3970*/  LOP3.LUT R4, R2, 0x210, RZ, 0x3c, !PT ;  /* 0x0000021002047812 */ /* 0x000fe200078e3cff */
[----:B------:R-:W-:Y:S01]  /*3980*/  IMAD R52, R52, UR11, RZ ;  /* 0x0000000b34347c24 */ /* 0x000fe2000f8e02ff */
[----:B------:R-:W-:Y:S01]  /*3990*/  LOP3.LUT R4, R125, 0x40, RZ, 0x3c, !PT ;  /* 0x000000407d047812 */ /* 0x000fe200078e3cff */
[----:B------:R-:W-:Y:S01]  /*39a0*/  IMAD R51, R51, UR11, RZ ;  /* 0x0000000b33337c24 */ /* 0x000fe2000f8e02ff */
[----:B------:R-:W-:-:S02]  /*39b0*/  R2UR UR68, R16 ;  /* 0x00000000104472ca */ /* 0x000fc400000e0000 */
[----:B------:R-:W-:Y:S02]  /*39c0*/  CS2R R16, SRZ ;  /* 0x0000000000107805 */ /* 0x000fe4000001ff00 */
[----:B------:R-:W-:Y:S01]  /*39d0*/  R2UR UR67, R14 ;  /* 0x000000000e4372ca */ /* 0x000fe200000e0000 */
[----:B------:R0:W-:Y:S01]  /*39e0*/  STL [R1+0x398], R4 ;  /* 0x0003980401007387 */ /* 0x0001e20000100800 */
[----:B------:R-:W-:Y:S01]  /*39f0*/  CS2R R14, SRZ ;  /* 0x00000000000e7805 */ /* 0x000fe2000001ff00 */
[----:B------:R-:W-:Y:S01]  /*3a00*/  IMAD R50, R50, UR11, RZ ;  /* 0x0000000b32327c24 */ /* 0x000fe2000f8e02ff */
[----:B------:R-:W-:Y:S01]  /*3a10*/  LOP3.LUT R120, R120, 0x40, RZ, 0x3c, !PT ;  /* 0x0000004078787812 */ /* 0x000fe200078e3cff */
[----:B------:R-:W-:Y:S01]  /*3a20*/  IMAD R49, R49, UR11, RZ ;  /* 0x0000000b31317c24 */ /* 0x000fe2000f8e02ff */
[----:B------:R-:W-:Y:S01]  /*3a30*/  CS2R R98, SRZ ;  /* 0x0000000000627805 */ /* 0x000fe2000001ff00 */
        /* <DEDUP_REMOVED lines=9> */
[C---:B------:R-:W-:Y:S01]  /*3ad0*/  LOP3.LUT R6, R2.reuse, 0x40, RZ, 0x3c, !PT ;  /* 0x0000004002067812 */ /* 0x040fe200078e3cff */
[----:B------:R-:W-:Y:S01]  /*3ae0*/  IMAD R11, R11, UR11, RZ ;  /* 0x0000000b0b0b7c24 */ /* 0x000fe2000f8e02ff */
[----:B------:R-:W-:Y:S01]  /*3af0*/  LOP3.LUT R5, R2, 0x250, RZ, 0x3c, !PT ;  /* 0x0000025002057812 */ /* 0x000fe200078e3cff */
[----:B------:R-:W-:Y:S01]  /*3b00*/  IMAD R10, R10, UR11, RZ ;  /* 0x0000000b0a0a7c24 */ /* 0x000fe2000f8e02ff */
[----:B------:R-:W-:-:S02]  /*3b10*/  USHF.L.U32 UR10, UR11, 0x7, URZ ;  /* 0x000000070b0a7899 */ /* 0x000fc400080006ff */
[----:B------:R-:W-:Y:S02]  /*3b20*/  IMAD R9, R9, UR11, RZ ;  /* 0x0000000b09097c24 */ /* 0x000fe4000f8e02ff */
[----:B------:R-:W-:Y:S02]  /*3b30*/  IMAD R8, R122, UR11, RZ ;  /* 0x0000000b7a087c24 */ /* 0x000fe4000f8e02ff */
[----:B0-----:R-:W-:-:S07]  /*3b40*/  IMAD R100, R124, UR72, RZ ;  /* 0x000000487c647c24 */ /* 0x001fce000f8e02ff */
.L_x_1:
[----:B------:R-:W-:Y:S01]  /*3b50*/  STL [R1+0x40c], R35 ;  /* 0x00040c2301007387 */ /* 0x000fe20000100800 */
[----:B0-----:R-:W0:Y:S03]  /*3b60*/  LDCU UR11, c[0x0][0x3a8] ;  /* 0x00007500ff0b77ac */ /* 0x001e260008000800 */
[----:B------:R-:W-:Y:S01]  /*3b70*/  STL [R1+0x408], R60 ;  /* 0x0004083c01007387 */ /* 0x000fe20000100800 */
[----:B------:R-:W1:Y:S03]  /*3b80*/  LDCU UR72, c[0x0][0x3a8] ;  /* 0x00007500ff4877ac */ /* 0x000e660008000800 */
[----:B------:R-:W-:Y:S01]  /*3b90*/  STL [R1+0x404], R61 ;  /* 0x0004043d01007387 */ /* 0x000fe20000100800 */
[----:B------:R-:W2:Y:S01]  /*3ba0*/  S2R R7, SR_TID.X ;  /* 0x0000000000077919 */ /* 0x000ea20000002100 */
[----:B------:R-:W3:Y:S01]  /*3bb0*/  S2R R44, SR_TID.X ;  /* 0x00000000002c7919 */ /* 0x000ee20000002100 */
[----:B------:R-:W-:Y:S01]  /*3bc0*/  PRMT R123, RZ, 0x7610, R123 ;  /* 0x00007610ff7b7816 */ /* 0x000fe2000000007b */
[----:B------:R-:W4:Y:S01]  /*3bd0*/  LDCU UR73, c[0x0][0x3a8] ;  /* 0x00007500ff4977ac */ /* 0x000f220008000800 */
[----:B------:R-:W-:Y:S04]  /*3be0*/  STL [R1+0x400], R62 ;  /* 0x0004003e01007387 */ /* 0x000fe80000100800 */
[----:B------:R-:W-:Y:S04]  /*3bf0*/  STL [R1+0x3fc], R63 ;  /* 0x0003fc3f01007387 */ /* 0x000fe80000100800 */
[----:B------:R-:W-:Y:S04]  /*3c00*/  STL [R1+0x3f8], R76 ;  /* 0x0003f84c01007387 */ /* 0x000fe80000100800 */
[----:B------:R-:W-:Y:S04]  /*3c10*/  STL [R1+0x3f4], R77 ;  /* 0x0003f44d01007387 */ /* 0x000fe80000100800 */
[----:B------:R0:W-:Y:S04]  /*3c20*/  STL [R1+0x3f0], R78 ;  /* 0x0003f04e01007387 */ /* 0x0001e80000100800 */
[----:B------:R-:W-:Y:S01]  /*3c30*/  STL [R1+0x3ec], R79 ;  /* 0x0003ec4f01007387 */ /* 0x000fe20000100800 */
[----:B--2---:R-:W-:-:S03]  /*3c40*/  SHF.R.U32.HI R8, RZ, 0x8, R7 ;  /* 0x00000008ff087819 */ /* 0x004fc60000011607 */
[----:B------:R-:W-:Y:S01]  /*3c50*/  STL [R1+0x3e8], R108 ;  /* 0x0003e86c01007387 */ /* 0x000fe20000100800 */
[----:B------:R-:W-:Y:S01]  /*3c60*/  SGXT.U32 R8, R8, 0x1 ;  /* 0x000000010808781a */ /* 0x000fe20000000000 */
[----:B0-----:R-:W0:Y:S01]  /*3c70*/  S2R R78, SR_TID.X ;  /* 0x00000000004e7919 */ /* 0x001e220000002100 */
[----:B---3--:R-:W-:Y:S02]  /*3c80*/  SHF.R.U32.HI R9, RZ, 0x8, R44 ;  /* 0x00000008ff097819 */ /* 0x008fe4000001162c */
[----:B------:R-:W-:Y:S01]  /*3c90*/  LOP3.LUT R8, R8, 0x2, RZ, 0xfc, !PT ;  /* 0x0000000208087812 */ /* 0x000fe200078efcff */
[----:B------:R-:W-:Y:S01]  /*3ca0*/  STL [R1+0x3e4], R109 ;  /* 0x0003e46d01007387 */ /* 0x000fe20000100800 */
[----:B------:R-:W-:-:S03]  /*3cb0*/  SGXT.U32 R9, R9, 0x1 ;  /* 0x000000010909781a */ /* 0x000fc60000000000 */
[----:B------:R-:W-:Y:S01]  /*3cc0*/  IMAD R8, R8, UR11, RZ ;  /* 0x0000000b08087c24 */ /* 0x000fe2000f8e02ff */
[----:B------:R-:W-:Y:S01]  /*3cd0*/  LOP3.LUT R9, R9, 0x4, RZ, 0xfc, !PT ;  /* 0x0000000409097812 */ /* 0x000fe200078efcff */
[----:B------:R-:W2:Y:S01]  /*3ce0*/  LDCU UR11, c[0x0][0x3a8] ;  /* 0x00007500ff0b77ac */ /* 0x000ea20008000800 */
[----:B------:R-:W-:Y:S03]  /*3cf0*/  STL [R1+0x3e0], R110 ;  /* 0x0003e06e01007387 */ /* 0x000fe60000100800 */
[----:B-1----:R-:W-:Y:S01]  /*3d00*/  IMAD R9, R9, UR72, RZ ;  /* 0x0000004809097c24 */ /* 0x002fe2000f8e02ff */
[----:B------:R-:W-:Y:S01]  /*3d10*/  STL [R1+0x3dc], R111 ;  /* 0x0003dc6f01007387 */ /* 0x000fe20000100800 */
[----:B------:R-:W-:Y:S01]  /*3d20*/  SHF.R.U32.HI R45, RZ, 0x8, R44 ;  /* 0x00000008ff2d7819 */ /* 0x000fe2000001162c */
[----:B------:R-:W1:Y:S02]  /*3d30*/  LDCU UR72, c[0x0][0x3a8] ;  /* 0x00007500ff4877ac */ /* 0x000e640008000800 */
[----:B------:R-:W-:Y:S04]  /*3d40*/  STL [R1+0x3d8], R16 ;  /* 0x0003d81001007387 */ /* 0x000fe80000100800 */
[----:B------:R-:W-:Y:S01]  /*3d50*/  STL [R1+0x3d4], R17 ;  /* 0x0003d41101007387 */ /* 0x000fe20000100800 */
[----:B0-----:R-:W-:-:S03]  /*3d60*/  SHF.R.U32.HI R89, RZ, 0x8, R78 ;  /* 0x00000008ff597819 */ /* 0x001fc6000001164e */
[----:B------:R-:W-:Y:S01]  /*3d70*/  STL [R1+0x3d0], R18 ;  /* 0x0003d01201007387 */ /* 0x000fe20000100800 */
[----:B------:R-:W-:-:S03]  /*3d80*/  SGXT.U32 R89, R89, 0x1 ;  /* 0x000000015959781a */ /* 0x000fc60000000000 */
[----:B------:R-:W-:Y:S01]  /*3d90*/  STL [R1+0x3cc], R19 ;  /* 0x0003cc1301007387 */ /* 0x000fe20000100800 */
[----:B------:R-:W-:-:S03]  /*3da0*/  LOP3.LUT R4, R89, 0x2, RZ, 0xfc, !PT ;  /* 0x0000000259047812 */ /* 0x000fc600078efcff */
[----:B------:R-:W-:Y:S01]  /*3db0*/  STL [R1+0x3c8], R24 ;  /* 0x0003c81801007387 */ /* 0x000fe20000100800 */
[C---:B------:R-:W-:Y:S02]  /*3dc0*/  LOP3.LUT R6, R89.reuse, 0x4, RZ, 0xfc, !PT ;  /* 0x0000000459067812 */ /* 0x040fe400078efcff */
[----:B------:R-:W-:Y:S01]  /*3dd0*/  ISETP.GE.AND P2, PT, R4, UR66, PT ;  /* 0x0000004204007c0c */ /* 0x000fe2000bf46270 */
[----:B------:R-:W-:Y:S01]  /*3de0*/  STL [R1+0x3c4], R25 ;  /* 0x0003c41901007387 */ /* 0x000fe20000100800 */
[C---:B------:R-:W-:Y:S02]  /*3df0*/  LOP3.LUT R4, R89.reuse, 0x8, RZ, 0xfc, !PT ;  /* 0x0000000859047812 */ /* 0x040fe400078efcff */
[----:B------:R-:W-:Y:S01]  /*3e00*/  ISETP.GE.AND P1, PT, R6, UR66, PT ;  /* 0x0000004206007c0c */ /* 0x000fe2000bf26270 */
[----:B------:R-:W-:Y:S01]  /*3e10*/  STL [R1+0x3c0], R26 ;  /* 0x0003c01a01007387 */ /* 0x000fe20000100800 */
[----:B------:R-:W-:Y:S02]  /*3e20*/  LOP3.LUT R5, R89, 0x6, RZ, 0xfc, !PT ;  /* 0x0000000659057812 */ /* 0x000fe400078efcff */
[----:B------:R-:W-:Y:S01]  /*3e30*/  IADD3 R6, P3, PT, R8, R0, RZ ;  /* 0x0000000008067210 */ /* 0x000fe20007f7e0ff */
[----:B------:R-:W-:Y:S01]  /*3e40*/  STL [R1+0x3bc], R27 ;  /* 0x0003bc1b01007387 */ /* 0x000fe20000100800 */
[----:B------:R-:W-:-:S02]  /*3e50*/  ISETP.GE.AND P0, PT, R4, UR66, PT ;  /* 0x0000004204007c0c */ /* 0x000fc4000bf06270 */
[----:B------:R-:W-:Y:S01]  /*3e60*/  LOP3.LUT R4, R89, 0xc, RZ, 0xfc, !PT ;  /* 0x0000000c59047812 */ /* 0x000fe200078efcff */
[----:B------:R-:W-:Y:S01]  /*3e70*/  STL [R1+0x3b8], R28 ;  /* 0x0003b81c01007387 */ /* 0x000fe20000100800 */
[----:B------:R-:W-:Y:S02]  /*3e80*/  ISETP.GE.AND P4, PT, R5, UR66, PT ;  /* 0x0000004205007c0c */ /* 0x000fe4000bf86270 */
[----:B------:R-:W-:Y:S01]  /*3e90*/  LEA.HI.X.SX32 R7, R8, R3, 0x1, P3 ;  /* 0x0000000308077211 */ /* 0x000fe200018f0eff */
[----:B------:R-:W-:Y:S01]  /*3ea0*/  STL [R1+0x3b4], R29 ;  /* 0x0003b41d01007387 */ /* 0x000fe20000100800 */
[----:B------:R-:W-:Y:S02]  /*3eb0*/  LOP3.LUT R5, R89, 0xa, RZ, 0xfc, !PT ;  /* 0x0000000a59057812 */ /* 0x000fe400078efcff */
[----:B------:R-:W-:Y:S01]  /*3ec0*/  ISETP.GE.AND P3, PT, R4, UR66, PT ;  /* 0x0000004204007c0c */ /* 0x000fe2000bf66270 */
[----:B------:R-:W-:Y:S01]  /*3ed0*/  STL [R1+0x3b0], R30 ;  /* 0x0003b01e01007387 */ /* 0x000fe20000100800 */
[----:B------:R-:W-:-:S02]  /*3ee0*/  IADD3 R4, P6, PT, R9, R0, RZ ;  /* 0x0000000009047210 */ /* 0x000fc40007fde0ff */
[----:B------:R-:W-:Y:S01]  /*3ef0*/  ISETP.GE.AND P5, PT, R5, UR66, PT ;  /* 0x0000004205007c0c */ /* 0x000fe2000bfa6270 */
[----:B------:R0:W-:Y:S01]  /*3f00*/  STL [R1+0x3ac], R31 ;  /* 0x0003ac1f01007387 */ /* 0x0001e20000100800 */
[----:B------:R-:W-:Y:S02]  /*3f10*/  SGXT.U32 R45, R45, 0x1 ;  /* 0x000000012d2d781a */ /* 0x000fe40000000000 */
[----:B------:R-:W-:Y:S02]  /*3f20*/  LEA.HI.X.SX32 R5, R9, R3, 0x1, P6 ;  /* 0x0000000309057211 */ /* 0x000fe400030f0eff */
[----:B------:R-:W-:Y:S02]  /*3f30*/  SHF.R.U32.HI R9, RZ, 0x8, R44 ;  /* 0x00000008ff097819 */ /* 0x000fe4000001162c */
[----:B------:R-:W-:Y:S02]  /*3f40*/  LOP3.LUT R45, R45, 0x6, RZ, 0xfc, !PT ;  /* 0x000000062d2d7812 */ /* 0x000fe400078efcff */
[----:B------:R-:W-:-:S02]  /*3f50*/  SGXT.U32 R9, R9, 0x1 ;  /* 0x000000010909781a */ /* 0x000fc40000000000 */
[----:B0-----:R-:W-:Y:S01]  /*3f60*/  PRMT R31, RZ, 0x7610, R31 ;  /* 0x00007610ff1f7816 */ /* 0x001fe2000000001f */
[----:B--2---:R-:W-:Y:S01]  /*3f70*/  IMAD R45, R45, UR11, RZ ;  /* 0x0000000b2d2d7c24 */ /* 0x004fe2000f8e02ff */
[----:B------:R-:W-:Y:S01]  /*3f80*/  LOP3.LUT R9, R9, 0x8, RZ, 0xfc, !PT ;  /* 0x0000000809097812 */ /* 0x000fe200078efcff */
[----:B------:R-:W0:Y:S01]  /*3f90*/  LDCU UR11, c[0x0][0x3a8] ;  /* 0x00007500ff0b77ac */ /* 0x000e220008000800 */
[----:B------:R-:W-:Y:S02]  /*3fa0*/  PRMT R29, RZ, 0x7610, R29 ;  /* 0x00007610ff1d7816 */ /* 0x000fe4000000001d */
[----:B------:R2:W3:Y:S01]  /*3fb0*/  @!P2 LDG.E.U8 R31, desc[UR8][R6.64] ;  /* 0x00000008061fa981 */ /* 0x0004e2000c1e1100 */
[----:B-1----:R-:W-:Y:S01]  /*3fc0*/  IMAD R9, R9, UR72, RZ ;  /* 0x0000004809097c24 */ /* 0x002fe2000f8e02ff */
[----:B------:R-:W1:Y:S01]  /*3fd0*/  LDCU UR72, c[0x0][0x3a8] ;  /* 0x00007500ff4877ac */ /* 0x000e620008000800 */
[----:B------:R-:W-:Y:S01]  /*3fe0*/  PRMT R26, RZ, 0x7610, R26 ;  /* 0x00007610ff1a7816 */ /* 0x000fe2000000001a */
[----:B------:R0:W3:Y:S01]  /*3ff0*/  @!P1 LDG.E.U8 R29, desc[UR8][R4.64] ;  /* 0x00000008041d9981 */ /* 0x0000e2000c1e1100 */
[----:B------:R-:W-:-:S02]  /*4000*/  PRMT R24, RZ, 0x7610, R24 ;  /* 0x00007610ff187816 */ /* 0x000fc40000000018 */
[----:B------:R-:W-:Y:S02]  /*4010*/  PRMT R18, RZ, 0x7610, R18 ;  /* 0x00007610ff127816 */ /* 0x000fe40000000012 */
[----:B------:R-:W-:Y:S02]  /*4020*/  PRMT R17, RZ, 0x7610, R17 ;  /* 0x00007610ff117816 */ /* 0x000fe40000000011 */
[-C--:B--2---:R-:W-:Y:S02]  /*4030*/  IADD3 R6, P6, PT, R45, R0.reuse, RZ ;  /* 0x000000002d067210 */ /* 0x084fe40007fde0ff */
[----:B------:R-:W-:Y:S02]  /*4040*/  LOP3.LUT R8, R89, 0xe, RZ, 0xfc, !PT ;  /* 0x0000000e59087812 */ /* 0x000fe400078efcff */
[----:B------:R-:W-:Y:S02]  /*4050*/  LEA.HI.X.SX32 R7, R45, R3, 0x1, P6 ;  /* 0x000000032d077211 */ /* 0x000fe400030f0eff */
[----:B0-----:R-:W-:-:S02]  /*4060*/  IADD3 R4, P6, PT, R9, R0, RZ ;  /* 0x0000000009047210 */ /* 0x001fc40007fde0ff */
[--C-:B------:R-:W-:Y:S01]  /*4070*/  SHF.R.U32.HI R45, RZ, 0x8, R44.reuse ;  /* 0x00000008ff2d7819 */ /* 0x100fe2000001162c */
[----:B------:R0:W2:Y:S01]  /*4080*/  @!P4 LDG.E.U8 R26, desc[UR8][R6.64] ;  /* 0x00000008061ac981 */ /* 0x0000a2000c1e1100 */
[----:B------:R-:W-:Y:S02]  /*4090*/  LEA.HI.X.SX32 R5, R9, R3, 0x1, P6 ;  /* 0x0000000309057211 */ /* 0x000fe400030f0eff */
[----:B------:R-:W-:Y:S02]  /*40a0*/  SGXT.U32 R45, R45, 0x1 ;  /* 0x000000012d2d781a */ /* 0x000fe40000000000 */
[----:B------:R-:W-:Y:S01]  /*40b0*/  SHF.R.U32.HI R9, RZ, 0x8, R44 ;  /* 0x00000008ff097819 */ /* 0x000fe2000001162c */
[----:B------:R0:W2:Y:S01]  /*40c0*/  @!P0 LDG.E.U8 R24, desc[UR8][R4.64] ;  /* 0x0000000804188981 */ /* 0x0000a2000c1e1100 */
[----:B------:R-:W-:Y:S02]  /*40d0*/  LOP3.LUT R45, R45, 0xa, RZ, 0xfc, !PT ;  /* 0x0000000a2d2d7812 */ /* 0x000fe400078efcff */
[----:B------:R-:W-:-:S03]  /*40e0*/  SGXT.U32 R9, R9, 0x1 ;  /* 0x000000010909781a */ /* 0x000fc60000000000 */
[----:B------:R-:W-:Y:S01]  /*40f0*/  IMAD R45, R45, UR11, RZ ;  /* 0x0000000b2d2d7c24 */ /* 0x000fe2000f8e02ff */
[----:B------:R-:W-:Y:S01]  /*4100*/  LOP3.LUT R9, R9, 0xc, RZ, 0xfc, !PT ;  /* 0x0000000c09097812 */ /* 0x000fe200078efcff */
[----:B------:R-:W4:Y:S03]  /*4110*/  LDCU UR11, c[0x0][0x3a8] ;  /* 0x00007500ff0b77ac */ /* 0x000f260008000800 */
[-C--:B0-----:R-:W-:Y:S01]  /*4120*/  IADD3 R6, P6, PT, R45, R0.reuse, RZ ;  /* 0x000000002d067210 */ /* 0x081fe20007fde0ff */
[----:B-1----:R-:W-:Y:S01]  /*4130*/  IMAD R9, R9, UR72, RZ ;  /* 0x0000004809097c24 */ /* 0x002fe2000f8e02ff */
[----:B------:R-:W0:Y:S02]  /*4140*/  LDCU UR72, c[0x0][0x3a8] ;  /* 0x00007500ff4877ac */ /* 0x000e240008000800 */
[----:B------:R-:W-:Y:S02]  /*4150*/  LEA.HI.X.SX32 R7, R45, R3, 0x1, P6 ;  /* 0x000000032d077211 */ /* 0x000fe400030f0eff */
[----:B------:R-:W-:-:S02]  /*4160*/  IADD3 R4, P6, PT, R9, R0, RZ ;  /* 0x0000000009047210 */ /* 0x000fc40007fde0ff */
        /* <DEDUP_REMOVED lines=8> */
[----:B----4-:R-:W-:Y:S01]  /*41f0*/  IMAD R45, R45, UR11, RZ ;  /* 0x0000000b2d2d7c24 */ /* 0x010fe2000f8e02ff */
[----:B------:R-:W-:Y:S01]  /*4200*/  LOP3.LUT R9, R9, 0x10, RZ, 0xfc, !PT ;  /* 0x0000001009097812 */ /* 0x000fe200078efcff */
[----:B------:R-:W4:Y:S03]  /*4210*/  LDCU UR11, c[0x0][0x3a8] ;  /* 0x00007500ff0b77ac */ /* 0x000f260008000800 */
[-C--:B-1----:R-:W-:Y:S01]  /*4220*/  IADD3 R6, P6, PT, R45, R0.reuse, RZ ;  /* 0x000000002d067210 */ /* 0x082fe20007fde0ff */
[----:B0-----:R-:W-:Y:S01]  /*4230*/  IMAD R9, R9, UR72, RZ ;  /* 0x0000004809097c24 */ /* 0x001fe2000f8e02ff */
[----:B------:R-:W0:Y:S02]  /*4240*/  LDCU UR72, c[0x0][0x3a8] ;  /* 0x00007500ff4877ac */ /* 0x000e240008000800 */
[----:B------:R-:W-:Y:S02]  /*4250*/  LEA.HI.X.SX32 R7, R45, R3, 0x1, P6 ;  /* 0x000000032d077211 */ /* 0x000fe400030f0eff */
[----:B------:R-:W-:-:S02]  /*4260*/  IADD3 R4, P6, PT, R9, R0, RZ ;  /* 0x0000000009047210 */ /* 0x000fc40007fde0ff */
[--C-:B------:R-:W-:Y:S02]  /*4270*/  SHF.R.U32.HI R45, RZ, 0x8, R44.reuse ;  /* 0x00000008ff2d7819 */ /* 0x100fe4000001162c */
[----:B------:R-:W-:Y:S02]  /*4280*/  ISETP.GE.AND P2, PT, R8, UR66, PT ;  /* 0x0000004208007c0c */ /* 0x000fe4000bf46270 */
[----:B------:R-:W-:Y:S02]  /*4290*/  SGXT.U32 R45, R45, 0x1 ;  /* 0x000000012d2d781a */ /* 0x000fe40000000000 */
[----:B------:R-:W-:Y:S02]  /*42a0*/  LEA.HI.X.SX32 R5, R9, R3, 0x1, P6 ;  /* 0x0000000309057211 */ /* 0x000fe400030f0eff */
[----:B------:R-:W-:Y:S02]  /*42b0*/  LOP3.LUT R8, R89, 0x10, RZ, 0xfc, !PT ;  /* 0x0000001059087812 */ /* 0x000fe400078efcff */
[----:B------:R-:W-:-:S02]  /*42c0*/  SHF.R.U32.HI R9, RZ, 0x8, R44 ;  /* 0x00000008ff097819 */ /* 0x000fc4000001162c */
[----:B------:R-:W-:Y:S02]  /*42d0*/  LOP3.LUT R45, R45, 0x12, RZ, 0xfc, !PT ;  /* 0x000000122d2d7812 */ /* 0x000fe400078efcff */
[----:B------:R-:W-:Y:S02]  /*42e0*/  ISETP.GE.AND P1, PT, R8, UR66, PT ;  /* 0x0000004208007c0c */ /* 0x000fe4000bf26270 */
[----:B------:R-:W-:Y:S02]  /*42f0*/  SGXT.U32 R9, R9, 0x1 ;  /* 0x000000010909781a */ /* 0x000fe40000000000 */
[----:B------:R-:W-:Y:S01]  /*4300*/  PRMT R16, RZ, 0x7610, R16 ;  /* 0x00007610ff107816 */ /* 0x000fe20000000010 */
[----:B----4-:R-:W-:Y:S01]  /*4310*/  IMAD R45, R45, UR11, RZ ;  /* 0x0000000b2d2d7c24 */ /* 0x010fe2000f8e02ff */
[----:B------:R-:W-:Y:S01]  /*4320*/  LOP3.LUT R9, R9, 0x14, RZ, 0xfc, !PT ;  /* 0x0000001409097812 */ /* 0x000fe200078efcff */
[----:B------:R-:W1:Y:S01]  /*4330*/  LDCU UR11, c[0x0][0x3a8] ;  /* 0x00007500ff0b77ac */ /* 0x000e620008000800 */
[----:B------:R-:W-:-:S02]  /*4340*/  PRMT R30, RZ, 0x7610, R30 ;  /* 0x00007610ff1e7816 */ /* 0x000fc4000000001e */
[----:B------:R4:W2:Y:S01]  /*4350*/  @!P2 LDG.E.U8 R16, desc[UR8][R6.64] ;  /* 0x000000080610a981 */ /* 0x0008a2000c1e1100 */
[----:B0-----:R-:W-:Y:S01]  /*4360*/  IMAD R9, R9, UR72, RZ ;  /* 0x0000004809097c24 */ /* 0x001fe2000f8e02ff */
[----:B------:R-:W-:Y:S01]  /*4370*/  LOP3.LUT R8, R89, 0x12, RZ, 0xfc, !PT ;  /* 0x0000001259087812 */ /* 0x000fe200078efcff */
[----:B------:R-:W0:Y:S01]  /*4380*/  LDCU UR72, c[0x0][0x3a8] ;  /* 0x00007500ff4877ac */ /* 0x000e220008000800 */
[----:B------:R1:W2:Y:S01]  /*4390*/  @!P1 LDG.E.U8 R30, desc[UR8][R4.64] ;  /* 0x00000008041e9981 */ /* 0x0002a2000c1e1100 */
[----:B----4-:R-:W-:-:S04]  /*43a0*/  IADD3 R6, P6, PT, R45, R0, RZ ;  /* 0x000000002d067210 */ /* 0x010fc80007fde0ff */
[-C--:B------:R-:W-:Y:S02]  /*43b0*/  LEA.HI.X.SX32 R7, R45, R3.reuse, 0x1, P6 ;  /* 0x000000032d077211 */ /* 0x080fe400030f0eff */
[----:B-1----:R-:W-:Y:S02]  /*43c0*/  IADD3 R4, P6, PT, R9, R0, RZ ;  /* 0x0000000009047210 */ /* 0x002fe40007fde0ff */
[----:B------:R-:W-:Y:S02]  /*43d0*/  SHF.R.U32.HI R45, RZ, 0x8, R44 ;  /* 0x00000008ff2d7819 */ /* 0x000fe4000001162c */
[----:B------:R-:W-:Y:S02]  /*43e0*/  ISETP.GE.AND P4, PT, R8, UR66, PT ;  /* 0x0000004208007c0c */ /* 0x000fe4000bf86270 */
[----:B------:R-:W-:Y:S02]  /*43f0*/  SGXT.U32 R45, R45, 0x1 ;  /* 0x000000012d2d781a */ /* 0x000fe40000000000 */
[----:B------:R-:W-:-:S02]  /*4400*/  LEA.HI.X.SX32 R5, R9, R3, 0x1, P6 ;  /* 0x0000000309057211 */ /* 0x000fc400030f0eff */
[----:B------:R-:W-:Y:S02]  /*4410*/  LOP3.LUT R8, R89, 0x14, RZ, 0xfc, !PT ;  /* 0x0000001459087812 */ /* 0x000fe400078efcff */
[----:B------:R-:W-:Y:S02]  /*4420*/  SHF.R.U32.HI R9, RZ, 0x8, R44 ;  /* 0x00000008ff097819 */ /* 0x000fe4000001162c */
[----:B------:R-:W-:Y:S02]  /*4430*/  LOP3.LUT R45, R45, 0x16, RZ, 0xfc, !PT ;  /* 0x000000162d2d7812 */ /* 0x000fe400078efcff */
[----:B------:R-:W-:Y:S02]  /*4440*/  ISETP.GE.AND P0, PT, R8, UR66, PT ;  /* 0x0000004208007c0c */ /* 0x000fe4000bf06270 */
[----:B------:R-:W-:Y:S02]  /*4450*/  SGXT.U32 R9, R9, 0x1 ;  /* 0x000000010909781a */ /* 0x000fe40000000000 */
[----:B------:R-:W-:Y:S01]  /*4460*/  PRMT R27, RZ, 0x7610, R27 ;  /* 0x00007610ff1b7816 */ /* 0x000fe2000000001b */
[----:B------:R-:W-:Y:S01]  /*4470*/  IMAD R45, R45, UR11, RZ ;  /* 0x0000000b2d2d7c24 */ /* 0x000fe2000f8e02ff */
        /* <DEDUP_REMOVED lines=10> */
[C---:B-1----:R-:W-:Y:S02]  /*4520*/  IADD3 R4, P6, PT, R9.reuse, R0, RZ ;  /* 0x0000000009047210 */ /* 0x042fe40007fde0ff */
[----:B------:R-:W-:Y:S02]  /*4530*/  ISETP.GE.AND P5, PT, R8, UR66, PT ;  /* 0x0000004208007c0c */ /* 0x000fe4000bfa6270 */
[----:B------:R-:W-:Y:S02]  /*4540*/  LEA.HI.X.SX32 R5, R9, R3, 0x1, P6 ;  /* 0x0000000309057211 */ /* 0x000fe400030f0eff */
[----:B------:R-:W-:Y:S02]  /*4550*/  LOP3.LUT R8, R89, 0x18, RZ, 0xfc, !PT ;  /* 0x0000001859087812 */ /* 0x000fe400078efcff */
[----:B------:R-:W-:-:S02]  /*4560*/  SHF.R.U32.HI R9, RZ, 0x8, R44 ;  /* 0x00000008ff097819 */ /* 0x000fc4000001162c */
[----:B------:R-:W-:Y:S02]  /*4570*/  ISETP.GE.AND P3, PT, R8, UR66, PT ;  /* 0x0000004208007c0c */ /* 0x000fe4000bf66270 */
[----:B------:R-:W-:-:S04]  /*4580*/  SGXT.U32 R9, R9, 0x1 ;  /* 0x000000010909781a */ /* 0x000fc80000000000 */
[----:B------:R-:W-:Y:S02]  /*4590*/  LOP3.LUT R9, R9, 0x1c, RZ, 0xfc, !PT ;  /* 0x0000001c09097812 */ /* 0x000fe400078efcff */
[----:B------:R-:W-:Y:S02]  /*45a0*/  PRMT R19, RZ, 0x7610, R19 ;  /* 0x00007610ff137816 */ /* 0x000fe40000000013 */
[----:B------:R-:W-:Y:S01]  /*45b0*/  SHF.R.U32.HI R45, RZ, 0x8, R44 ;  /* 0x00000008ff2d7819 */ /* 0x000fe2000001162c */
[----:B0-----:R-:W-:-:S03]  /*45c0*/  IMAD R9, R9, UR72, RZ ;  /* 0x0000004809097c24 */ /* 0x001fc6000f8e02ff */
[----:B------:R0:W4:Y:S01]  /*45d0*/  @!P3 LDG.E.U8 R19, desc[UR8][R4.64] ;  /* 0x000000080413b981 */ /* 0x000122000c1e1100 */
[----:B------:R-:W-:Y:S01]  /*45e0*/  SGXT.U32 R45, R45, 0x1 ;  /* 0x000000012d2d781a */ /* 0x000fe20000000000 */
[----:B------:R-:W1:Y:S03]  /*45f0*/  LDCU UR72, c[0x0][0x3a8] ;  /* 0x00007500ff4877ac */ /* 0x000e660008000800 */
[----:B------:R-:W-:Y:S02]  /*4600*/  LOP3.LUT R45, R45, 0x1a, RZ, 0xfc, !PT ;  /* 0x0000001a2d2d7812 */ /* 0x000fe400078efcff */
[----:B0-----:R-:W-:-:S04]  /*4610*/  IADD3 R4, P3, PT, R9, R0, RZ ;  /* 0x0000000009047210 */ /* 0x001fc80007f7e0ff */
[----:B------:R-:W-:Y:S02]  /*4620*/  LEA.HI.X.SX32 R5, R9, R3, 0x1, P3 ;  /* 0x0000000309057211 */ /* 0x000fe400018f0eff */
[----:B------:R-:W0:Y:S01]  /*4630*/  S2R R9, SR_TID.X ;  /* 0x0000000000097919 */ /* 0x000e220000002100 */
[----:B------:R-:W-:Y:S01]  /*4640*/  IMAD R45, R45, UR11, RZ ;  /* 0x0000000b2d2d7c24 */ /* 0x000fe2000f8e02ff */
[----:B------:R-:W1:Y:S01]  /*4650*/  LDCU UR11, c[0x0][0x3a8] ;  /* 0x00007500ff0b77ac */ /* 0x000e620008000800 */
[----:B------:R-:W-:Y:S02]  /*4660*/  LOP3.LUT R8, R89, 0x1a, RZ, 0xfc, !PT ;  /* 0x0000001a59087812 */ /* 0x000fe400078efcff */
[----:B------:R-:W-:Y:S02]  /*4670*/  SHF.R.U32.HI R44, RZ, 0x8, R44 ;  /* 0x00000008ff2c7819 */ /* 0x000fe4000001162c */
[----:B------:R-:W-:Y:S02]  /*4680*/  PRMT R25, RZ, 0x7610, R25 ;  /* 0x00007610ff197816 */ /* 0x000fe40000000019 */
[----:B------:R-:W-:-:S02]  /*4690*/  ISETP.GE.AND P2, PT, R8, UR66, PT ;  /* 0x0000004208007c0c */ /* 0x000fc4000bf46270 */
[----:B------:R-:W-:Y:S02]  /*46a0*/  SGXT.U32 R44, R44, 0x1 ;  /* 0x000000012c2c781a */ /* 0x000fe40000000000 */
[----:B------:R1:W2:Y:S02]  /*46b0*/  @!P5 LDG.E.U8 R25, desc[UR8][R6.64] ;  /* 0x000000080619d981 */ /* 0x0002a4000c1e1100 */
[----:B------:R-:W-:Y:S02]  /*46c0*/  LOP3.LUT R44, R44, 0x1e, RZ, 0xfc, !PT ;  /* 0x0000001e2c2c7812 */ /* 0x000fe400078efcff */
[----:B-1----:R-:W-:-:S03]  /*46d0*/  IADD3 R6, P5, PT, R45, R0, RZ ;  /* 0x000000002d067210 */ /* 0x002fc60007fbe0ff */
[----:B------:R-:W-:Y:S01]  /*46e0*/  IMAD R44, R44, UR11, RZ ;  /* 0x0000000b2c2c7c24 */ /* 0x000fe2000f8e02ff */
[----:B------:R-:W-:Y:S01]  /*46f0*/  LOP3.LUT R8, R89, 0x1c, RZ, 0xfc, !PT ;  /* 0x0000001c59087812 */ /* 0x000fe200078efcff */
[----:B------:R-:W1:Y:S01]  /*4700*/  LDCU UR11, c[0x0][0x3a8] ;  /* 0x00007500ff0b77ac */ /* 0x000e620008000800 */
[----:B------:R-:W-:-:S05]  /*4710*/  LEA.HI.X.SX32 R7, R45, R3, 0x1, P5 ;  /* 0x000000032d077211 */ /* 0x000fca00028f0eff */
[----:B------:R0:W2:Y:S01]  /*4720*/  @!P2 LDG.E.U8 R123, desc[UR8][R6.64] ;  /* 0x00000008067ba981 */ /* 0x0000a2000c1e1100 */
[----:B------:R-:W-:Y:S02]  /*4730*/  ISETP.GE.AND P1, PT, R8, UR66, PT ;  /* 0x0000004208007c0c */ /* 0x000fe4000bf26270 */
[----:B0-----:R-:W-:-:S04]  /*4740*/  IADD3 R6, P3, PT, R44, R0, RZ ;  /* 0x000000002c067210 */ /* 0x001fc80007f7e0ff */
[----:B------:R-:W-:Y:S02]  /*4750*/  LEA.HI.X.SX32 R7, R44, R3, 0x1, P3 ;  /* 0x000000032c077211 */ /* 0x000fe400018f0eff */
[----:B------:R-:W-:Y:S02]  /*4760*/  SHF.R.U32.HI R44, RZ, 0x8, R9 ;  /* 0x00000008ff2c7819 */ /* 0x000fe40000011609 */
[----:B------:R-:W-:Y:S01]  /*4770*/  LOP3.LUT R8, R89, 0x1e, RZ, 0xfc, !PT ;  /* 0x0000001e59087812 */ /* 0x000fe200078efcff */
[----:B------:R-:W0:Y:S01]  /*4780*/  S2R R45, SR_TID.X ;  /* 0x00000000002d7919 */ /* 0x000e220000002100 */
[----:B------:R-:W-:Y:S02]  /*4790*/  SGXT.U32 R44, R44, 0x1 ;  /* 0x000000012c2c781a */ /* 0x000fe40000000000 */
[----:B------:R-:W-:Y:S02]  /*47a0*/  ISETP.GE.AND P4, PT, R8, UR66, PT ;  /* 0x0000004208007c0c */ /* 0x000fe4000bf86270 */
[----:B------:R-:W-:-:S02]  /*47b0*/  LOP3.LUT R44, R44, 0x20, RZ, 0xfc, !PT ;  /* 0x000000202c2c7812 */ /* 0x000fc400078efcff */
[----:B------:R-:W-:Y:S02]  /*47c0*/  PRMT R122, RZ, 0x7610, R122 ;  /* 0x00007610ff7a7816 */ /* 0x000fe4000000007a */
[----:B------:R-:W-:Y:S01]  /*47d0*/  PRMT R119, RZ, 0x7610, R119 ;  /* 0x00007610ff777816 */ /* 0x000fe20000000077 */
[----:B------:R-:W-:Y:S01]  /*47e0*/  IMAD R44, R44, UR72, RZ ;  /* 0x000000482c2c7c24 */ /* 0x000fe2000f8e02ff */
[----:B------:R-:W-:Y:S01]  /*47f0*/  SHF.R.U32.HI R9, RZ, 0x8, R9 ;  /* 0x00000008ff097819 */ /* 0x000fe20000011609 */
[----:B------:R-:W0:Y:S01]  /*4800*/  LDCU UR72, c[0x0][0x3a8] ;  /* 0x00007500ff4877ac */ /* 0x000e220008000800 */
[----:B------:R1:W2:Y:S02]  /*4810*/  @!P1 LDG.E.U8 R122, desc[UR8][R4.64] ;  /* 0x00000008047a9981 */ /* 0x0002a4000c1e1100 */
[----:B------:R-:W-:Y:S02]  /*4820*/  SGXT.U32 R9, R9, 0x1 ;  /* 0x000000010909781a */ /* 0x000fe40000000000 */
[----:B------:R0:W2:Y:S01]  /*4830*/  @!P4 LDG.E.U8 R119, desc[UR8][R6.64] ;  /* 0x000000080677c981 */ /* 0x0000a2000c1e1100 */
[----:B-1----:R-:W-:-:S02]  /*4840*/  LOP3.LUT R5, R89, 0x2a, RZ, 0xfc, !PT ;  /* 0x0000002a59057812 */ /* 0x002fc400078efcff */
[C---:B------:R-:W-:Y:S02]  /*4850*/  IADD3 R4, P3, PT, R44.reuse, R0, RZ ;  /* 0x000000002c047210 */ /* 0x040fe40007f7e0ff */
[----:B------:R-:W-:Y:S02]  /*4860*/  ISETP.GE.AND P4, PT, R5, UR66, PT ;  /* 0x0000004205007c0c */ /* 0x000fe4000bf86270 */
[----:B------:R-:W-:Y:S02]  /*4870*/  LEA.HI.X.SX32 R5, R44, R3, 0x1, P3 ;  /* 0x000000032c057211 */ /* 0x000fe400018f0eff */
[----:B------:R-:W1:Y:S01]  /*4880*/  S2R R44, SR_TID.X ;  /* 0x00000000002c7919 */ /* 0x000e620000002100 */
[----:B------:R-:W-:-:S05]  /*4890*/  LOP3.LUT R9, R9, 0x22, RZ, 0xfc, !PT ;  /* 0x0000002209097812 */ /* 0x000fca00078efcff */
[----:B------:R-:W-:Y:S01]  /*48a0*/  IMAD R9, R9, UR11, RZ ;  /* 0x0000000b09097c24 */ /* 0x000fe2000f8e02ff */
[----:B------:R-:W3:Y:S01]  /*48b0*/  LDCU UR11, c[0x0][0x3a8] ;  /* 0x00007500ff0b77ac */ /* 0x000ee20008000800 */
[----:B------:R-:W-:Y:S02]  /*48c0*/  LOP3.LUT R8, R89, 0x20, RZ, 0xfc, !PT ;  /* 0x0000002059087812 */ /* 0x000fe400078efcff */
[----:B0-----:R-:W-:Y:S02]  /*48d0*/  SHF.R.U32.HI R45, RZ, 0x8, R45 ;  /* 0x00000008ff2d7819 */ /* 0x001fe4000001162d */
[----:B------:R-:W-:Y:S02]  /*48e0*/  ISETP.GE.AND P0, PT, R8, UR66, PT ;  /* 0x0000004208007c0c */ /* 0x000fe4000bf06270 */
[----:B------:R-:W-:-:S04]  /*48f0*/  SGXT.U32 R45, R45, 0x1 ;  /* 0x000000012d2d781a */ /* 0x000fc80000000000 */
[----:B------:R-:W-:Y:S02]  /*4900*/  LOP3.LUT R45, R45, 0x24, RZ, 0xfc, !PT ;  /* 0x000000242d2d7812 */ /* 0x000fe400078efcff */
[----:B------:R-:W-:Y:S02]  /*4910*/  PRMT R116, RZ, 0x7610, R116 ;  /* 0x00007610ff747816 */ /* 0x000fe40000000074 */
[----:B------:R-:W-:Y:S01]  /*4920*/  IADD3 R6, P3, PT, R9, R0, RZ ;  /* 0x0000000009067210 */ /* 0x000fe20007f7e0ff */
[----:B---3--:R-:W-:Y:S01]  /*4930*/  IMAD R45, R45, UR11, RZ ;  /* 0x0000000b2d2d7c24 */ /* 0x008fe2000f8e02ff */
[----:B------:R-:W-:Y:S02]  /*4940*/  LOP3.LUT R8, R89, 0x22, RZ, 0xfc, !PT ;  /* 0x0000002259087812 */ /* 0x000fe400078efcff */
[----:B------:R0:W3:Y:S01]  /*4950*/  @!P0 LDG.E.U8 R116, desc[UR8][R4.64] ;  /* 0x0000000804748981 */ /* 0x0000e2000c1e1100 */
[----:B------:R-:W-:Y:S01]  /*4960*/  LEA.HI.X.SX32 R7, R9, R3, 0x1, P3 ;  /* 0x0000000309077211 */ /* 0x000fe200018f0eff */
[----:B------:R-:W0:Y:S01]  /*4970*/  LDCU UR11, c[0x0][0x3a8] ;  /* 0x00007500ff0b77ac */ /* 0x000e220008000800 */
[----:B-1----:R-:W-:-:S02]  /*4980*/  SHF.R.U32.HI R9, RZ, 0x8, R44 ;  /* 0x00000008ff097819 */ /* 0x002fc4000001162c */
[----:B------:R-:W-:Y:S02]  /*4990*/  ISETP.GE.AND P6, PT, R8, UR66, PT ;  /* 0x0000004208007c0c */ /* 0x000fe4000bfc6270 */
[----:B0-----:R-:W-:Y:S02]  /*49a0*/  IADD3 R4, P0, PT, R45, R0, RZ ;  /* 0x000000002d047210 */ /* 0x001fe40007f1e0ff */
        /* <DEDUP_REMOVED lines=8> */
[----:B------:R-:W-:Y:S01]  /*4a30*/  IMAD R9, R9, UR72, RZ ;  /* 0x0000004809097c24 */ /* 0x000fe2000f8e02ff */
[----:B------:R-:W-:Y:S01]  /*4a40*/  LOP3.LUT R45, R45, 0x28, RZ, 0xfc, !PT ;  /* 0x000000282d2d7812 */ /* 0x000fe200078efcff */
[----:B------:R-:W0:Y:S01]  /*4a50*/  LDCU UR72, c[0x0][0x3a8] ;  /* 0x00007500ff4877ac */ /* 0x000e220008000800 */
[----:B------:R-:W-:-:S02]  /*4a60*/  PRMT R114, RZ, 0x7610, R114 ;  /* 0x00007610ff727816 */ /* 0x000fc40000000072 */
[----:B------:R1:W2:Y:S01]  /*4a70*/  @!P6 LDG.E.U8 R115, desc[UR8][R6.64] ;  /* 0x000000080673e981 */ /* 0x0002a2000c1e1100 */
[----:B------:R-:W-:Y:S01]  /*4a80*/  LOP3.LUT R8, R89, 0x26, RZ, 0xfc, !PT ;  /* 0x0000002659087812 */ /* 0x000fe200078efcff */
[----:B------:R-:W-:Y:S01]  /*4a90*/  IMAD R45, R45, UR11, RZ ;  /* 0x0000000b2d2d7c24 */ /* 0x000fe2000f8e02ff */
[----:B------:R-:W0:Y:S01]  /*4aa0*/  LDCU UR11, c[0x0][0x3a8] ;  /* 0x00007500ff0b77ac */ /* 0x000e220008000800 */
[----:B------:R0:W2:Y:S01]  /*4ab0*/  @!P5 LDG.E.U8 R114, desc[UR8][R4.64] ;  /* 0x000000080472d981 */ /* 0x0000a2000c1e1100 */
[----:B------:R-:W-:Y:S02]  /*4ac0*/  ISETP.GE.AND P2, PT, R8, UR66, PT ;  /* 0x0000004208007c0c */ /* 0x000fe4000bf46270 */
[----:B-1----:R-:W-:Y:S02]  /*4ad0*/  LOP3.LUT R7, R89, 0x2e, RZ, 0xfc, !PT ;  /* 0x0000002e59077812 */ /* 0x002fe400078efcff */
[----:B------:R-:W-:Y:S02]  /*4ae0*/  IADD3 R6, P6, PT, R9, R0, RZ ;  /* 0x0000000009067210 */ /* 0x000fe40007fde0ff */
[----:B------:R-:W-:-:S02]  /*4af0*/  ISETP.GE.AND P0, PT, R7, UR66, PT ;  /* 0x0000004207007c0c */ /* 0x000fc4000bf06270 */
[-C--:B------:R-:W-:Y:S02]  /*4b00*/  LEA.HI.X.SX32 R7, R9, R3.reuse, 0x1, P6 ;  /* 0x0000000309077211 */ /* 0x080fe400030f0eff */
[C---:B0-----:R-:W-:Y:S02]  /*4b10*/  IADD3 R4, P6, PT, R45.reuse, R0, RZ ;  /* 0x000000002d047210 */ /* 0x041fe40007fde0ff */
[--C-:B------:R-:W-:Y:S02]  /*4b20*/  SHF.R.U32.HI R9, RZ, 0x8, R44.reuse ;  /* 0x00000008ff097819 */ /* 0x100fe4000001162c */
[----:B------:R-:W-:Y:S02]  /*4b30*/  LEA.HI.X.SX32 R5, R45, R3, 0x1, P6 ;  /* 0x000000032d057211 */ /* 0x000fe400030f0eff */
[----:B------:R-:W-:Y:S02]  /*4b40*/  LOP3.LUT R8, R89, 0x28, RZ, 0xfc, !PT ;  /* 0x0000002859087812 */ /* 0x000fe400078efcff */
[----:B------:R-:W-:-:S02]  /*4b50*/  SHF.R.U32.HI R45, RZ, 0x8, R44 ;  /* 0x00000008ff2d7819 */ /* 0x000fc4000001162c */
[----:B------:R-:W-:Y:S02]  /*4b60*/  PRMT R106, RZ, 0x7610, R106 ;  /* 0x00007610ff6a7816 */ /* 0x000fe4000000006a */
[----:B------:R-:W-:Y:S02]  /*4b70*/  SGXT.U32 R9, R9, 0x1 ;  /* 0x000000010909781a */ /* 0x000fe40000000000 */
[----:B------:R-:W-:Y:S02]  /*4b80*/  ISETP.GE.AND P1, PT, R8, UR66, PT ;  /* 0x0000004208007c0c */ /* 0x000fe4000bf26270 */
[----:B------:R-:W-:Y:S01]  /*4b90*/  SGXT.U32 R45, R45, 0x1 ;  /* 0x000000012d2d781a */ /* 0x000fe20000000000 */
[----:B------:R0:W2:Y:S01]  /*4ba0*/  @!P2 LDG.E.U8 R106, desc[UR8][R6.64] ;  /* 0x00000008066aa981 */ /* 0x0000a2000c1e1100 */
[----:B------:R-:W-:Y:S01]  /*4bb0*/  IMAD R9, R9, UR72, RZ ;  /* 0x0000004809097c24 */ /* 0x000fe2000f8e02ff */
[----:B------:R-:W-:Y:S01]  /*4bc0*/  PRMT R104, RZ, 0x7610, R104 ;  /* 0x00007610ff687816 */ /* 0x000fe20000000068 */
[----:B------:R-:W1:Y:S01]  /*4bd0*/  LDCU UR72, c[0x0][0x3a8] ;  /* 0x00007500ff4877ac */ /* 0x000e620008000800 */
[----:B------:R-:W-:-:S02]  /*4be0*/  LOP3.LUT R45, R45, 0x2a, RZ, 0xfc, !PT ;  /* 0x0000002a2d2d7812 */ /* 0x000fc400078efcff */
[----:B0-----:R-:W-:-:S03]  /*4bf0*/  LOP3.LUT R6, R89, 0x30, RZ, 0xfc, !PT ;  /* 0x0000003059067812 */ /* 0x001fc600078efcff */
[----:B------:R-:W-:Y:S01]  /*4c00*/  IMAD R45, R45, UR11, RZ ;  /* 0x0000000b2d2d7c24 */ /* 0x000fe2000f8e02ff */
[----:B------:R0:W2:Y:S01]  /*4c10*/  @!P1 LDG.E.U8 R104, desc[UR8][R4.64] ;  /* 0x0000000804689981 */ /* 0x0000a2000c1e1100 */
[----:B------:R-:W1:Y:S01]  /*4c20*/  LDCU UR11, c[0x0][0x3a8] ;  /* 0x00007500ff0b77ac */ /* 0x000e620008000800 */
[----:B------:R-:W-:Y:S02]  /*4c30*/  ISETP.GE.AND P2, PT, R6, UR66, PT ;  /* 0x0000004206007c0c */ /* 0x000fe4000bf46270 */
[----:B------:R-:W-:-:S04]  /*4c40*/  IADD3 R6, P6, PT, R9, R0, RZ ;  /* 0x0000000009067210 */ /* 0x000fc80007fde0ff */
[-C--:B------:R-:W-:Y:S02]  /*4c50*/  LEA.HI.X.SX32 R7, R9, R3.reuse, 0x1, P6 ;  /* 0x0000000309077211 */ /* 0x080fe400030f0eff */
[----:B0-----:R-:W-:Y:S02]  /*4c60*/  IADD3 R4, P6, PT, R45, R0, RZ ;  /* 0x000000002d047210 */ /* 0x001fe40007fde0ff */
[----:B------:R-:W-:Y:S02]  /*4c70*/  SHF.R.U32.HI R9, RZ, 0x8, R44 ;  /* 0x00000008ff097819 */ /* 0x000fe4000001162c */
[----:B------:R-:W-:Y:S02]  /*4c80*/  ISETP.GE.AND P5, PT, R89, UR66, PT ;  /* 0x0000004259007c0c */ /* 0x000fe4000bfa6270 */
[----:B------:R-:W-:Y:S02]  /*4c90*/  SGXT.U32 R9, R9, 0x1 ;  /* 0x000000010909781a */ /* 0x000fe40000000000 */
[----:B------:R-:W-:-:S02]  /*4ca0*/  LEA.HI.X.SX32 R5, R45, R3, 0x1, P6 ;  /* 0x000000032d057211 */ /* 0x000fc400030f0eff */
[----:B------:R-:W-:Y:S02]  /*4cb0*/  SHF.R.U32.HI R45, RZ, 0x8, R44 ;  /* 0x00000008ff2d7819 */ /* 0x000fe4000001162c */
[----:B------:R-:W-:Y:S02]  /*4cc0*/  LOP3.LUT R9, R9, 0x2c, RZ, 0xfc, !PT ;  /* 0x0000002c09097812 */ /* 0x000fe400078efcff */
[----:B------:R-:W-:Y:S02]  /*4cd0*/  SGXT.U32 R45, R45, 0x1 ;  /* 0x000000012d2d781a */ /* 0x000fe40000000000 */
[----:B------:R-:W-:Y:S01]  /*4ce0*/  PRMT R35, RZ, 0x7610, R35 ;  /* 0x00007610ff237816 */ /* 0x000fe20000000023 */
[----:B-1----:R-:W-:Y:S01]  /*4cf0*/  IMAD R9, R9, UR72, RZ ;  /* 0x0000004809097c24 */ /* 0x002fe2000f8e02ff */
[----:B------:R-:W-:Y:S01]  /*4d00*/  LOP3.LUT R45, R45, 0x2e, RZ, 0xfc, !PT ;  /* 0x0000002e2d2d7812 */ /* 0x000fe200078efcff */
[----:B------:R-:W0:Y:S01]  /*4d10*/  LDCU UR72, c[0x0][0x3a8] ;  /* 0x00007500ff4877ac */ /* 0x000e220008000800 */
[----:B------:R-:W-:-:S02]  /*4d20*/  PRMT R103, RZ, 0x7610, R103 ;  /* 0x00007610ff677816 */ /* 0x000fc40000000067 */
[----:B------:R1:W2:Y:S01]  /*4d30*/  @!P5 LDG.E.U8 R35, desc[UR8][R6.64] ;  /* 0x000000080623d981 */ /* 0x0002a2000c1e1100 */
[----:B------:R-:W-:Y:S01]  /*4d40*/  IMAD R45, R45, UR11, RZ ;  /* 0x0000000b2d2d7c24 */ /* 0x000fe2000f8e02ff */
[----:B------:R-:W-:Y:S01]  /*4d50*/  LOP3.LUT R8, R89, 0x2c, RZ, 0xfc, !PT ;  /* 0x0000002c59087812 */ /* 0x000fe200078efcff */
[----:B------:R-:W0:Y:S01]  /*4d60*/  LDCU UR11, c[0x0][0x3a8] ;  /* 0x00007500ff0b77ac */ /* 0x000e220008000800 */
[----:B------:R1:W2:Y:S02]  /*4d70*/  @!P4 LDG.E.U8 R103, desc[UR8][R4.64] ;  /* 0x000000080467c981 */ /* 0x0002a4000c1e1100 */
[----:B-1----:R-:W-:-:S04]  /*4d80*/  IADD3 R6, P6, PT, R9, R0, RZ ;  /* 0x0000000009067210 */ /* 0x002fc80007fde0ff */
[----:B------:R-:W-:Y:S02]  /*4d90*/  LEA.HI.X.SX32 R7, R9, R3, 0x1, P6 ;  /* 0x0000000309077211 */ /* 0x000fe400030f0eff */
[----:B------:R-:W-:-:S04]  /*4da0*/  IADD3 R4, P6, PT, R45, R0, RZ ;  /* 0x000000002d047210 */ /* 0x000fc80007fde0ff */
[----:B------:R-:W-:Y:S02]  /*4db0*/  LEA.HI.X.SX32 R5, R45, R3, 0x1, P6 ;  /* 0x000000032d057211 */ /* 0x000fe400030f0eff */
[----:B------:R-:W1:Y:S01]  /*4dc0*/  S2R R45, SR_TID.X ;  /* 0x00000000002d7919 */ /* 0x000e620000002100 */
[----:B------:R-:W-:Y:S02]  /*4dd0*/  SHF.R.U32.HI R9, RZ, 0x8, R44 ;  /* 0x00000008ff097819 */ /* 0x000fe4000001162c */
[----:B------:R-:W-:Y:S02]  /*4de0*/  ISETP.GE.AND P3, PT, R8, UR66, PT ;  /* 0x0000004208007c0c */ /* 0x000fe4000bf66270 */
[----:B------:R-:W-:Y:S02]  /*4df0*/  SGXT.U32 R9, R9, 0x1 ;  /* 0x000000010909781a */ /* 0x000fe40000000000 */
[----:B------:R-:W-:Y:S02]  /*4e00*/  LOP3.LUT R8, R89, 0x32, RZ, 0xfc, !PT ;  /* 0x0000003259087812 */ /* 0x000fe400078efcff */
[----:B------:R-:W-:-:S02]  /*4e10*/  LOP3.LUT R9, R9, 0x30, RZ, 0xfc, !PT ;  /* 0x0000003009097812 */ /* 0x000fc400078efcff */
[----:B------:R-:W-:Y:S02]  /*4e20*/  ISETP.GE.AND P1, PT, R8, UR66, PT ;  /* 0x0000004208007c0c */ /* 0x000fe4000bf26270 */
[----:B------:R-:W-:Y:S01]  /*4e30*/  LOP3.LUT R8, R89, 0x34, RZ, 0xfc, !PT ;  /* 0x0000003459087812 */ /* 0x000fe200078efcff */
[----:B0-----:R-:W-:Y:S01]  /*4e40*/  IMAD R9, R9, UR72, RZ ;  /* 0x0000004809097c24 */ /* 0x001fe2000f8e02ff */
[----:B------:R-:W-:Y:S01]  /*4e50*/  SHF.R.U32.HI R47, RZ, 0x8, R44 ;  /* 0x00000008ff2f7819 */ /* 0x000fe2000001162c */
[----:B------:R-:W0:Y:S01]  /*4e60*/  LDCU UR72, c[0x0][0x3a8] ;  /* 0x00007500ff4877ac */ /* 0x000e220008000800 */
[----:B------:R-:W-:Y:S02]  /*4e70*/  ISETP.GE.AND P5, PT, R8, UR66, PT ;  /* 0x0000004208007c0c */ /* 0x000fe4000bfa6270 */
[----:B------:R-:W-:Y:S02]  /*4e80*/  LOP3.LUT R8, R89, 0x36, RZ, 0xfc, !PT ;  /* 0x0000003659087812 */ /* 0x000fe400078efcff */
[----:B------:R-:W-:-:S02]  /*4e90*/  SGXT.U32 R47, R47, 0x1 ;  /* 0x000000012f2f781a */ /* 0x000fc40000000000 */
[----:B------:R-:W-:Y:S02]  /*4ea0*/  PRMT R95, RZ, 0x7610, R95 ;  /* 0x00007610ff5f7816 */ /* 0x000fe4000000005f */
[----:B------:R-:W-:Y:S02]  /*4eb0*/  ISETP.GE.AND P4, PT, R8, UR66, PT ;  /* 0x0000004208007c0c */ /* 0x000fe4000bf86270 */
[----:B------:R-:W-:Y:S02]  /*4ec0*/  LOP3.LUT R8, R89, 0x38, RZ, 0xfc, !PT ;  /* 0x0000003859087812 */ /* 0x000fe400078efcff */
[----:B------:R-:W-:Y:S01]  /*4ed0*/  LOP3.LUT R47, R47, 0x32, RZ, 0xfc, !PT ;  /* 0x000000322f2f7812 */ /* 0x000fe200078efcff */
[----:B------:R0:W2:Y:S01]  /*4ee0*/  @!P3 LDG.E.U8 R95, desc[UR8][R6.64] ;  /* 0x00000008065fb981 */ /* 0x0000a2000c1e1100 */
[----:B-1----:R-:W-:Y:S02]  /*4ef0*/  SHF.R.U32.HI R44, RZ, 0x8, R45 ;  /* 0x00000008ff2c7819 */ /* 0x002fe4000001162d */
[----:B------:R-:W-:-:S02]  /*4f00*/  PRMT R94, RZ, 0x7610, R94 ;  /* 0x00007610ff5e7816 */ /* 0x000fc4000000005e */
[----:B------:R-:W-:Y:S01]  /*4f10*/  SGXT.U32 R44, R44, 0x1 ;  /* 0x000000012c2c781a */ /* 0x000fe20000000000 */
[----:B------:R-:W-:Y:S01]  /*4f20*/  IMAD R47, R47, UR11, RZ ;  /* 0x0000000b2f2f7c24 */ /* 0x000fe2000f8e02ff */
[----:B------:R-:W-:Y:S01]  /*4f30*/  ISETP.GE.AND P3, PT, R8, UR66, PT ;  /* 0x0000004208007c0c */ /* 0x000fe2000bf66270 */
[----:B------:R-:W1:Y:S01]  /*4f40*/  LDCU UR11, c[0x0][0x3a8] ;  /* 0x00007500ff0b77ac */ /* 0x000e620008000800 */
[----:B0-----:R-:W-:Y:S01]  /*4f50*/  IADD3 R6, P6, PT, R9, R0, RZ ;  /* 0x0000000009067210 */ /* 0x001fe20007fde0ff */
[----:B------:R0:W2:Y:S01]  /*4f60*/  @!P0 LDG.E.U8 R94, desc[UR8][R4.64] ;  /* 0x00000008045e8981 */ /* 0x0000a2000c1e1100 */
[----:B------:R-:W-:Y:S02]  /*4f70*/  LOP3.LUT R8, R89, 0x3a, RZ, 0xfc, !PT ;  /* 0x0000003a59087812 */ /* 0x000fe400078efcff */
[----:B------:R-:W-:Y:S02]  /*4f80*/  LOP3.LUT R44, R44, 0x34, RZ, 0xfc, !PT ;  /* 0x000000342c2c7812 */ /* 0x000fe400078efcff */
[----:B------:R-:W-:-:S02]  /*4f90*/  LEA.HI.X.SX32 R7, R9, R3, 0x1, P6 ;  /* 0x0000000309077211 */ /* 0x000fc400030f0eff */
[----:B------:R-:W-:Y:S01]  /*4fa0*/  ISETP.GE.AND P0, PT, R8, UR66, PT ;  /* 0x0000004208007c0c */ /* 0x000fe2000bf06270 */
[----:B------:R-:W-:Y:S01]  /*4fb0*/  IMAD R44, R44, UR72, RZ ;  /* 0x000000482c2c7c24 */ /* 0x000fe2000f8e02ff */
[----:B0-----:R-:W-:Y:S01]  /*4fc0*/  PRMT R4, RZ, 0x7610, R4 ;  /* 0x00007610ff047816 */ /* 0x001fe20000000004 */
[----:B------:R-:W0:Y:S01]  /*4fd0*/  LDCU UR72, c[0x0][0x3a8] ;  /* 0x00007500ff4877ac */ /* 0x000e220008000800 */
[----:B------:R-:W-:-:S04]  /*4fe0*/  IADD3 R8, P6, PT, R47, R0, RZ ;  /* 0x000000002f087210 */ /* 0x000fc80007fde0ff */
[----:B------:R1:W2:Y:S01]  /*4ff0*/  @!P2 LDG.E.U8 R4, desc[UR8][R6.64] ;  /* 0x000000080604a981 */ /* 0x0002a2000c1e1100 */
[-C--:B------:R-:W-:Y:S02]  /*5000*/  LEA.HI.X.SX32 R9, R47, R3.reuse, 0x1, P6 ;  /* 0x000000032f097211 */ /* 0x080fe400030f0eff */
[--C-:B------:R-:W-:Y:S02]  /*5010*/  SHF.R.U32.HI R47, RZ, 0x8, R45.reuse ;  /* 0x00000008ff2f7819 */ /* 0x100fe4000001162d */
[C---:B-1----:R-:W-:Y:S02]  /*5020*/  IADD3 R6, P6, PT, R44.reuse, R0, RZ ;  /* 0x000000002c067210 */ /* 0x042fe40007fde0ff */
[----:B------:R-:W-:Y:S02]  /*5030*/  SGXT.U32 R47, R47, 0x1 ;  /* 0x000000012f2f781a */ /* 0x000fe40000000000 */
[----:B------:R-:W-:Y:S02]  /*5040*/  LEA.HI.X.SX32 R7, R44, R3, 0x1, P6 ;  /* 0x000000032c077211 */ /* 0x000fe400030f0eff */
[----:B------:R-:W-:-:S02]  /*5050*/  SHF.R.U32.HI R44, RZ, 0x8, R45 ;  /* 0x00000008ff2c7819 */ /* 0x000fc4000001162d */
[----:B------:R-:W-:Y:S02]  /*5060*/  LOP3.LUT R47, R47, 0x36, RZ, 0xfc, !PT ;  /* 0x000000362f2f7812 */ /* 0x000fe400078efcff */
[----:B------:R-:W-:Y:S02]  /*5070*/  SGXT.U32 R44, R44, 0x1 ;  /* 0x000000012c2c781a */ /* 0x000fe40000000000 */
[----:B------:R-:W-:Y:S01]  /*5080*/  PRMT R54, RZ, 0x7610, R54 ;  /* 0x00007610ff367816 */ /* 0x000fe20000000036 */
[----:B------:R-:W-:Y:S01]  /*5090*/  IMAD R47, R47, UR11, RZ ;  /* 0x0000000b2f2f7c24 */ /* 0x000fe2000f8e02ff */
[----:B------:R-:W-:Y:S02]  /*50a0*/  LOP3.LUT R44, R44, 0x38, RZ, 0xfc, !PT ;  /* 0x000000382c2c7812 */ /* 0x000fe400078efcff */
[----:B------:R-:W-:Y:S01]  /*50b0*/  PRMT R57, RZ, 0x7610, R57 ;  /* 0x00007610ff397816 */ /* 0x000fe20000000039 */
[----:B------:R-:W1:Y:S01]  /*50c0*/  S2R R58, SR_TID.X ;  /* 0x00000000003a7919 */ /* 0x000e620000002100 */
[----:B------:R-:W1:Y:S01]  /*50d0*/  LDCU UR11, c[0x0][0x3a8] ;  /* 0x00007500ff0b77ac */ /* 0x000e620008000800 */
[----:B0-----:R-:W-:Y:S01]  /*50e0*/  IMAD R44, R44, UR72, RZ ;  /* 0x000000482c2c7c24 */ /* 0x001fe2000f8e02ff */
[----:B------:R0:W2:Y:S01]  /*50f0*/  @!P1 LDG.E.U8 R54, desc[UR8][R8.64] ;  /* 0x0000000808369981 */ /* 0x0000a2000c1e1100 */
[----:B------:R-:W1:Y:S03]  /*5100*/  LDCU UR72, c[0x0][0x3a8] ;  /* 0x00007500ff4877ac */ /* 0x000e660008000800 */
[----:B------:R4:W2:Y:S01]  /*5110*/  @!P5 LDG.E.U8 R57, desc[UR8][R6.64] ;  /* 0x000000080639d981 */ /* 0x0008a2000c1e1100 */
[----:B0-----:R-:W-:-:S04]  /*5120*/  IADD3 R8, P6, PT, R47, R0, RZ ;  /* 0x000000002f087210 */ /* 0x001fc80007fde0ff */
[----:B------:R-:W-:Y:S02]  /*5130*/  LEA.HI.X.SX32 R9, R47, R3, 0x1, P6 ;  /* 0x000000032f097211 */ /* 0x000fe400030f0eff */
[----:B----4-:R-:W-:-:S04]  /*5140*/  IADD3 R6, P6, PT, R44, R0, RZ ;  /* 0x000000002c067210 */ /* 0x010fc80007fde0ff */
[----:B------:R-:W-:Y:S02]  /*5150*/  LEA.HI.X.SX32 R7, R44, R3, 0x1, P6 ;  /* 0x000000032c077211 */ /* 0x000fe400030f0eff */
[----:B------:R-:W0:Y:S01]  /*5160*/  S2R R44, SR_TID.X ;  /* 0x00000000002c7919 */ /* 0x000e220000002100 */
[----:B------:R-:W-:-:S04]  /*5170*/  SHF.R.U32.HI R47, RZ, 0x8, R45 ;  /* 0x00000008ff2f7819 */ /* 0x000fc8000001162d */
[----:B------:R-:W-:-:S04]  /*5180*/  SGXT.U32 R47, R47, 0x1 ;  /* 0x000000012f2f781a */ /* 0x000fc80000000000 */
[----:B------:R-:W-:Y:S02]  /*5190*/  LOP3.LUT R47, R47, 0x3a, RZ, 0xfc, !PT ;  /* 0x0000003a2f2f7812 */ /* 0x000fe400078efcff */
[----:B------:R-:W-:-:S03]  /*51a0*/  PRMT R53, RZ, 0x7610, R53 ;  /* 0x00007610ff357816 */ /* 0x000fc60000000035 */
[----:B-1----:R-:W-:Y:S01]  /*51b0*/  IMAD R47, R47, UR11, RZ ;  /* 0x0000000b2f2f7c24 */ /* 0x002fe2000f8e02ff */
[----:B------:R-:W1:Y:S02]  /*51c0*/  LDCU UR11, c[0x0][0x3a8] ;  /* 0x00007500ff0b77ac */ /* 0x000e640008000800 */
[----:B------:R4:W2:Y:S01]  /*51d0*/  @!P4 LDG.E.U8 R53, desc[UR8][R8.64] ;  /* 0x000000080835c981 */ /* 0x0008a2000c1e1100 */
[----:B0-----:R-:W-:-:S04]  /*51e0*/  SHF.R.U32.HI R45, RZ, 0x8, R44 ;  /* 0x00000008ff2d7819 */ /* 0x001fc8000001162c */
[----:B------:R-:W-:-:S04]  /*51f0*/  SGXT.U32 R45, R45, 0x1 ;  /* 0x000000012d2d781a */ /* 0x000fc80000000000 */
[----:B------:R-:W-:Y:S02]  /*5200*/  LOP3.LUT R45, R45, 0x3c, RZ, 0xfc, !PT ;  /* 0x0000003c2d2d7812 */ /* 0x000fe400078efcff */
[----:B----4-:R-:W-:Y:S02]  /*5210*/  IADD3 R8, P6, PT, R47, R0, RZ ;  /* 0x000000002f087210 */ /* 0x010fe40007fde0ff */
[----:B------:R-:W-:Y:S01]  /*5220*/  SHF.R.U32.HI R44, RZ, 0x8, R44 ;  /* 0x00000008ff2c7819 */ /* 0x000fe2000001162c */
[----:B------:R-:W-:Y:S01]  /*5230*/  IMAD R45, R45, UR72, RZ ;  /* 0x000000482d2d7c24 */ /* 0x000fe2000f8e02ff */
[----:B------:R-:W0:Y:S01]  /*5240*/  LDCU UR72, c[0x0][0x3a8] ;  /* 0x00007500ff4877ac */ /* 0x000e220008000800 */
[----:B------:R-:W-:Y:S02]  /*5250*/  LEA.HI.X.SX32 R9, R47, R3, 0x1, P6 ;  /* 0x000000032f097211 */ /* 0x000fe400030f0eff */
[----:B------:R-:W-:Y:S02]  /*5260*/  SGXT.U32 R44, R44, 0x1 ;  /* 0x000000012c2c781a */ /* 0x000fe40000000000 */
[----:B------:R-:W-:-:S02]  /*5270*/  SHF.R.U32.HI R47, RZ, 0x8, R58 ;  /* 0x00000008ff2f7819 */ /* 0x000fc4000001163a */
[----:B------:R-:W-:Y:S02]  /*5280*/  PRMT R50, RZ, 0x7610, R50 ;  /* 0x00007610ff327816 */ /* 0x000fe40000000032 */
[----:B------:R-:W-:Y:S02]  /*5290*/  LOP3.LUT R44, R44, 0x3e, RZ, 0xfc, !PT ;  /* 0x0000003e2c2c7812 */ /* 0x000fe400078efcff */
[----:B------:R-:W-:Y:S02]  /*52a0*/  SGXT.U32 R47, R47, 0x1 ;  /* 0x000000012f2f781a */ /* 0x000fe40000000000 */
[----:B------:R-:W-:Y:S01]  /*52b0*/  PRMT R46, RZ, 0x7610, R46 ;  /* 0x00007610ff2e7816 */ /* 0x000fe2000000002e */
[----:B------:R4:W2:Y:S01]  /*52c0*/  @!P3 LDG.E.U8 R50, desc[UR8][R6.64] ;  /* 0x000000080632b981 */ /* 0x0008a2000c1e1100 */
[----:B-1----:R-:W-:Y:S01]  /*52d0*/  IMAD R44, R44, UR11, RZ ;  /* 0x0000000b2c2c7c24 */ /* 0x002fe2000f8e02ff */
[----:B------:R-:W-:Y:S01]  /*52e0*/  LOP3.LUT R47, R47, 0x40, RZ, 0xfc, !PT ;  /* 0x000000402f2f7812 */ /* 0x000fe200078efcff */
[----:B------:R-:W1:Y:S01]  /*52f0*/  LDCU UR11, c[0x0][0x3a8] ;  /* 0x00007500ff0b77ac */ /* 0x000e620008000800 */
[----:B------:R-:W-:Y:S01]  /*5300*/  LOP3.LUT R5, R89, 0x3c, RZ, 0xfc, !PT ;  /* 0x0000003c59057812 */ /* 0x000fe200078efcff */
[----:B------:R3:W2:Y:S01]  /*5310*/  @!P0 LDG.E.U8 R46, desc[UR8][R8.64] ;  /* 0x00000008082e8981 */ /* 0x0006a2000c1e1100 */
[----:B----4-:R-:W-:Y:S01]  /*5320*/  IADD3 R6, P6, PT, R45, R0, RZ ;  /* 0x000000002d067210 */ /* 0x010fe20007fde0ff */
[----:B0-----:R-:W-:Y:S01]  /*5330*/  IMAD R47, R47, UR72, RZ ;  /* 0x000000482f2f7c24 */ /* 0x001fe2000f8e02ff */
[----:B------:R-:W-:Y:S01]  /*5340*/  ISETP.GE.AND P2, PT, R5, UR66, PT ;  /* 0x0000004205007c0c */ /* 0x000fe2000bf46270 */
[----:B------:R-:W0:Y:S01]  /*5350*/  LDCU UR72, c[0x0][0x3a8] ;  /* 0x00007500ff4877ac */ /* 0x000e220008000800 */
[----:B------:R-:W-:-:S02]  /*5360*/  LEA.HI.X.SX32 R7, R45, R3, 0x1, P6 ;  /* 0x000000032d077211 */ /* 0x000fc400030f0eff */
[CC--:B---3--:R-:W-:Y:S02]  /*5370*/  IADD3 R8, P6, PT, R44.reuse, R0.reuse, RZ ;  /* 0x000000002c087210 */ /* 0x0c8fe40007fde0ff */
[----:B------:R-:W-:Y:S02]  /*5380*/  LOP3.LUT R5, R89, 0x3e, RZ, 0xfc, !PT ;  /* 0x0000003e59057812 */ /* 0x000fe400078efcff */
[----:B------:R-:W-:Y:S02]  /*5390*/  LEA.HI.X.SX32 R9, R44, R3, 0x1, P6 ;  /* 0x000000032c097211 */ /* 0x000fe400030f0eff */
[----:B------:R-:W-:Y:S02]  /*53a0*/  IADD3 R44, P6, PT, R47, R0, RZ ;  /* 0x000000002f2c7210 */ /* 0x000fe40007fde0ff */
[----:B------:R-:W-:Y:S02]  /*53b0*/  SHF.R.U32.HI R59, RZ, 0x8, R58 ;  /* 0x00000008ff3b7819 */ /* 0x000fe4000001163a */
[----:B------:R-:W-:-:S02]  /*53c0*/  ISETP.GE.AND P1, PT, R5, UR66, PT ;  /* 0x0000004205007c0c */ /* 0x000fc4000bf26270 */
[----:B------:R-:W-:Y:S02]  /*53d0*/  PRMT R10, RZ, 0x7610, R10 ;  /* 0x00007610ff0a7816 */ /* 0x000fe4000000000a */
[----:B------:R-:W-:Y:S02]  /*53e0*/  SGXT.U32 R59, R59, 0x1 ;  /* 0x000000013b3b781a */ /* 0x000fe40000000000 */
[----:B------:R-:W-:Y:S02]  /*53f0*/  LEA.HI.X.SX32 R45, R47, R3, 0x1, P6 ;  /* 0x000000032f2d7211 */ /* 0x000fe400030f0eff */
[----:B------:R-:W-:Y:S01]  /*5400*/  LOP3.LUT R5, R89, 0x40, RZ, 0xfc, !PT ;  /* 0x0000004059057812 */ /* 0x000fe200078efcff */
[----:B------:R3:W4:Y:S01]  /*5410*/  @!P2 LDG.E.U8 R10, desc[UR8][R6.64] ;  /* 0x00000008060aa981 */ /* 0x000722000c1e1100 */
[----:B------:R-:W-:Y:S02]  /*5420*/  SHF.R.U32.HI R47, RZ, 0x8, R58 ;  /* 0x00000008ff2f7819 */ /* 0x000fe4000001163a */
[----:B------:R-:W-:-:S02]  /*5430*/  LOP3.LUT R59, R59, 0x42, RZ, 0xfc, !PT ;  /* 0x000000423b3b7812 */ /* 0x000fc400078efcff */
[----:B------:R-:W-:Y:S02]  /*5440*/  ISETP.GE.AND P5, PT, R5, UR66, PT ;  /* 0x0000004205007c0c */ /* 0x000fe4000bfa6270 */
[----:B------:R-:W-:Y:S01]  /*5450*/  SGXT.U32 R47, R47, 0x1 ;  /* 0x000000012f2f781a */ /* 0x000fe20000000000 */
[----:B-1----:R-:W-:Y:S01]  /*5460*/  IMAD R59, R59, UR11, RZ ;  /* 0x0000000b3b3b7c24 */ /* 0x002fe2000f8e02ff */
[----:B------:R-:W-:Y:S01]  /*5470*/  PRMT R11, RZ, 0x7610, R11 ;  /* 0x00007610ff0b7816 */ /* 0x000fe2000000000b */
[----:B------:R-:W1:Y:S01]  /*5480*/  LDCU UR11, c[0x0][0x3a8] ;  /* 0x00007500ff0b77ac */ /* 0x000e620008000800 */
[----:B---3--:R-:W-:Y:S02]  /*5490*/  PRMT R6, RZ, 0x7610, R6 ;  /* 0x00007610ff067816 */ /* 0x008fe40000000006 */
[----:B------:R-:W-:-:S04]  /*54a0*/  LOP3.LUT R47, R47, 0x44, RZ, 0xfc, !PT ;  /* 0x000000442f2f7812 */ /* 0x000fc800078efcff */
[----:B------:R3:W2:Y:S01]  /*54b0*/  @!P1 LDG.E.U8 R6, desc[UR8][R8.64] ;  /* 0x0000000808069981 */ /* 0x0006a2000c1e1100 */
[----:B0-----:R-:W-:Y:S01]  /*54c0*/  IMAD R47, R47, UR72, RZ ;  /* 0x000000482f2f7c24 */ /* 0x001fe2000f8e02ff */
[----:B------:R-:W-:Y:S01]  /*54d0*/  LOP3.LUT R5, R89, 0x42, RZ, 0xfc, !PT ;  /* 0x0000004259057812 */ /* 0x000fe200078efcff */
[----:B------:R-:W0:Y:S01]  /*54e0*/  LDCU UR72, c[0x0][0x3a8] ;  /* 0x00007500ff4877ac */ /* 0x000e220008000800 */
[----:B------:R1:W2:Y:S01]  /*54f0*/  @!P5 LDG.E.U8 R11, desc[UR8][R44.64] ;  /* 0x000000082c0bd981 */ /* 0x0002a2000c1e1100 */
[----:B---3--:R-:W-:-:S04]  /*5500*/  IADD3 R8, P6, PT, R59, R0, RZ ;  /* 0x000000003b087210 */ /* 0x008fc80007fde0ff */
        /* <DEDUP_REMOVED lines=13> */
[----:B------:R-:W-:-:S02]  /*55e0*/  LOP3.LUT R47, R47, 0x48, RZ, 0xfc, !PT ;  /* 0x000000482f2f7812 */ /* 0x000fc400078efcff */
[----:B------:R-:W-:Y:S01]  /*55f0*/  PRMT R56, RZ, 0x7610, R56 ;  /* 0x00007610ff387816 */ /* 0x000fe20000000038 */
[----:B------:R-:W1:Y:S01]  /*5600*/  S2R R74, SR_TID.X ;  /* 0x00000000004a7919 */ /* 0x000e620000002100 */
[----:B------:R-:W3:Y:S01]  /*5610*/  LDCU UR11, c[0x0][0x3a8] ;  /* 0x00007500ff0b77ac */ /* 0x000ee20008000800 */
[----:B0-----:R-:W-:Y:S01]  /*5620*/  IMAD R47, R47, UR72, RZ ;  /* 0x000000482f2f7c24 */ /* 0x001fe2000f8e02ff */
[----:B------:R0:W2:Y:S01]  /*5630*/  @!P4 LDG.E.U8 R90, desc[UR8][R8.64] ;  /* 0x00000008085ac981 */ /* 0x0000a2000c1e1100 */
[----:B------:R-:W-:Y:S01]  /*5640*/  SHF.R.U32.HI R58, RZ, 0x8, R58 ;  /* 0x00000008ff3a7819 */ /* 0x000fe2000001163a */
[----:B------:R-:W1:Y:S02]  /*5650*/  LDCU UR72, c[0x0][0x3a8] ;  /* 0x00007500ff4877ac */ /* 0x000e640008000800 */
[----:B------:R3:W2:Y:S01]  /*5660*/  @!P3 LDG.E.U8 R56, desc[UR8][R44.64] ;  /* 0x000000082c38b981 */ /* 0x0006a2000c1e1100 */
[----:B0-----:R-:W-:-:S04]  /*5670*/  IADD3 R8, P6, PT, R59, R0, RZ ;  /* 0x000000003b087210 */ /* 0x001fc80007fde0ff */
[----:B------:R-:W-:Y:S02]  /*5680*/  LEA.HI.X.SX32 R9, R59, R3, 0x1, P6 ;  /* 0x000000033b097211 */ /* 0x000fe400030f0eff */
[----:B---3--:R-:W-:-:S04]  /*5690*/  IADD3 R44, P6, PT, R47, R0, RZ ;  /* 0x000000002f2c7210 */ /* 0x008fc80007fde0ff */
[----:B------:R-:W-:Y:S02]  /*56a0*/  LEA.HI.X.SX32 R45, R47, R3, 0x1, P6 ;  /* 0x000000032f2d7211 */ /* 0x000fe400030f0eff */
[----:B------:R-:W0:Y:S01]  /*56b0*/  S2R R47, SR_TID.X ;  /* 0x00000000002f7919 */ /* 0x000e220000002100 */
[----:B------:R-:W-:Y:S02]  /*56c0*/  SGXT.U32 R58, R58, 0x1 ;  /* 0x000000013a3a781a */ /* 0x000fe40000000000 */
[----:B------:R-:W-:Y:S02]  /*56d0*/  LOP3.LUT R5, R89, 0x46, RZ, 0xfc, !PT ;  /* 0x0000004659057812 */ /* 0x000fe400078efcff */
[----:B------:R-:W-:Y:S02]  /*56e0*/  LOP3.LUT R58, R58, 0x4a, RZ, 0xfc, !PT ;  /* 0x0000004a3a3a7812 */ /* 0x000fe400078efcff */
[----:B------:R-:W-:Y:S02]  /*56f0*/  ISETP.GE.AND P0, PT, R5, UR66, PT ;  /* 0x0000004205007c0c */ /* 0x000fe4000bf06270 */
[----:B------:R-:W-:Y:S01]  /*5700*/  LOP3.LUT R5, R89, 0x48, RZ, 0xfc, !PT ;  /* 0x0000004859057812 */ /* 0x000fe200078efcff */
[----:B------:R-:W-:Y:S01]  /*5710*/  IMAD R58, R58, UR11, RZ ;  /* 0x0000000b3a3a7c24 */ /* 0x000fe2000f8e02ff */
[----:B------:R-:W3:Y:S01]  /*5720*/  LDCU UR11, c[0x0][0x3a8] ;  /* 0x00007500ff0b77ac */ /* 0x000ee20008000800 */
[----:B------:R-:W1:Y:S01]  /*5730*/  S2R R88, SR_TID.X ;  /* 0x0000000000587919 */ /* 0x000e620000002100 */
[----:B------:R-:W-:-:S02]  /*5740*/  ISETP.GE.AND P2, PT, R5, UR66, PT ;  /* 0x0000004205007c0c */ /* 0x000fc4000bf46270 */
[----:B------:R-:W-:Y:S02]  /*5750*/  LOP3.LUT R5, R89, 0x4a, RZ, 0xfc, !PT ;  /* 0x0000004a59057812 */ /* 0x000fe400078efcff */
[----:B------:R-:W-:Y:S02]  /*5760*/  PRMT R52, RZ, 0x7610, R52 ;  /* 0x00007610ff347816 */ /* 0x000fe40000000034 */
[----:B0-----:R-:W-:-:S04]  /*5770*/  SHF.R.U32.HI R7, RZ, 0x8, R47 ;  /* 0x00000008ff077819 */ /* 0x001fc8000001162f */
[----:B------:R0:W2:Y:S01]  /*5780*/  @!P0 LDG.E.U8 R52, desc[UR8][R8.64] ;  /* 0x0000000808348981 */ /* 0x0000a2000c1e1100 */
[----:B------:R-:W-:-:S04]  /*5790*/  SGXT.U32 R7, R7, 0x1 ;  /* 0x000000010707781a */ /* 0x000fc80000000000 */
[----:B------:R-:W-:Y:S02]  /*57a0*/  LOP3.LUT R7, R7, 0x4c, RZ, 0xfc, !PT ;  /* 0x0000004c07077812 */ /* 0x000fe400078efcff */
[----:B------:R-:W-:-:S03]  /*57b0*/  SHF.R.U32.HI R60, RZ, 0x8, R47 ;  /* 0x00000008ff3c7819 */ /* 0x000fc6000001162f */
[----:B-1----:R-:W-:Y:S01]  /*57c0*/  IMAD R7, R7, UR72, RZ ;  /* 0x0000004807077c24 */ /* 0x002fe2000f8e02ff */
[----:B------:R-:W1:Y:S01]  /*57d0*/  LDCU UR72, c[0x0][0x3a8] ;  /* 0x00007500ff4877ac */ /* 0x000e620008000800 */
[----:B------:R-:W-:Y:S02]  /*57e0*/  ISETP.GE.AND P1, PT, R5, UR66, PT ;  /* 0x0000004205007c0c */ /* 0x000fe4000bf26270 */
[----:B------:R-:W-:Y:S02]  /*57f0*/  PRMT R49, RZ, 0x7610, R49 ;  /* 0x00007610ff317816 */ /* 0x000fe40000000031 */
[----:B------:R-:W-:Y:S02]  /*5800*/  SGXT.U32 R60, R60, 0x1 ;  /* 0x000000013c3c781a */ /* 0x000fe40000000000 */
[----:B------:R-:W-:Y:S02]  /*5810*/  LOP3.LUT R5, R89, 0x4c, RZ, 0xfc, !PT ;  /* 0x0000004c59057812 */ /* 0x000fe400078efcff */
[----:B------:R-:W-:Y:S01]  /*5820*/  SHF.R.U32.HI R47, RZ, 0x8, R74 ;  /* 0x00000008ff2f7819 */ /* 0x000fe2000001164a */
[----:B------:R1:W2:Y:S01]  /*5830*/  @!P2 LDG.E.U8 R49, desc[UR8][R44.64] ;  /* 0x000000082c31a981 */ /* 0x0002a2000c1e1100 */
[----:B0-----:R-:W-:-:S02]  /*5840*/  IADD3 R8, P6, PT, R58, R0, RZ ;  /* 0x000000003a087210 */ /* 0x001fc40007fde0ff */
[----:B------:R-:W-:Y:S02]  /*5850*/  LOP3.LUT R60, R60, 0x4e, RZ, 0xfc, !PT ;  /* 0x0000004e3c3c7812 */ /* 0x000fe400078efcff */
[----:B------:R-:W-:Y:S02]  /*5860*/  ISETP.GE.AND P5, PT, R5, UR66, PT ;  /* 0x0000004205007c0c */ /* 0x000fe4000bfa6270 */
[----:B------:R-:W-:Y:S02]  /*5870*/  SGXT.U32 R47, R47, 0x1 ;  /* 0x000000012f2f781a */ /* 0x000fe40000000000 */
[----:B------:R-:W-:Y:S02]  /*5880*/  LEA.HI.X.SX32 R9, R58, R3, 0x1, P6 ;  /* 0x000000033a097211 */ /* 0x000fe400030f0eff */
[----:B-1----:R-:W-:Y:S01]  /*5890*/  PRMT R45, RZ, 0x7610, R45 ;  /* 0x00007610ff2d7816 */ /* 0x002fe2000000002d */
[----:B---3--:R-:W-:Y:S01]  /*58a0*/  IMAD R60, R60, UR11, RZ ;  /* 0x0000000b3c3c7c24 */ /* 0x008fe2000f8e02ff */
[----:B------:R-:W-:Y:S01]  /*58b0*/  IADD3 R58, P6, PT, R7, R0, RZ ;  /* 0x00000000073a7210 */ /* 0x000fe20007fde0ff */
[----:B------:R-:W0:Y:S01]  /*58c0*/  LDCU UR11, c[0x0][0x3a8] ;  /* 0x00007500ff0b77ac */ /* 0x000e220008000800 */
[----:B------:R-:W-:-:S02]  /*58d0*/  LOP3.LUT R47, R47, 0x50, RZ, 0xfc, !PT ;  /* 0x000000502f2f7812 */ /* 0x000fc400078efcff */
[----:B------:R-:W-:Y:S01]  /*58e0*/  LOP3.LUT R5, R89, 0x4e, RZ, 0xfc, !PT ;  /* 0x0000004e59057812 */ /* 0x000fe200078efcff */
[----:B------:R1:W3:Y:S01]  /*58f0*/  @!P1 LDG.E.U8 R45, desc[UR8][R8.64] ;  /* 0x00000008082d9981 */ /* 0x0002e2000c1e1100 */
[----:B------:R-:W-:Y:S01]  /*5900*/  LEA.HI.X.SX32 R59, R7, R3, 0x1, P6 ;  /* 0x00000003073b7211 */ /* 0x000fe200030f0eff */
[----:B------:R-:W-:Y:S01]  /*5910*/  IMAD R47, R47, UR72, RZ ;  /* 0x000000482f2f7c24 */ /* 0x000fe2000f8e02ff */
[----:B------:R-:W-:Y:S01]  /*5920*/  ISETP.GE.AND P4, PT, R5, UR66, PT ;  /* 0x0000004205007c0c */ /* 0x000fe2000bf86270 */
[----:B------:R-:W0:Y:S01]  /*5930*/  LDCU UR72, c[0x0][0x3a8] ;  /* 0x00007500ff4877ac */ /* 0x000e220008000800 */
[----:B------:R-:W-:Y:S02]  /*5940*/  IADD3 R72, P6, PT, R60, R0, RZ ;  /* 0x000000003c487210 */ /* 0x000fe40007fde0ff */
[----:B------:R-:W-:Y:S02]  /*5950*/  LOP3.LUT R5, R89, 0x50, RZ, 0xfc, !PT ;  /* 0x0000005059057812 */ /* 0x000fe400078efcff */
[----:B-1----:R-:W-:-:S02]  /*5960*/  PRMT R9, RZ, 0x7610, R9 ;  /* 0x00007610ff097816 */ /* 0x002fc40000000009 */
[----:B------:R-:W-:Y:S02]  /*5970*/  LEA.HI.X.SX32 R73, R60, R3, 0x1, P6 ;  /* 0x000000033c497211 */ /* 0x000fe400030f0eff */
[----:B------:R-:W-:Y:S02]  /*5980*/  ISETP.GE.AND P3, PT, R5, UR66, PT ;  /* 0x0000004205007c0c */ /* 0x000fe4000bf66270 */
[----:B------:R1:W2:Y:S01]  /*5990*/  @!P5 LDG.E.U8 R9, desc[UR8][R58.64] ;  /* 0x000000083a09d981 */ /* 0x0002a2000c1e1100 */
[----:B------:R-:W-:Y:S02]  /*59a0*/  SHF.R.U32.HI R60, RZ, 0x8, R74 ;  /* 0x00000008ff3c7819 */ /* 0x000fe4000001164a */
[----:B------:R-:W-:Y:S02]  /*59b0*/  LOP3.LUT R5, R89, 0x52, RZ, 0xfc, !PT ;  /* 0x0000005259057812 */ /* 0x000fe400078efcff */
[----:B------:R-:W-:Y:S02]  /*59c0*/  SGXT.U32 R60, R60, 0x1 ;  /* 0x000000013c3c781a */ /* 0x000fe40000000000 */
[----:B-1----:R-:W-:-:S02]  /*59d0*/  IADD3 R58, P6, PT, R47, R0, RZ ;  /* 0x000000002f3a7210 */ /* 0x002fc40007fde0ff */
[----:B------:R-:W-:Y:S02]  /*59e0*/  ISETP.GE.AND P0, PT, R5, UR66, PT ;  /* 0x0000004205007c0c */ /* 0x000fe4000bf06270 */
[----:B------:R-:W-:Y:S02]  /*59f0*/  LEA.HI.X.SX32 R59, R47, R3, 0x1, P6 ;  /* 0x000000032f3b7211 */ /* 0x000fe400030f0eff */
[----:B------:R-:W-:Y:S02]  /*5a00*/  SHF.R.U32.HI R47, RZ, 0x8, R88 ;  /* 0x00000008ff2f7819 */ /* 0x000fe40000011658 */
[----:B------:R-:W-:Y:S02]  /*5a10*/  LOP3.LUT R5, R89, 0x54, RZ, 0xfc, !PT ;  /* 0x0000005459057812 */ /* 0x000fe400078efcff */
[----:B------:R-:W-:Y:S02]  /*5a20*/  LOP3.LUT R60, R60, 0x52, RZ, 0xfc, !PT ;  /* 0x000000523c3c7812 */ /* 0x000fe400078efcff */
[----:B------:R-:W-:-:S02]  /*5a30*/  SGXT.U32 R47, R47, 0x1 ;  /* 0x000000012f2f781a */ /* 0x000fc40000000000 */
[----:B------:R-:W-:Y:S02]  /*5a40*/  ISETP.GE.AND P2, PT, R5, UR66, PT ;  /* 0x0000004205007c0c */ /* 0x000fe4000bf46270 */
[----:B------:R-:W-:Y:S01]  /*5a50*/  LOP3.LUT R5, R89, 0x56, RZ, 0xfc, !PT ;  /* 0x0000005659057812 */ /* 0x000fe200078efcff */
[----:B0-----:R-:W-:Y:S01]  /*5a60*/  IMAD R60, R60, UR11, RZ ;  /* 0x0000000b3c3c7c24 */ /* 0x001fe2000f8e02ff */
[----:B------:R-:W-:Y:S01]  /*5a70*/  LOP3.LUT R47, R47, 0x54, RZ, 0xfc, !PT ;  /* 0x000000542f2f7812 */ /* 0x000fe200078efcff */
[----:B------:R-:W0:Y:S01]  /*5a80*/  LDCU UR11, c[0x0][0x3a8] ;  /* 0x00007500ff0b77ac */ /* 0x000e220008000800 */
[----:B------:R-:W-:Y:S02]  /*5a90*/  ISETP.GE.AND P1, PT, R5, UR66, PT ;  /* 0x0000004205007c0c */ /* 0x000fe4000bf26270 */
[----:B------:R-:W-:Y:S01]  /*5aa0*/  PRMT R5, RZ, 0x7610, R5 ;  /* 0x00007610ff057816 */ /* 0x000fe20000000005 */
[----:B------:R-:W-:Y:S01]  /*5ab0*/  IMAD R47, R47, UR72, RZ ;  /* 0x000000482f2f7c24 */ /* 0x000fe2000f8e02ff */
[C---:B------:R-:W-:Y:S01]  /*5ac0*/  IADD3 R74, P6, PT, R60.reuse, R0, RZ ;  /* 0x000000003c4a7210 */ /* 0x040fe20007fde0ff */
[----:B------:R-:W1:Y:S03]  /*5ad0*/  LDCU UR72, c[0x0][0x3a8] ;  /* 0x00007500ff4877ac */ /* 0x000e660008000800 */
[----:B------:R0:W2:Y:S01]  /*5ae0*/  @!P4 LDG.E.U8 R5, desc[UR8][R72.64] ;  /* 0x000000084805c981 */ /* 0x0000a2000c1e1100 */
[----:B------:R-:W-:-:S02]  /*5af0*/  LEA.HI.X.SX32 R75, R60, R3, 0x1, P6 ;  /* 0x000000033c4b7211 */ /* 0x000fc400030f0eff */
[----:B0-----:R-:W-:-:S04]  /*5b00*/  IADD3 R72, P6, PT, R47, R0, RZ ;  /* 0x000000002f487210 */ /* 0x001fc80007fde0ff */
[----:B------:R-:W-:Y:S02]  /*5b10*/  LEA.HI.X.SX32 R73, R47, R3, 0x1, P6 ;  /* 0x000000032f497211 */ /* 0x000fe400030f0eff */
[----:B------:R-:W0:Y:S01]  /*5b20*/  S2R R47, SR_TID.X ;  /* 0x00000000002f7919 */ /* 0x000e220000002100 */
[----:B------:R-:W-:Y:S02]  /*5b30*/  LOP3.LUT R7, R89, 0x58, RZ, 0xfc, !PT ;  /* 0x0000005859077812 */ /* 0x000fe400078efcff */
[----:B------:R-:W-:Y:S02]  /*5b40*/  SHF.R.U32.HI R61, RZ, 0x8, R88 ;  /* 0x00000008ff3d7819 */ /* 0x000fe40000011658 */
[----:B------:R-:W-:Y:S02]  /*5b50*/  ISETP.GE.AND P5, PT, R7, UR66, PT ;  /* 0x0000004207007c0c */ /* 0x000fe4000bfa6270 */
[----:B------:R-:W-:Y:S02]  /*5b60*/  PRMT R7, RZ, 0x7610, R7 ;  /* 0x00007610ff077816 */ /* 0x000fe40000000007 */
[----:B------:R-:W-:-:S04]  /*5b70*/  SGXT.U32 R61, R61, 0x1 ;  /* 0x000000013d3d781a */ /* 0x000fc80000000000 */
[----:B------:R-:W-:Y:S01]  /*5b80*/  LOP3.LUT R61, R61, 0x56, RZ, 0xfc, !PT ;  /* 0x000000563d3d7812 */ /* 0x000fe200078efcff */
[----:B------:R1:W2:Y:S04]  /*5b90*/  @!P3 LDG.E.U8 R7, desc[UR8][R58.64] ;  /* 0x000000083a07b981 */ /* 0x0002a8000c1e1100 */
[----:B------:R-:W-:Y:S01]  /*5ba0*/  IMAD R61, R61, UR11, RZ ;  /* 0x0000000b3d3d7c24 */ /* 0x000fe2000f8e02ff */
[----:B------:R-:W-:Y:S01]  /*5bb0*/  PRMT R55, RZ, 0x7610, R55 ;  /* 0x00007610ff377816 */ /* 0x000fe20000000037 */
[----:B------:R-:W0:Y:S01]  /*5bc0*/  LDCU UR11, c[0x0][0x3a8] ;  /* 0x00007500ff0b77ac */ /* 0x000e220008000800 */
[----:B-1----:R-:W-:-:S04]  /*5bd0*/  PRMT R59, RZ, 0x7610, R59 ;  /* 0x00007610ff3b7816 */ /* 0x002fc8000000003b */
[----:B------:R-:W2:Y:S04]  /*5be0*/  @!P2 LDG.E.U8 R55, desc[UR8][R72.64] ;  /* 0x000000084837a981 */ /* 0x000ea8000c1e1100 */
[----:B------:R1:W2:Y:S01]  /*5bf0*/  @!P0 LDG.E.U8 R59, desc[UR8][R74.64] ;  /* 0x000000084a3b8981 */ /* 0x0002a2000c1e1100 */
[----:B0-----:R-:W-:-:S04]  /*5c00*/  SHF.R.U32.HI R60, RZ, 0x8, R47 ;  /* 0x00000008ff3c7819 */ /* 0x001fc8000001162f */
[----:B------:R-:W-:-:S04]  /*5c10*/  SGXT.U32 R60, R60, 0x1 ;  /* 0x000000013c3c781a */ /* 0x000fc80000000000 */
[----:B------:R-:W-:Y:S02]  /*5c20*/  LOP3.LUT R60, R60, 0x58, RZ, 0xfc, !PT ;  /* 0x000000583c3c7812 */ /* 0x000fe400078efcff */
[----:B-1----:R-:W-:-:S03]  /*5c30*/  IADD3 R74, P6, PT, R61, R0, RZ ;  /* 0x000000003d4a7210 */ /* 0x002fc60007fde0ff */
[----:B------:R-:W-:Y:S01]  /*5c40*/  IMAD R60, R60, UR72, RZ ;  /* 0x000000483c3c7c24 */ /* 0x000fe2000f8e02ff */
[-C--:B------:R-:W-:Y:S01]  /*5c50*/  LEA.HI.X.SX32 R75, R61, R3.reuse, 0x1, P6 ;  /* 0x000000033d4b7211 */ /* 0x080fe200030f0eff */
[----:B------:R-:W0:Y:S01]  /*5c60*/  LDCU UR72, c[0x0][0x3a8] ;  /* 0x00007500ff4877ac */ /* 0x000e220008000800 */
[----:B------:R-:W1:Y:S01]  /*5c70*/  S2R R61, SR_TID.X ;  /* 0x00000000003d7919 */ /* 0x000e620000002100 */
[----:B------:R-:W-:Y:S02]  /*5c80*/  SHF.R.U32.HI R47, RZ, 0x8, R47 ;  /* 0x00000008ff2f7819 */ /* 0x000fe4000001162f */
[C---:B------:R-:W-:Y:S02]  /*5c90*/  IADD3 R72, P6, PT, R60.reuse, R0, RZ ;  /* 0x000000003c487210 */ /* 0x040fe40007fde0ff */
[----:B------:R-:W-:Y:S02]  /*5ca0*/  SGXT.U32 R47, R47, 0x1 ;  /* 0x000000012f2f781a */ /* 0x000fe40000000000 */
[----:B------:R-:W-:-:S02]  /*5cb0*/  LEA.HI.X.SX32 R73, R60, R3, 0x1, P6 ;  /* 0x000000033c497211 */ /* 0x000fc400030f0eff */
[----:B------:R-:W-:Y:S02]  /*5cc0*/  SHF.R.U32.HI R60, RZ, 0x8, R88 ;  /* 0x00000008ff3c7819 */ /* 0x000fe40000011658 */
[----:B------:R-:W-:Y:S02]  /*5cd0*/  LOP3.LUT R47, R47, 0x5a, RZ, 0xfc, !PT ;  /* 0x0000005a2f2f7812 */ /* 0x000fe400078efcff */
[----:B------:R-:W-:Y:S02]  /*5ce0*/  LOP3.LUT R8, R89, 0x5a, RZ, 0xfc, !PT ;  /* 0x0000005a59087812 */ /* 0x000fe400078efcff */
[----:B------:R-:W-:Y:S02]  /*5cf0*/  SGXT.U32 R60, R60, 0x1 ;  /* 0x000000013c3c781a */ /* 0x000fe40000000000 */
[----:B------:R-:W-:Y:S01]  /*5d00*/  PRMT R51, RZ, 0x7610, R51 ;  /* 0x00007610ff337816 */ /* 0x000fe20000000033 */
[----:B------:R-:W-:Y:S01]  /*5d10*/  IMAD R47, R47, UR11, RZ ;  /* 0x0000000b2f2f7c24 */ /* 0x000fe2000f8e02ff */
[----:B------:R-:W-:Y:S01]  /*5d20*/  ISETP.GE.AND P4, PT, R8, UR66, PT ;  /* 0x0000004208007c0c */ /* 0x000fe2000bf86270 */
[----:B------:R-:W1:Y:S01]  /*5d30*/  LDCU UR11, c[0x0][0x3a8] ;  /* 0x00007500ff0b77ac */ /* 0x000e620008000800 */
[----:B------:R-:W-:-:S02]  /*5d40*/  LOP3.LUT R60, R60, 0x5c, RZ, 0xfc, !PT ;  /* 0x0000005c3c3c7812 */ /* 0x000fc400078efcff */
[C---:B------:R-:W-:Y:S01]  /*5d50*/  LOP3.LUT R8, R89.reuse, 0x5c, RZ, 0xfc, !PT ;  /* 0x0000005c59087812 */ /* 0x040fe200078efcff */
[----:B------:R4:W2:Y:S01]  /*5d60*/  @!P1 LDG.E.U8 R51, desc[UR8][R74.64] ;  /* 0x000000084a339981 */ /* 0x0008a2000c1e1100 */
[----:B------:R-:W-:Y:S01]  /*5d70*/  PRMT R48, RZ, 0x7610, R48 ;  /* 0x00007610ff307816 */ /* 0x000fe20000000030 */
[----:B0-----:R-:W-:Y:S01]  /*5d80*/  IMAD R60, R60, UR72, RZ ;  /* 0x000000483c3c7c24 */ /* 0x001fe2000f8e02ff */
[----:B------:R-:W-:Y:S01]  /*5d90*/  ISETP.GE.AND P3, PT, R8, UR66, PT ;  /* 0x0000004208007c0c */ /* 0x000fe2000bf66270 */
[----:B------:R-:W0:Y:S01]  /*5da0*/  LDCU UR72, c[0x0][0x3a8] ;  /* 0x00007500ff4877ac */ /* 0x000e220008000800 */
[----:B------:R-:W-:Y:S02]  /*5db0*/  LOP3.LUT R8, R89, 0x5e, RZ, 0xfc, !PT ;  /* 0x0000005e59087812 */ /* 0x000fe400078efcff */
[----:B------:R1:W2:Y:S01]  /*5dc0*/  @!P5 LDG.E.U8 R48, desc[UR8][R72.64] ;  /* 0x000000084830d981 */ /* 0x0002a2000c1e1100 */
[----:B----4-:R-:W-:Y:S02]  /*5dd0*/  IADD3 R74, P6, PT, R47, R0, RZ ;  /* 0x000000002f4a7210 */ /* 0x010fe40007fde0ff */
[----:B------:R-:W-:-:S02]  /*5de0*/  ISETP.GE.AND P0, PT, R8, UR66, PT ;  /* 0x0000004208007c0c */ /* 0x000fc4000bf06270 */
[-C--:B------:R-:W-:Y:S02]  /*5df0*/  LEA.HI.X.SX32 R75, R47, R3.reuse, 0x1, P6 ;  /* 0x000000032f4b7211 */ /* 0x080fe400030f0eff */
[----:B------:R-:W-:Y:S02]  /*5e00*/  SHF.R.U32.HI R62, RZ, 0x8, R88 ;  /* 0x00000008ff3e7819 */ /* 0x000fe40000011658 */
[----:B-1----:R-:W-:Y:S02]  /*5e10*/  IADD3 R72, P6, PT, R60, R0, RZ ;  /* 0x000000003c487210 */ /* 0x002fe40007fde0ff */
[----:B------:R-:W-:Y:S02]  /*5e20*/  LOP3.LUT R8, R89, 0x60, RZ, 0xfc, !PT ;  /* 0x0000006059087812 */ /* 0x000fe400078efcff */
[----:B------:R-:W-:Y:S02]  /*5e30*/  SGXT.U32 R62, R62, 0x1 ;  /* 0x000000013e3e781a */ /* 0x000fe40000000000 */
[----:B------:R-:W-:-:S02]  /*5e40*/  LEA.HI.X.SX32 R73, R60, R3, 0x1, P6 ;  /* 0x000000033c497211 */ /* 0x000fc400030f0eff */
[----:B------:R-:W-:Y:S02]  /*5e50*/  ISETP.GE.AND P2, PT, R8, UR66, PT ;  /* 0x0000004208007c0c */ /* 0x000fe4000bf46270 */
[----:B------:R-:W-:Y:S02]  /*5e60*/  SHF.R.U32.HI R60, RZ, 0x8, R61 ;  /* 0x00000008ff3c7819 */ /* 0x000fe4000001163d */
[----:B------:R-:W-:Y:S02]  /*5e70*/  LOP3.LUT R8, R89, 0x62, RZ, 0xfc, !PT ;  /* 0x0000006259087812 */ /* 0x000fe400078efcff */
[----:B------:R-:W-:Y:S02]  /*5e80*/  LOP3.LUT R62, R62, 0x60, RZ, 0xfc, !PT ;  /* 0x000000603e3e7812 */ /* 0x000fe400078efcff */
[----:B------:R-:W-:Y:S02]  /*5e90*/  SGXT.U32 R60, R60, 0x1 ;  /* 0x000000013c3c781a */ /* 0x000fe40000000000 */
[----:B------:R-:W-:-:S02]  /*5ea0*/  ISETP.GE.AND P1, PT, R8, UR66, PT ;  /* 0x0000004208007c0c */ /* 0x000fc4000bf26270 */
[----:B------:R-:W-:Y:S02]  /*5eb0*/  LOP3.LUT R8, R89, 0x64, RZ, 0xfc, !PT ;  /* 0x0000006459087812 */ /* 0x000fe400078efcff */
[----:B------:R-:W-:Y:S01]  /*5ec0*/  PRMT R44, RZ, 0x7610, R44 ;  /* 0x00007610ff2c7816 */ /* 0x000fe2000000002c */
[----:B------:R-:W-:Y:S01]  /*5ed0*/  IMAD R62, R62, UR11, RZ ;  /* 0x0000000b3e3e7c24 */ /* 0x000fe2000f8e02ff */
[----:B------:R-:W-:Y:S01]  /*5ee0*/  LOP3.LUT R60, R60, 0x62, RZ, 0xfc, !PT ;  /* 0x000000623c3c7812 */ /* 0x000fe200078efcff */
[----:B------:R-:W1:Y:S01]  /*5ef0*/  LDCU UR11, c[0x0][0x3a8] ;  /* 0x00007500ff0b77ac */ /* 0x000e620008000800 */
[----:B------:R-:W-:Y:S02]  /*5f00*/  ISETP.GE.AND P5, PT, R8, UR66, PT ;  /* 0x0000004208007c0c */ /* 0x000fe4000bfa6270 */
[----:B------:R-:W-:Y:S01]  /*5f10*/  PRMT R8, RZ, 0x7610, R8 ;  /* 0x00007610ff087816 */ /* 0x000fe20000000008 */
[----:B------:R4:W2:Y:S01]  /*5f20*/  @!P4 LDG.E.U8 R44, desc[UR8][R74.64] ;  /* 0x000000084a2cc981 */ /* 0x0008a2000c1e1100 */
[----:B0-----:R-:W-:Y:S01]  /*5f30*/  IMAD R60, R60, UR72, RZ ;  /* 0x000000483c3c7c24 */ /* 0x001fe2000f8e02ff */
[----:B------:R-:W-:Y:S01]  /*5f40*/  SHF.R.U32.HI R61, RZ, 0x8, R61 ;  /* 0x00000008ff3d7819 */ /* 0x000fe2000001163d */
[----:B------:R-:W0:Y:S02]  /*5f50*/  LDCU UR72, c[0x0][0x3a8] ;  /* 0x00007500ff4877ac */ /* 0x000e240008000800 */
[----:B------:R1:W2:Y:S01]  /*5f60*/  @!P3 LDG.E.U8 R8, desc[UR8][R72.64] ;  /* 0x000000084808b981 */ /* 0x0002a2000c1e1100 */
[----:B----4-:R-:W-:-:S04]  /*5f70*/  IADD3 R74, P6, PT, R62, R0, RZ ;  /* 0x000000003e4a7210 */ /* 0x010fc80007fde0ff */
[----:B------:R-:W-:Y:S02]  /*5f80*/  LEA.HI.X.SX32 R75, R62, R3, 0x1, P6 ;  /* 0x000000033e4b7211 */ /* 0x000fe400030f0eff */
[----:B-1----:R-:W-:-:S04]  /*5f90*/  IADD3 R72, P6, PT, R60, R0, RZ ;  /* 0x000000003c487210 */ /* 0x002fc80007fde0ff */
[----:B------:R-:W-:Y:S02]  /*5fa0*/  LEA.HI.X.SX32 R73, R60, R3, 0x1, P6 ;  /* 0x000000033c497211 */ /* 0x000fe400030f0eff */
[----:B------:R-:W1:Y:S01]  /*5fb0*/  S2R R60, SR_TID.X ;  /* 0x00000000003c7919 */ /* 0x000e620000002100 */
[----:B------:R-:W-:Y:S02]  /*5fc0*/  SGXT.U32 R61, R61, 0x1 ;  /* 0x000000013d3d781a */ /* 0x000fe40000000000 */
[----:B------:R-:W-:Y:S02]  /*5fd0*/  LOP3.LUT R47, R89, 0x66, RZ, 0xfc, !PT ;  /* 0x00000066592f7812 */ /* 0x000fe400078efcff */
[----:B------:R-:W-:Y:S02]  /*5fe0*/  LOP3.LUT R61, R61, 0x64, RZ, 0xfc, !PT ;  /* 0x000000643d3d7812 */ /* 0x000fe400078efcff */
[----:B------:R-:W-:Y:S02]  /*5ff0*/  ISETP.GE.AND P4, PT, R47, UR66, PT ;  /* 0x000000422f007c0c */ /* 0x000fe4000bf86270 */
[----:B------:R-:W-:Y:S01]  /*6000*/  PRMT R47, RZ, 0x7610, R47 ;  /* 0x00007610ff2f7816 */ /* 0x000fe2000000002f */
[----:B------:R-:W-:Y:S01]  /*6010*/  IMAD R61, R61, UR11, RZ ;  /* 0x0000000b3d3d7c24 */ /* 0x000fe2000f8e02ff */
[----:B------:R-:W4:Y:S04]  /*6020*/  LDCU UR11, c[0x0][0x3a8] ;  /* 0x00007500ff0b77ac */ /* 0x000f280008000800 */
[----:B------:R0:W2:Y:S02]  /*6030*/  @!P2 LDG.E.U8 R47, desc[UR8][R74.64] ;  /* 0x000000084a2fa981 */ /* 0x0000a4000c1e1100 */
[----:B0-----:R-:W-:-:S04]  /*6040*/  IADD3 R74, P6, PT, R61, R0, RZ ;  /* 0x000000003d4a7210 */ /* 0x001fc80007fde0ff */
[----:B------:R-:W-:Y:S02]  /*6050*/  LEA.HI.X.SX32 R75, R61, R3, 0x1, P6 ;  /* 0x000000033d4b7211 */ /* 0x000fe400030f0eff */
[--C-:B-1----:R-:W-:Y:S02]  /*6060*/  SHF.R.U32.HI R61, RZ, 0x8, R60.reuse ;  /* 0x00000008ff3d7819 */ /* 0x102fe4000001163c */
[----:B------:R-:W-:Y:S02]  /*6070*/  LOP3.LUT R58, R89, 0x68, RZ, 0xfc, !PT ;  /* 0x00000068593a7812 */ /* 0x000fe400078efcff */
[----:B------:R-:W-:Y:S02]  /*6080*/  SGXT.U32 R61, R61, 0x1 ;  /* 0x000000013d3d781a */ /* 0x000fe40000000000 */
[----:B------:R-:W-:Y:S02]  /*6090*/  SHF.R.U32.HI R60, RZ, 0x8, R60 ;  /* 0x00000008ff3c7819 */ /* 0x000fe4000001163c */
[----:B------:R-:W-:-:S02]  /*60a0*/  LOP3.LUT R61, R61, 0x66, RZ, 0xfc, !PT ;  /* 0x000000663d3d7812 */ /* 0x000fc400078efcff */
[----:B------:R-:W-:Y:S02]  /*60b0*/  ISETP.GE.AND P3, PT, R58, UR66, PT ;  /* 0x000000423a007c0c */ /* 0x000fe4000bf66270 */
[----:B------:R-:W-:Y:S02]  /*60c0*/  SGXT.U32 R60, R60, 0x1 ;  /* 0x000000013c3c781a */ /* 0x000fe40000000000 */
[----:B------:R-:W-:Y:S01]  /*60d0*/  PRMT R58, RZ, 0x7610, R58 ;  /* 0x00007610ff3a7816 */ /* 0x000fe2000000003a */
[----:B------:R-:W-:Y:S01]  /*60e0*/  IMAD R61, R61, UR72, RZ ;  /* 0x000000483d3d7c24 */ /* 0x000fe2000f8e02ff */
[----:B------:R-:W-:Y:S01]  /*60f0*/  LOP3.LUT R60, R60, 0x68, RZ, 0xfc, !PT ;  /* 0x000000683c3c7812 */ /* 0x000fe200078efcff */
[----:B------:R-:W0:Y:S01]  /*6100*/  LDCU UR72, c[0x0][0x3a8] ;  /* 0x00007500ff4877ac */ /* 0x000e220008000800 */
[----:B------:R-:W-:Y:S02]  /*6110*/  PRMT R91, RZ, 0x7610, R91 ;  /* 0x00007610ff5b7816 */ /* 0x000fe4000000005b */
[----:B------:R1:W2:Y:S01]  /*6120*/  @!P1 LDG.E.U8 R58, desc[UR8][R72.64] ;  /* 0x00000008483a9981 */ /* 0x0002a2000c1e1100 */
[----:B----4-:R-:W-:Y:S01]  /*6130*/  IMAD R60, R60, UR11, RZ ;  /* 0x0000000b3c3c7c24 */ /* 0x010fe2000f8e02ff */
[----:B------:R-:W-:Y:S01]  /*6140*/  PRMT R92, RZ, 0x7610, R92 ;  /* 0x00007610ff5c7816 */ /* 0x000fe2000000005c */
[----:B------:R-:W4:Y:S01]  /*6150*/  LDCU UR11, c[0x0][0x3a8] ;  /* 0x00007500ff0b77ac */ /* 0x000f220008000800 */
[----:B------:R0:W2:Y:S01]  /*6160*/  @!P5 LDG.E.U8 R91, desc[UR8][R74.64] ;  /* 0x000000084a5bd981 */ /* 0x0000a2000c1e1100 */
[----:B-1----:R-:W-:-:S02]  /*6170*/  LOP3.LUT R73, R89, 0x6e, RZ, 0xfc, !PT ;  /* 0x0000006e59497812 */ /* 0x002fc400078efcff */
[-C--:B------:R-:W-:Y:S02]  /*6180*/  IADD3 R72, P6, PT, R61, R0.reuse, RZ ;  /* 0x000000003d487210 */ /* 0x080fe40007fde0ff */
[----:B------:R-:W-:Y:S02]  /*6190*/  ISETP.GE.AND P5, PT, R73, UR66, PT ;  /* 0x0000004249007c0c */ /* 0x000fe4000bfa6270 */
[----:B------:R-:W-:Y:S02]  /*61a0*/  LEA.HI.X.SX32 R73, R61, R3, 0x1, P6 ;  /* 0x000000033d497211 */ /* 0x000fe400030f0eff */
[----:B0-----:R-:W-:-:S03]  /*61b0*/  IADD3 R74, P6, PT, R60, R0, RZ ;  /* 0x000000003c4a7210 */ /* 0x001fc60007fde0ff */
[----:B------:R0:W2:Y:S01]  /*61c0*/  @!P4 LDG.E.U8 R92, desc[UR8][R72.64] ;  /* 0x00000008485cc981 */ /* 0x0000a2000c1e1100 */
[----:B------:R-:W-:Y:S02]  /*61d0*/  LEA.HI.X.SX32 R75, R60, R3, 0x1, P6 ;  /* 0x000000033c4b7211 */ /* 0x000fe400030f0eff */
[----:B------:R-:W1:Y:S02]  /*61e0*/  S2R R60, SR_TID.X ;  /* 0x00000000003c7919 */ /* 0x000e640000002100 */
[--C-:B-1----:R-:W-:Y:S02]  /*61f0*/  SHF.R.U32.HI R62, RZ, 0x8, R60.reuse ;  /* 0x00000008ff3e7819 */ /* 0x102fe4000001163c */
[----:B------:R-:W-:-:S04]  /*6200*/  SHF.R.U32.HI R60, RZ, 0x8, R60 ;  /* 0x00000008ff3c7819 */ /* 0x000fc8000001163c */
[----:B------:R-:W-:-:S04]  /*6210*/  SGXT.U32 R60, R60, 0x1 ;  /* 0x000000013c3c781a */ /* 0x000fc80000000000 */
[----:B------:R-:W-:-:S05]  /*6220*/  LOP3.LUT R60, R60, 0x6a, RZ, 0xfc, !PT ;  /* 0x0000006a3c3c7812 */ /* 0x000fca00078efcff */
[----:B------:R-:W-:Y:S01]  /*6230*/  IMAD R60, R60, UR72, RZ ;  /* 0x000000483c3c7c24 */ /* 0x000fe2000f8e02ff */
[----:B------:R-:W1:Y:S04]  /*6240*/  LDCU UR72, c[0x0][0x3a8] ;  /* 0x00007500ff4877ac */ /* 0x000e680008000800 */
[----:B0-----:R-:W-:-:S04]  /*6250*/  IADD3 R72, P6, PT, R60, R0, RZ ;  /* 0x000000003c487210 */ /* 0x001fc80007fde0ff */
[----:B------:R-:W-:Y:S02]  /*6260*/  LEA.HI.X.SX32 R73, R60, R3, 0x1, P6 ;  /* 0x000000033c497211 */ /* 0x000fe400030f0eff */
[----:B------:R-:W0:Y:S01]  /*6270*/  S2R R60, SR_TID.X ;  /* 0x00000000003c7919 */ /* 0x000e220000002100 */
[----:B------:R-:W-:Y:S02]  /*6280*/  LOP3.LUT R88, R89, 0x6a, RZ, 0xfc, !PT ;  /* 0x0000006a59587812 */ /* 0x000fe400078efcff */
[----:B------:R-:W-:Y:S02]  /*6290*/  SGXT.U32 R62, R62, 0x1 ;  /* 0x000000013e3e781a */ /* 0x000fe40000000000 */
[----:B------:R-:W-:Y:S02]  /*62a0*/  ISETP.GE.AND P2, PT, R88, UR66, PT ;  /* 0x0000004258007c0c */ /* 0x000fe4000bf46270 */
[----:B------:R-:W-:Y:S02]  /*62b0*/  LOP3.LUT R62, R62, 0x70, RZ, 0xfc, !PT ;  /* 0x000000703e3e7812 */ /* 0x000fe400078efcff */
[----:B------:R-:W-:-:S02]  /*62c0*/  PRMT R93, RZ, 0x7610, R93 ;  /* 0x00007610ff5d7816 */ /* 0x000fc4000000005d */
[----:B------:R-:W-:Y:S01]  /*62d0*/  PRMT R101, RZ, 0x7610, R101 ;  /* 0x00007610ff657816 */ /* 0x000fe20000000065 */
[----:B----4-:R-:W-:Y:S01]  /*62e0*/  IMAD R62, R62, UR11, RZ ;  /* 0x0000000b3e3e7c24 */ /* 0x010fe2000f8e02ff */
[----:B0-----:R-:W-:Y:S02]  /*62f0*/  SHF.R.U32.HI R61, RZ, 0x8, R60 ;  /* 0x00000008ff3d7819 */ /* 0x001fe4000001163c */
[----:B------:R0:W4:Y:S01]  /*6300*/  @!P3 LDG.E.U8 R93, desc[UR8][R74.64] ;  /* 0x000000084a5db981 */ /* 0x000122000c1e1100 */
[----:B------:R-:W-:Y:S01]  /*6310*/  LOP3.LUT R88, R89, 0x6c, RZ, 0xfc, !PT ;  /* 0x0000006c59587812 */ /* 0x000fe200078efcff */
[----:B------:R-:W3:Y:S01]  /*6320*/  LDCU UR11, c[0x0][0x3a8] ;  /* 0x00007500ff0b77ac */ /* 0x000ee20008000800 */
[----:B------:R-:W-:Y:S01]  /*6330*/  SGXT.U32 R61, R61, 0x1 ;  /* 0x000000013d3d781a */ /* 0x000fe20000000000 */
[----:B------:R1:W4:Y:S03]  /*6340*/  @!P2 LDG.E.U8 R101, desc[UR8][R72.64] ;  /* 0x000000084865a981 */ /* 0x000326000c1e1100 */
[----:B------:R-:W-:-:S02]  /*6350*/  LOP3.LUT R61, R61, 0x72, RZ, 0xfc, !PT ;  /* 0x000000723d3d7812 */ /* 0x000fc400078efcff */
[----:B0-----:R-:W-:-:S03]  /*6360*/  LOP3.LUT R75, R89, 0x72, RZ, 0xfc, !PT ;  /* 0x00000072594b7812 */ /* 0x001fc600078efcff */
[----:B-1----:R-:W-:Y:S01]  /*6370*/  IMAD R61, R61, UR72, RZ ;  /* 0x000000483d3d7c24 */ /* 0x002fe2000f8e02ff */
[CC--:B------:R-:W-:Y:S01]  /*6380*/  IADD3 R74, P3, PT, R62.reuse, R0.reuse, RZ ;  /* 0x000000003e4a7210 */ /* 0x0c0fe20007f7e0ff */
[----:B------:R-:W0:Y:S01]  /*6390*/  LDCU UR72, c[0x0][0x3a8] ;  /* 0x00007500ff4877ac */ /* 0x000e220008000800 */
[----:B------:R-:W-:Y:S02]  /*63a0*/  LOP3.LUT R73, R89, 0x74, RZ, 0xfc, !PT ;  /* 0x0000007459497812 */ /* 0x000fe400078efcff */
[----:B------:R-:W-:Y:S02]  /*63b0*/  IADD3 R72, P2, PT, R61, R0, RZ ;  /* 0x000000003d487210 */ /* 0x000fe40007f5e0ff */
[----:B------:R-:W-:Y:S02]  /*63c0*/  ISETP.GE.AND P6, PT, R75, UR66, PT ;  /* 0x000000424b007c0c */ /* 0x000fe4000bfc6270 */
[----:B------:R-:W-:Y:S02]  /*63d0*/  LEA.HI.X.SX32 R75, R62, R3, 0x1, P3 ;  /* 0x000000033e4b7211 */ /* 0x000fe400018f0eff */
[----:B------:R-:W-:-:S02]  /*63e0*/  ISETP.GE.AND P3, PT, R73, UR66, PT ;  /* 0x0000004249007c0c */ /* 0x000fc4000bf66270 */
[----:B------:R-:W-:Y:S02]  /*63f0*/  LEA.HI.X.SX32 R73, R61, R3, 0x1, P2 ;  /* 0x000000033d497211 */ /* 0x000fe400010f0eff */
[----:B------:R-:W1:Y:S01]  /*6400*/  S2R R61, SR_TID.X ;  /* 0x00000000003d7919 */ /* 0x000e620000002100 */
[----:B------:R-:W-:Y:S02]  /*6410*/  ISETP.GE.AND P1, PT, R88, UR66, PT ;  /* 0x0000004258007c0c */ /* 0x000fe4000bf26270 */
[----:B------:R-:W-:Y:S02]  /*6420*/  LOP3.LUT R88, R89, 0x70, RZ, 0xfc, !PT ;  /* 0x0000007059587812 */ /* 0x000fe400078efcff */
[----:B------:R-:W-:Y:S02]  /*6430*/  SHF.R.U32.HI R60, RZ, 0x8, R60 ;  /* 0x00000008ff3c7819 */ /* 0x000fe4000001163c */
[----:B------:R-:W-:Y:S02]  /*6440*/  ISETP.GE.AND P4, PT, R88, UR66, PT ;  /* 0x0000004258007c0c */ /* 0x000fe4000bf86270 */
[----:B------:R-:W-:-:S02]  /*6450*/  SGXT.U32 R60, R60, 0x1 ;  /* 0x000000013c3c781a */ /* 0x000fc40000000000 */
[----:B------:R-:W-:Y:S02]  /*6460*/  PRMT R102, RZ, 0x7610, R102 ;  /* 0x00007610ff667816 */ /* 0x000fe40000000066 */
[----:B------:R-:W-:-:S05]  /*6470*/  LOP3.LUT R60, R60, 0x74, RZ, 0xfc, !PT ;  /* 0x000000743c3c7812 */ /* 0x000fca00078efcff */
[----:B---3--:R-:W-:Y:S01]  /*6480*/  IMAD R60, R60, UR11, RZ ;  /* 0x0000000b3c3c7c24 */ /* 0x008fe2000f8e02ff */
[----:B------:R-:W-:Y:S01]  /*6490*/  PRMT R105, RZ, 0x7610, R105 ;  /* 0x00007610ff697816 */ /* 0x000fe20000000069 */
[----:B------:R3:W4:Y:S01]  /*64a0*/  @!P4 LDG.E.U8 R102, desc[UR8][R74.64] ;  /* 0x000000084a66c981 */ /* 0x000722000c1e1100 */
[----:B------:R-:W0:Y:S04]  /*64b0*/  LDCU UR11, c[0x0][0x3a8] ;  /* 0x00007500ff0b77ac */ /* 0x000e280008000800 */
[----:B------:R0:W4:Y:S01]  /*64c0*/  @!P6 LDG.E.U8 R105, desc[UR8][R72.64] ;  /* 0x000000084869e981 */ /* 0x000122000c1e1100 */
[----:B---3--:R-:W-:-:S04]  /*64d0*/  LOP3.LUT R74, R89, 0x76, RZ, 0xfc, !PT ;  /* 0x00000076594a7812 */ /* 0x008fc800078efcff */
[----:B------:R-:W-:Y:S02]  /*64e0*/  ISETP.GE.AND P2, PT, R74, UR66, PT ;  /* 0x000000424a007c0c */ /* 0x000fe4000bf46270 */
[----:B------:R-:W-:-:S04]  /*64f0*/  IADD3 R74, P4, PT, R60, R0, RZ ;  /* 0x000000003c4a7210 */ /* 0x000fc80007f9e0ff */
[----:B------:R-:W-:Y:S02]  /*6500*/  LEA.HI.X.SX32 R75, R60, R3, 0x1, P4 ;  /* 0x000000033c4b7211 */ /* 0x000fe400020f0eff */
[--C-:B-1----:R-:W-:Y:S02]  /*6510*/  SHF.R.U32.HI R60, RZ, 0x8, R61.reuse ;  /* 0x00000008ff3c7819 */ /* 0x102fe4000001163d */
[----:B------:R-:W-:-:S04]  /*6520*/  SHF.R.U32.HI R61, RZ, 0x8, R61 ;  /* 0x00000008ff3d7819 */ /* 0x000fc8000001163d */
[----:B------:R-:W-:-:S04]  /*6530*/  SGXT.U32 R61, R61, 0x1 ;  /* 0x000000013d3d781a */ /* 0x000fc80000000000 */
[----:B------:R-:W-:-:S05]  /*6540*/  LOP3.LUT R61, R61, 0x76, RZ, 0xfc, !PT ;  /* 0x000000763d3d7812 */ /* 0x000fca00078efcff */
[----:B0-----:R-:W-:Y:S01]  /*6550*/  IMAD R61, R61, UR72, RZ ;  /* 0x000000483d3d7c24 */ /* 0x001fe2000f8e02ff */
[----:B------:R-:W-:Y:S01]  /*6560*/  SGXT.U32 R60, R60, 0x1 ;  /* 0x000000013c3c781a */ /* 0x000fe20000000000 */
[----:B------:R-:W0:Y:S03]  /*6570*/  LDCU UR72, c[0x0][0x3a8] ;  /* 0x00007500ff4877ac */ /* 0x000e260008000800 */
[----:B------:R-:W-:-:S04]  /*6580*/  IADD3 R72, P6, PT, R61, R0, RZ ;  /* 0x000000003d487210 */ /* 0x000fc80007fde0ff */
[----:B------:R-:W-:Y:S02]  /*6590*/  LEA.HI.X.SX32 R73, R61, R3, 0x1, P6 ;  /* 0x000000033d497211 */ /* 0x000fe400030f0eff */
[----:B------:R-:W1:Y:S01]  /*65a0*/  S2R R61, SR_TID.X ;  /* 0x00000000003d7919 */ /* 0x000e620000002100 */
[----:B------:R-:W-:Y:S02]  /*65b0*/  LOP3.LUT R60, R60, 0x78, RZ, 0xfc, !PT ;  /* 0x000000783c3c7812 */ /* 0x000fe400078efcff */
[----:B------:R-:W-:-:S03]  /*65c0*/  PRMT R107, RZ, 0x7610, R107 ;  /* 0x00007610ff6b7816 */ /* 0x000fc6000000006b */
[----:B------:R-:W-:Y:S01]  /*65d0*/  IMAD R60, R60, UR11, RZ ;  /* 0x0000000b3c3c7c24 */ /* 0x000fe2000f8e02ff */
[----:B------:R-:W-:Y:S01]  /*65e0*/  LOP3.LUT R88, R89, 0x78, RZ, 0xfc, !PT ;  /* 0x0000007859587812 */ /* 0x000fe200078efcff */
[----:B------:R-:W3:Y:S01]  /*65f0*/  LDCU UR11, c[0x0][0x3a8] ;  /* 0x00007500ff0b77ac */ /* 0x000ee20008000800 */
[----:B------:R0:W4:Y:S02]  /*6600*/  @!P3 LDG.E.U8 R107, desc[UR8][R74.64] ;  /* 0x000000084a6bb981 */ /* 0x000124000c1e1100 */
[----:B0-----:R-:W-:-:S04]  /*6610*/  IADD3 R74, P3, PT, R60, R0, RZ ;  /* 0x000000003c4a7210 */ /* 0x001fc80007f7e0ff */
[----:B------:R-:W-:Y:S02]  /*6620*/  LEA.HI.X.SX32 R75, R60, R3, 0x1, P3 ;  /* 0x000000033c4b7211 */ /* 0x000fe400018f0eff */
[----:B------:R-:W-:Y:S02]  /*6630*/  ISETP.GE.AND P4, PT, R88, UR66, PT ;  /* 0x0000004258007c0c */ /* 0x000fe4000bf86270 */
[----:B-1----:R-:W-:-:S04]  /*6640*/  SHF.R.U32.HI R60, RZ, 0x8, R61 ;  /* 0x00000008ff3c7819 */ /* 0x002fc8000001163d */
[----:B------:R-:W-:Y:S02]  /*6650*/  SGXT.U32 R60, R60, 0x1 ;  /* 0x000000013c3c781a */ /* 0x000fe40000000000 */
[C---:B------:R-:W-:Y:S02]  /*6660*/  LOP3.LUT R88, R89.reuse, 0x7a, RZ, 0xfc, !PT ;  /* 0x0000007a59587812 */ /* 0x040fe400078efcff */
[----:B------:R-:W-:Y:S02]  /*6670*/  LOP3.LUT R60, R60, 0x6c, RZ, 0xfc, !PT ;  /* 0x0000006c3c3c7812 */ /* 0x000fe400078efcff */
[----:B------:R-:W-:Y:S02]  /*6680*/  PRMT R113, RZ, 0x7610, R113 ;  /* 0x00007610ff717816 */ /* 0x000fe40000000071 */
[----:B------:R-:W-:Y:S01]  /*6690*/  ISETP.GE.AND P6, PT, R88, UR66, PT ;  /* 0x0000004258007c0c */ /* 0x000fe2000bfc6270 */
[----:B------:R-:W-:Y:S01]  /*66a0*/  IMAD R60, R60, UR72, RZ ;  /* 0x000000483c3c7c24 */ /* 0x000fe2000f8e02ff */
[----:B------:R-:W-:Y:S01]  /*66b0*/  LOP3.LUT R88, R89, 0x7c, RZ, 0xfc, !PT ;  /* 0x0000007c59587812 */ /* 0x000fe200078efcff */
[----:B------:R-:W0:Y:S01]  /*66c0*/  LDCU UR72, c[0x0][0x3a8] ;  /* 0x00007500ff4877ac */ /* 0x000e220008000800 */
[----:B------:R-:W-:Y:S01]  /*66d0*/  PRMT R112, RZ, 0x7610, R112 ;  /* 0x00007610ff707816 */ /* 0x000fe20000000070 */
[----:B------:R-:W4:Y:S01]  /*66e0*/  @!P4 LDG.E.U8 R113, desc[UR8][R74.64] ;  /* 0x000000084a71c981 */ /* 0x000f22000c1e1100 */
[----:B------:R-:W-:-:S02]  /*66f0*/  ISETP.GE.AND P3, PT, R88, UR66, PT ;  /* 0x0000004258007c0c */ /* 0x000fc4000bf66270 */
[C---:B------:R-:W-:Y:S02]  /*6700*/  IADD3 R88, P4, PT, R60.reuse, R0, RZ ;  /* 0x000000003c587210 */ /* 0x040fe40007f9e0ff */
[----:B------:R1:W4:Y:S02]  /*6710*/  @!P2 LDG.E.U8 R112, desc[UR8][R72.64] ;  /* 0x000000084870a981 */ /* 0x000324000c1e1100 */
[----:B-1----:R-:W-:Y:S02]  /*6720*/  LOP3.LUT R72, R89, 0x7e, RZ, 0xfc, !PT ;  /* 0x0000007e59487812 */ /* 0x002fe400078efcff */
[----:B------:R-:W-:Y:S02]  /*6730*/  LEA.HI.X.SX32 R89, R60, R3, 0x1, P4 ;  /* 0x000000033c597211 */ /* 0x000fe400020f0eff */
[----:B------:R-:W1:Y:S01]  /*6740*/  S2R R60, SR_TID.X ;  /* 0x00000000003c7919 */ /* 0x000e620000002100 */
[--C-:B------:R-:W-:Y:S02]  /*6750*/  SHF.R.U32.HI R62, RZ, 0x8, R61.reuse ;  /* 0x00000008ff3e7819 */ /* 0x100fe4000001163d */
[----:B------:R-:W-:-:S02]  /*6760*/  SHF.R.U32.HI R61, RZ, 0x8, R61 ;  /* 0x00000008ff3d7819 */ /* 0x000fc4000001163d */
[----:B------:R-:W-:Y:S02]  /*6770*/  SGXT.U32 R62, R62, 0x1 ;  /* 0x000000013e3e781a */ /* 0x000fe40000000000 */
[----:B------:R-:W-:Y:S02]  /*6780*/  SGXT.U32 R61, R61, 0x1 ;  /* 0x000000013d3d781a */ /* 0x000fe40000000000 */
[----:B------:R-:W-:Y:S02]  /*6790*/  LOP3.LUT R62, R62, 0x7a, RZ, 0xfc, !PT ;  /* 0x0000007a3e3e7812 */ /* 0x000fe400078efcff */
[----:B------:R-:W-:-:S03]  /*67a0*/  LOP3.LUT R61, R61, 0x7c, RZ, 0xfc, !PT ;  /* 0x0000007c3d3d7812 */ /* 0x000fc600078efcff */
[----:B------:R-:W-:Y:S01]  /*67b0*/  IMAD R62, R62, UR73, RZ ;  /* 0x000000493e3e7c24 */ /* 0x000fe2000f8e02ff */
[----:B------:R-:W0:Y:S01]  /*67c0*/  LDCU UR73, c[0x0][0x3a8] ;  /* 0x00007500ff4977ac */ /* 0x000e220008000800 */
[----:B---3--:R-:W-:-:S03]  /*67d0*/  IMAD R61, R61, UR11, RZ ;  /* 0x0000000b3d3d7c24 */ /* 0x008fc6000f8e02ff */
[CC--:B------:R-:W-:Y:S01]  /*67e0*/  IADD3 R74, P2, PT, R62.reuse, R0.reuse, RZ ;  /* 0x000000003e4a7210 */ /* 0x0c0fe20007f5e0ff */
[----:B------:R-:W3:Y:S03]  /*67f0*/  LDCU UR11, c[0x0][0x3a8] ;  /* 0x00007500ff0b77ac */ /* 0x000ee60008000800 */
[----:B------:R-:W-:Y:S02]  /*6800*/  LEA.HI.X.SX32 R75, R62, R3, 0x1, P2 ;  /* 0x000000033e4b7211 */ /* 0x000fe400010f0eff */
[----:B------:R-:W-:Y:S02]  /*6810*/  ISETP.GE.AND P2, PT, R72, UR66, PT ;  /* 0x0000004248007c0c */ /* 0x000fe4000bf46270 */
[----:B------:R-:W-:Y:S02]  /*6820*/  IADD3 R72, P4, PT, R61, R0, RZ ;  /* 0x000000003d487210 */ /* 0x000fe40007f9e0ff */
[----:B-1----:R-:W-:-:S02]  /*6830*/  SHF.R.U32.HI R62, RZ, 0x8, R60 ;  /* 0x00000008ff3e7819 */ /* 0x002fc4000001163c */
[----:B------:R-:W-:Y:S02]  /*6840*/  LEA.HI.X.SX32 R73, R61, R3, 0x1, P4 ;  /* 0x000000033d497211 */ /* 0x000fe400020f0eff */
[----:B------:R-:W-:Y:S02]  /*6850*/  SGXT.U32 R62, R62, 0x1 ;  /* 0x000000013e3e781a */ /* 0x000fe40000000000 */
[--C-:B------:R-:W-:Y:S02]  /*6860*/  SHF.R.U32.HI R61, RZ, 0x8, R60.reuse ;  /* 0x00000008ff3d7819 */ /* 0x100fe4000001163c */
[----:B------:R-:W-:Y:S02]  /*6870*/  PRMT R117, RZ, 0x7610, R117 ;  /* 0x00007610ff757816 */ /* 0x000fe40000000075 */
[----:B------:R-:W-:Y:S02]  /*6880*/  SHF.R.U32.HI R60, RZ, 0x8, R60 ;  /* 0x00000008ff3c7819 */ /* 0x000fe4000001163c */
[----:B------:R-:W-:-:S02]  /*6890*/  LOP3.LUT R62, R62, 0x5e, RZ, 0xfc, !PT ;  /* 0x0000005e3e3e7812 */ /* 0x000fc400078efcff */
[----:B------:R-:W-:Y:S01]  /*68a0*/  SGXT.U32 R61, R61, 0x1 ;  /* 0x000000013d3d781a */ /* 0x000fe20000000000 */
[----:B------:R1:W4:Y:S01]  /*68b0*/  @!P6 LDG.E.U8 R117, desc[UR8][R74.64] ;  /* 0x000000084a75e981 */ /* 0x000322000c1e1100 */
[----:B------:R-:W-:Y:S02]  /*68c0*/  PRMT R118, RZ, 0x7610, R118 ;  /* 0x00007610ff767816 */ /* 0x000fe40000000076 */
[----:B------:R-:W-:Y:S01]  /*68d0*/  SGXT.U32 R60, R60, 0x1 ;  /* 0x000000013c3c781a */ /* 0x000fe20000000000 */
[----:B0-----:R-:W-:Y:S01]  /*68e0*/  IMAD R62, R62, UR73, RZ ;  /* 0x000000493e3e7c24 */ /* 0x001fe2000f8e02ff */
[----:B------:R-:W-:Y:S02]  /*68f0*/  LOP3.LUT R61, R61, 0x6e, RZ, 0xfc, !PT ;  /* 0x0000006e3d3d7812 */ /* 0x000fe400078efcff */
[----:B------:R-:W-:Y:S01]  /*6900*/  LOP3.LUT R60, R60, 0x7e, RZ, 0xfc, !PT ;  /* 0x0000007e3c3c7812 */ /* 0x000fe200078efcff */
[----:B------:R0:W4:Y:S01]  /*6910*/  @!P1 LDG.E.U8 R118, desc[UR8][R88.64] ;  /* 0x0000000858769981 */ /* 0x000122000c1e1100 */
[----:B------:R-:W-:Y:S01]  /*6920*/  PRMT R121, RZ, 0x7610, R121 ;  /* 0x00007610ff797816 */ /* 0x000fe20000000079 */
[----:B------:R-:W-:Y:S01]  /*6930*/  IMAD R61, R61, UR72, RZ ;  /* 0x000000483d3d7c24 */ /* 0x000fe2000f8e02ff */
[----:B-1----:R-:W-:Y:S01]  /*6940*/  IADD3 R74, P1, PT, R62, R0, RZ ;  /* 0x000000003e4a7210 */ /* 0x002fe20007f3e0ff */
[----:B---3--:R-:W-:Y:S01]  /*6950*/  IMAD R60, R60, UR11, RZ ;  /* 0x0000000b3c3c7c24 */ /* 0x008fe2000f8e02ff */
[----:B------:R-:W-:-:S02]  /*6960*/  PRMT R124, RZ, 0x7610, R124 ;  /* 0x00007610ff7c7816 */ /* 0x000fc4000000007c */
[-C--:B------:R-:W-:Y:S01]  /*6970*/  LEA.HI.X.SX32 R75, R62, R3.reuse, 0x1, P1 ;  /* 0x000000033e4b7211 */ /* 0x080fe200008f0eff */
[----:B------:R1:W3:Y:S01]  /*6980*/  @!P3 LDG.E.U8 R121, desc[UR8][R72.64] ;  /* 0x000000084879b981 */ /* 0x0002e2000c1e1100 */
[CC--:B0-----:R-:W-:Y:S02]  /*6990*/  IADD3 R88, P1, PT, R60.reuse, R0.reuse, RZ ;  /* 0x000000003c587210 */ /* 0x0c1fe40007f3e0ff */
[----:B------:R-:W-:Y:S01]  /*69a0*/  PRMT R125, RZ, 0x7610, R125 ;  /* 0x00007610ff7d7816 */ /* 0x000fe2000000007d */
[----:B------:R0:W3:Y:S01]  /*69b0*/  @!P0 LDG.E.U8 R124, desc[UR8][R74.64] ;  /* 0x000000084a7c8981 */ /* 0x0000e2000c1e1100 */
[C---:B-1----:R-:W-:Y:S02]  /*69c0*/  IADD3 R72, P3, PT, R61.reuse, R0, RZ ;  /* 0x000000003d487210 */ /* 0x042fe40007f7e0ff */
[-C--:B------:R-:W-:Y:S02]  /*69d0*/  LEA.HI.X.SX32 R89, R60, R3.reuse, 0x1, P1 ;  /* 0x000000033c597211 */ /* 0x080fe400008f0eff */
[----:B------:R-:W-:-:S02]  /*69e0*/  LEA.HI.X.SX32 R73, R61, R3, 0x1, P3 ;  /* 0x000000033d497211 */ /* 0x000fc400018f0eff */
[----:B0-----:R-:W-:-:S03]  /*69f0*/  PRMT R74, RZ, 0x7610, R74 ;  /* 0x00007610ff4a7816 */ /* 0x001fc6000000004a */
[----:B------:R0:W3:Y:S04]  /*6a00*/  @!P5 LDG.E.U8 R125, desc[UR8][R72.64] ;  /* 0x00000008487dd981 */ /* 0x0000e8000c1e1100 */
[----:B------:R-:W3:Y:S01]  /*6a10*/  @!P2 LDG.E.U8 R74, desc[UR8][R88.64] ;  /* 0x00000008584aa981 */ /* 0x000ee2000c1e1100 */
[----:B------:R-:W-:Y:S01]  /*6a20*/  BAR.SYNC.DEFER_BLOCKING 0x0 ;  /* 0x0000000000007b1d */ /* 0x000fe20000010000 */
[----:B------:R-:W-:-:S04]  /*6a30*/  LOP3.LUT P0, RZ, R78, 0x100, RZ, 0xc0, !PT ;  /* 0x000001004eff7812 */ /* 0x000fc8000780c0ff */
[----:B0-----:R-:W-:-:S04]  /*6a40*/  SEL R72, RZ, 0x108, !P0 ;  /* 0x00000108ff487807 */ /* 0x001fc80004000000 */
[----:B------:R-:W-:-:S05]  /*6a50*/  LOP3.LUT R72, R72, 0xff, R78, 0x78, !PT ;  /* 0x000000ff48487812 */ /* 0x000fca00078e784e */
[----:B--2---:R0:W-:Y:S02]  /*6a60*/  STS.U8 [R72+UR4], R35 ;  /* 0x0000002348007988 */ /* 0x0041e40008000004 */
[----:B0-----:R-:W0:Y:S02]  /*6a70*/  S2R R35, SR_TID.X ;  /* 0x0000000000237919 */ /* 0x001e240000002100 */
[----:B------:R1:W-:Y:S04]  /*6a80*/  STS.U8 [R72+UR4+0x1000], R30 ;  /* 0x0010001e48007988 */ /* 0x0003e80008000004 */
[----:B------:R-:W-:Y:S04]  /*6a90*/  STS.U8 [R72+UR4+0x2000], R116 ;  /* 0x0020007448007988 */ /* 0x000fe80008000004 */
[----:B------:R-:W-:Y:S04]  /*6aa0*/  STS.U8 [R72+UR4+0x3000], R4 ;  /* 0x0030000448007988 */ /* 0x000fe80008000004 */
[----:B------:R-:W-:Y:S01]  /*6ab0*/  STS.U8 [R72+UR4+0x4000], R11 ;  /* 0x0040000b48007988 */ /* 0x000fe20008000004 */
[----:B0-----:R-:W-:-:S04]  /*6ac0*/  LOP3.LUT P6, RZ, R35, 0x100, RZ, 0xc0, !PT ;  /* 0x0000010023ff7812 */ /* 0x001fc800078cc0ff */
[----:B-1----:R-:W-:-:S04]  /*6ad0*/  SEL R30, RZ, 0x108, !P6 ;  /* 0x00000108ff1e7807 */ /* 0x002fc80007000000 */
[----:B------:R-:W-:-:S04]  /*6ae0*/  LOP3.LUT R30, R30, 0xff, R35, 0x78, !PT ;  /* 0x000000ff1e1e7812 */ /* 0x000fc800078e7823 */
[----:B------:R-:W-:Y:S01]  /*6af0*/  LOP3.LUT R30, R30, 0x10, RZ, 0x3c, !PT ;  /* 0x000000101e1e7812 */ /* 0x000fe200078e3cff */
[----:B------:R-:W-:Y:S01]  /*6b00*/  STS.U8 [R72+UR4+0x5000], R7 ;  /* 0x0050000748007988 */ /* 0x000fe20008000004 */
[----:B------:R-:W-:-:S03]  /*6b10*/  LOP3.LUT P4, RZ, R35, 0x100, RZ, 0xc0, !PT ;  /* 0x0000010023ff7812 */ /* 0x000fc6000788c0ff */
[----:B------:R-:W-:Y:S01]  /*6b20*/  STS.U8 [R72+UR4+0x6000], R47 ;  /* 0x0060002f48007988 */ /* 0x000fe20008000004 */
[----:B------:R-:W-:-:S03]  /*6b30*/  LOP3.LUT P3, RZ, R35, 0x100, RZ, 0xc0, !PT ;  /* 0x0000010023ff7812 */ /* 0x000fc6000786c0ff */
[----:B----4-:R-:W-:Y:S04]  /*6b40*/  STS.U8 [R72+UR4+0x7000], R102 ;  /* 0x0070006648007988 */ /* 0x010fe80008000004 */
[----:B------:R-:W-:Y:S04]  /*6b50*/  STS.U8 [R30+UR4+0x200], R31 ;  /* 0x0002001f1e007988 */ /* 0x000fe80008000004 */
[----:B------:R0:W-:Y:S02]  /*6b60*/  STS.U8 [R30+UR4+0x1200], R27 ;  /* 0x0012001b1e007988 */ /* 0x0001e40008000004 */
[----:B0-----:R-:W-:-:S02]  /*6b70*/  SEL R27, RZ, 0x108, !P4 ;  /* 0x00000108ff1b7807 */ /* 0x001fc40006000000 */
[----:B------:R0:W-:Y:S02]  /*6b80*/  STL [R1+0x39c], R0 ;  /* 0x00039c0001007387 */ /* 0x0001e40000100800 */
[----:B------:R-:W-:Y:S02]  /*6b90*/  LOP3.LUT R27, R27, 0xff, R35, 0x78, !PT ;  /* 0x000000ff1b1b7812 */ /* 0x000fe400078e7823 */
[----:B------:R-:W-:Y:S02]  /*6ba0*/  STS.U8 [R30+UR4+0x2200], R115 ;  /* 0x002200731e007988 */ /* 0x000fe40008000004 */
[----:B------:R-:W-:Y:S02]  /*6bb0*/  LOP3.LUT R27, R27, 0x20, RZ, 0x3c, !PT ;  /* 0x000000201b1b7812 */ /* 0x000fe400078e3cff */
[----:B------:R-:W-:Y:S01]  /*6bc0*/  STS.U8 [R30+UR4+0x3200], R54 ;  /* 0x003200361e007988 */ /* 0x000fe20008000004 */
[----:B0-----:R-:W-:-:S03]  /*6bd0*/  SEL R0, RZ, 0x108, !P3 ;  /* 0x00000108ff007807 */ /* 0x001fc60005800000 */
[----:B------:R-:W-:Y:S01]  /*6be0*/  STS.U8 [R30+UR4+0x4200], R90 ;  /* 0x0042005a1e007988 */ /* 0x000fe20008000004 */
[----:B------:R-:W-:-:S03]  /*6bf0*/  LOP3.LUT R0, R0, 0xff, R35, 0x78, !PT ;  /* 0x000000ff00007812 */ /* 0x000fc600078e7823 */
[----:B------:R-:W-:Y:S04]  /*6c00*/  STS.U8 [R30+UR4+0x5200], R59 ;  /* 0x0052003b1e007988 */ /* 0x000fe80008000004 */
[----:B------:R-:W-:Y:S04]  /*6c10*/  STS.U8 [R30+UR4+0x6200], R58 ;  /* 0x0062003a1e007988 */ /* 0x000fe80008000004 */
[----:B------:R-:W-:Y:S01]  /*6c20*/  STS.U8 [R30+UR4+0x7200], R105 ;  /* 0x007200691e007988 */ /* 0x000fe20008000004 */
[----:B------:R-:W-:-:S03]  /*6c30*/  LOP3.LUT R0, R0, 0x30, RZ, 0x3c, !PT ;  /* 0x0000003000007812 */ /* 0x000fc600078e3cff */
[----:B------:R-:W-:Y:S01]  /*6c40*/  STS.U8 [R27+UR4+0x400], R29 ;  /* 0x0004001d1b007988 */ /* 0x000fe20008000004 */
[----:B------:R-:W-:-:S03]  /*6c50*/  LOP3.LUT P1, RZ, R35, 0x100, RZ, 0xc0, !PT ;  /* 0x0000010023ff7812 */ /* 0x000fc6000782c0ff */
[----:B------:R-:W-:Y:S04]  /*6c60*/  STS.U8 [R27+UR4+0x1400], R28 ;  /* 0x0014001c1b007988 */ /* 0x000fe80008000004 */
[----:B------:R-:W-:Y:S04]  /*6c70*/  STS.U8 [R27+UR4+0x2400], R114 ;  /* 0x002400721b007988 */ /* 0x000fe80008000004 */
[----:B------:R-:W-:Y:S04]  /*6c80*/  STS.U8 [R27+UR4+0x3400], R57 ;  /* 0x003400391b007988 */ /* 0x000fe80008000004 */
[----:B------:R-:W-:Y:S04]  /*6c90*/  STS.U8 [R27+UR4+0x4400], R56 ;  /* 0x004400381b007988 */ /* 0x000fe80008000004 */
[----:B------:R-:W-:Y:S04]  /*6ca0*/  STS.U8 [R27+UR4+0x5400], R55 ;  /* 0x005400371b007988 */ /* 0x000fe80008000004 */
[----:B------:R-:W-:Y:S04]  /*6cb0*/  STS.U8 [R27+UR4+0x6400], R91 ;  /* 0x0064005b1b007988 */ /* 0x000fe80008000004 */
[----:B------:R0:W-:Y:S04]  /*6cc0*/  STL [R1+0x3a0], R3 ;  /* 0x0003a00301007387 */ /* 0x0001e80000100800 */
[----:B------:R-:W-:Y:S04]  /*6cd0*/  STS.U8 [R27+UR4+0x7400], R107 ;  /* 0x0074006b1b007988 */ /* 0x000fe80008000004 */
[----:B------:R-:W-:Y:S01]  /*6ce0*/  STS.U8 [R0+UR4+0x600], R26 ;  /* 0x0006001a00007988 */ /* 0x000fe20008000004 */
[----:B0-----:R-:W-:-:S03]  /*6cf0*/  SEL R3, RZ, 0x108, !P1 ;  /* 0x00000108ff037807 */ /* 0x001fc60004800000 */
[----:B------:R-:W-:Y:S01]  /*6d00*/  STS.U8 [R0+UR4+0x1600], R25 ;  /* 0x0016001900007988 */ /* 0x000fe20008000004 */
[----:B------:R-:W-:-:S03]  /*6d10*/  LOP3.LUT P2, RZ, R35, 0x100, RZ, 0xc0, !PT ;  /* 0x0000010023ff7812 */ /* 0x000fc6000784c0ff */
[----:B------:R-:W-:Y:S01]  /*6d20*/  STS.U8 [R0+UR4+0x2600], R106 ;  /* 0x0026006a00007988 */ /* 0x000fe20008000004 */
[----:B------:R-:W-:-:S03]  /*6d30*/  LOP3.LUT R3, R3, 0xff, R35, 0x78, !PT ;  /* 0x000000ff03037812 */ /* 0x000fc600078e7823 */
[----:B------:R-:W-:Y:S04]  /*6d40*/  STS.U8 [R0+UR4+0x3600], R53 ;  /* 0x0036003500007988 */ /* 0x000fe80008000004 */
[----:B------:R-:W-:Y:S01]  /*6d50*/  STS.U8 [R0+UR4+0x4600], R52 ;  /* 0x0046003400007988 */ /* 0x000fe20008000004 */
[----:B------:R-:W-:-:S03]  /*6d60*/  LOP3.LUT R3, R3, 0x40, RZ, 0x3c, !PT ;  /* 0x0000004003037812 */ /* 0x000fc600078e3cff */
[----:B------:R-:W-:Y:S04]  /*6d70*/  STS.U8 [R0+UR4+0x5600], R51 ;  /* 0x0056003300007988 */ /* 0x000fe80008000004 */
[----:B------:R-:W-:Y:S04]  /*6d80*/  STS.U8 [R0+UR4+0x6600], R92 ;  /* 0x0066005c00007988 */ /* 0x000fe80008000004 */
[----:B------:R0:W-:Y:S04]  /*6d90*/  STS.U8 [R0+UR4+0x7600], R112 ;  /* 0x0076007000007988 */ /* 0x0001e80008000004 */
[----:B------:R-:W-:Y:S01]  /*6da0*/  STS.U8 [R3+UR4+0x800], R24 ;  /* 0x0008001803007988 */ /* 0x000fe20008000004 */
[----:B0-----:R-:W-:-:S03]  /*6db0*/  SEL R0, RZ, 0x108, !P2 ;  /* 0x00000108ff007807 */ /* 0x001fc60005000000 */
[----:B------:R-:W-:Y:S01]  /*6dc0*/  STS.U8 [R3+UR4+0x1800], R19 ;  /* 0x0018001303007988 */ /* 0x000fe20008000004 */
[----:B------:R-:W-:-:S03]  /*6dd0*/  LOP3.LUT R0, R0, 0xff, R35, 0x78, !PT ;  /* 0x000000ff00007812 */ /* 0x000fc600078e7823 */
[----:B------:R-:W-:Y:S01]  /*6de0*/  STS.U8 [R3+UR4+0x2800], R104 ;  /* 0x0028006803007988 */ /* 0x000fe20008000004 */
[C---:B------:R-:W-:Y:S02]  /*6df0*/  LOP3.LUT P1, RZ, R35.reuse, 0x100, RZ, 0xc0, !PT ;  /* 0x0000010023ff7812 */ /* 0x040fe4000782c0ff */
[----:B------:R-:W-:Y:S01]  /*6e00*/  LOP3.LUT R0, R0, 0x50, RZ, 0x3c, !PT ;  /* 0x0000005000007812 */ /* 0x000fe200078e3cff */
[----:B------:R-:W-:Y:S04]  /*6e10*/  STS.U8 [R3+UR4+0x3800], R50 ;  /* 0x0038003203007988 */ /* 0x000fe80008000004 */
[----:B------:R-:W-:Y:S04]  /*6e20*/  STS.U8 [R3+UR4+0x4800], R49 ;  /* 0x0048003103007988 */ /* 0x000fe80008000004 */
[----:B------:R-:W-:Y:S04]  /*6e30*/  STS.U8 [R3+UR4+0x5800], R48 ;  /* 0x0058003003007988 */ /* 0x000fe80008000004 */
[----:B------:R-:W-:Y:S04]  /*6e40*/  STS.U8 [R3+UR4+0x6800], R93 ;  /* 0x0068005d03007988 */ /* 0x000fe80008000004 */
[----:B------:R0:W-:Y:S04]  /*6e50*/  STS.U8 [R3+UR4+0x7800], R113 ;  /* 0x0078007103007988 */ /* 0x0001e80008000004 */
[----:B------:R-:W-:Y:S01]  /*6e60*/  STS.U8 [R0+UR4+0xa00], R18 ;  /* 0x000a001200007988 */ /* 0x000fe20008000004 */
[----:B------:R-:W-:-:S03]  /*6e70*/  LOP3.LUT P3, RZ, R35, 0x100, RZ, 0xc0, !PT ;  /* 0x0000010023ff7812 */ /* 0x000fc6000786c0ff */
[----:B------:R-:W-:Y:S01]  /*6e80*/  STS.U8 [R0+UR4+0x1a00], R123 ;  /* 0x001a007b00007988 */ /* 0x000fe20008000004 */
[----:B0-----:R-:W-:-:S03]  /*6e90*/  SEL R3, RZ, 0x108, !P1 ;  /* 0x00000108ff037807 */ /* 0x001fc60004800000 */
        /* <DEDUP_REMOVED lines=8> */
[----:B------:R1:W-:Y:S01]  /*6f20*/  STS.U8 [R3+UR4+0xc00], R17 ;  /* 0x000c001103007988 */ /* 0x0003e20008000004 */
[----:B0-----:R-:W-:-:S03]  /*6f30*/  SEL R0, RZ, 0x108, !P3 ;  /* 0x00000108ff007807 */ /* 0x001fc60005800000 */
[----:B------:R-:W-:Y:S01]  /*6f40*/  STS.U8 [R3+UR4+0x1c00], R122 ;  /* 0x001c007a03007988 */ /* 0x000fe20008000004 */
[----:B------:R-:W-:-:S03]  /*6f50*/  LOP3.LUT R0, R0, 0xff, R35, 0x78, !PT ;  /* 0x000000ff00007812 */ /* 0x000fc600078e7823 */
[----:B------:R-:W-:Y:S01]  /*6f60*/  STS.U8 [R3+UR4+0x2c00], R95 ;  /* 0x002c005f03007988 */ /* 0x000fe20008000004 */
[----:B------:R-:W-:-:S03]  /*6f70*/  LOP3.LUT R0, R0, 0x70, RZ, 0x3c, !PT ;  /* 0x0000007000007812 */ /* 0x000fc600078e3cff */
[----:B------:R-:W-:Y:S04]  /*6f80*/  STS.U8 [R3+UR4+0x3c00], R10 ;  /* 0x003c000a03007988 */ /* 0x000fe80008000004 */
[----:B------:R-:W-:Y:S04]  /*6f90*/  STS.U8 [R3+UR4+0x4c00], R9 ;  /* 0x004c000903007988 */ /* 0x000fe80008000004 */
[----:B------:R-:W-:Y:S04]  /*6fa0*/  STS.U8 [R3+UR4+0x5c00], R8 ;  /* 0x005c000803007988 */ /* 0x000fe80008000004 */
[----:B------:R-:W-:Y:S04]  /*6fb0*/  STS.U8 [R3+UR4+0x6c00], R118 ;  /* 0x006c007603007988 */ /* 0x000fe80008000004 */
[----:B---3--:R-:W-:Y:S04]  /*6fc0*/  STS.U8 [R3+UR4+0x7c00], R121 ;  /* 0x007c007903007988 */ /* 0x008fe80008000004 */
[----:B-1----:R-:W2:Y:S04]  /*6fd0*/  LDL R17, [R1+0x1d4] ;  /* 0x0001d40001117983 */ /* 0x002ea80000100800 */
[----:B------:R0:W-:Y:S04]  /*6fe0*/  STS.U8 [R0+UR4+0xe00], R16 ;  /* 0x000e001000007988 */ /* 0x0001e80008000004 */
[----:B------:R-:W-:Y:S04]  /*6ff0*/  STS.U8 [R0+UR4+0x1e00], R119 ;  /* 0x001e007700007988 */ /* 0x000fe80008000004 */
[----:B------:R-:W-:Y:S04]  /*7000*/  STS.U8 [R0+UR4+0x2e00], R94 ;  /* 0x002e005e00007988 */ /* 0x000fe80008000004 */
[----:B------:R-:W-:Y:S04]  /*7010*/  STS.U8 [R0+UR4+0x3e00], R6 ;  /* 0x003e000600007988 */ /* 0x000fe80008000004 */
[----:B0-----:R-:W3:Y:S04]  /*7020*/  LDL R16, [R1+0x1f4] ;  /* 0x0001f40001107983 */ /* 0x001ee80000100800 */
[----:B------:R-:W-:Y:S04]  /*7030*/  STS.U8 [R0+UR4+0x4e00], R5 ;  /* 0x004e000500007988 */ /* 0x000fe80008000004 */
[----:B------:R-:W4:Y:S04]  /*7040*/  LDL R3, [R1+0x1c8] ;  /* 0x0001c80001037983 */ /* 0x000f280000100800 */
[----:B------:R-:W-:Y:S04]  /*7050*/  STS.U8 [R0+UR4+0x5e00], R124 ;  /* 0x005e007c00007988 */ /* 0x000fe80008000004 */
[----:B------:R-:W-:Y:S04]  /*7060*/  STS.U8 [R0+UR4+0x6e00], R125 ;  /* 0x006e007d00007988 */ /* 0x000fe80008000004 */
[----:B------:R0:W-:Y:S01]  /*7070*/  STS.U8 [R0+UR4+0x7e00], R74 ;  /* 0x007e004a00007988 */ /* 0x0001e20008000004 */
[----:B------:R-:W-:Y:S06]  /*7080*/  BAR.SYNC.DEFER_BLOCKING 0x0 ;  /* 0x0000000000007b1d */ /* 0x000fec0000010000 */
[----:B0-----:R-:W4:Y:S01]  /*7090*/  LDL R0, [R1+0x1dc] ;  /* 0x0001dc0001007983 */ /* 0x001f220000100800 */
[----:B------:R-:W-:-:S04]  /*70a0*/  LOP3.LUT R73, R78, 0x7f, RZ, 0xc0, !PT ;  /* 0x0000007f4e497812 */ /* 0x000fc800078ec0ff */
[----:B------:R-:W-:Y:S02]  /*70b0*/  ISETP.GE.AND P0, PT, R73, UR66, PT ;  /* 0x0000004249007c0c */ /* 0x000fe4000bf06270 */
[----:B-----5:R-:W-:Y:S02]  /*70c0*/  SHF.R.S32.HI R4, RZ, 0x1f, R100 ;  /* 0x0000001fff047819 */ /* 0x020fe40000011464 */
[C---:B------:R-:W-:Y:S02]  /*70d0*/  IADD3 R6, P1, PT, R100.reuse, UR37, RZ ;  /* 0x0000002564067c10 */ /* 0x040fe4000ff3e0ff */
[----:B------:R-:W-:Y:S02]  /*70e0*/  IADD3 R8, P2, PT, R100, UR36, RZ ;  /* 0x0000002464087c10 */ /* 0x000fe4000ff5e0ff */
[----:B------:R-:W-:Y:S02]  /*70f0*/  PRMT R88, RZ, 0x7610, R88 ;  /* 0x00007610ff587816 */ /* 0x000fe40000000058 */
[----:B------:R-:W-:Y:S01]  /*7100*/  IADD3.X R7, PT, PT, R4, UR44, RZ, P1, !PT ;  /* 0x0000002c04077c10 */ /* 0x000fe20008ffe4ff */
[----:B------:R-:W-:Y:S01]  /*7110*/  LDS.U8 R110, [R2+UR4+0x1000] ;  /* 0x00100004026e7984 */ /* 0x000fe20008000000 */
[----:B------:R-:W-:-:S02]  /*7120*/  PRMT R49, RZ, 0x7610, R49 ;  /* 0x00007610ff317816 */ /* 0x000fc40000000031 */
[----:B------:R-:W-:Y:S01]  /*7130*/  IADD3.X R9, PT, PT, R4, UR45, RZ, P2, !PT ;  /* 0x0000002d04097c10 */ /* 0x000fe200097fe4ff */
[----:B------:R0:W4:Y:S01]  /*7140*/  @!P0 LDG.E.U8 R88, desc[UR8][R6.64] ;  /* 0x0000000806588981 */ /* 0x000122000c1e1100 */
[C---:B------:R-:W-:Y:S02]  /*7150*/  IADD3 R46, P3, PT, R100.reuse, UR33, RZ ;  /* 0x00000021642e7c10 */ /* 0x040fe4000ff7e0ff */
[----:B------:R-:W-:Y:S01]  /*7160*/  IADD3 R10, P2, PT, R100, UR34, RZ ;  /* 0x00000022640a7c10 */ /* 0x000fe2000ff5e0ff */
[----:B------:R1:W4:Y:S01]  /*7170*/  @!P0 LDG.E.U8 R49, desc[UR8][R8.64] ;  /* 0x0000000808318981 */ /* 0x000322000c1e1100 */
[----:B------:R-:W-:Y:S02]  /*7180*/  PRMT R51, RZ, 0x7610, R51 ;  /* 0x00007610ff337816 */ /* 0x000fe40000000033 */
[----:B------:R-:W-:Y:S01]  /*7190*/  PRMT R44, RZ, 0x7610, R44 ;  /* 0x00007610ff2c7816 */ /* 0x000fe2000000002c */
[----:B------:R-:W2:Y:S01]  /*71a0*/  LDS.U8 R109, [R2+UR4+0x1108] ;  /* 0x00110804026d7984 */ /* 0x000ea20008000000 */
[----:B------:R-:W-:-:S02]  /*71b0*/  IADD3.X R47, PT, PT, R4, UR48, RZ, P3, !PT ;  /* 0x00000030042f7c10 */ /* 0x000fc40009ffe4ff */
[----:B0-----:R-:W-:Y:S01]  /*71c0*/  IADD3 R6, P1, PT, R100, UR35, RZ ;  /* 0x0000002364067c10 */ /* 0x001fe2000ff3e0ff */
[----:B------:R-:W-:Y:S01]  /*71d0*/  LDS.U8 R111, [R2+UR4+0x8] ;  /* 0x00000804026f7984 */ /* 0x000fe20008000000 */
[C---:B------:R-:W-:Y:S02]  /*71e0*/  IADD3.X R11, PT, PT, R4.reuse, UR47, RZ, P2, !PT ;  /* 0x0000002f040b7c10 */ /* 0x040fe400097fe4ff */
[----:B-1----:R-:W-:Y:S01]  /*71f0*/  PRMT R8, RZ, 0x7610, R8 ;  /* 0x00007610ff087816 */ /* 0x002fe20000000008 */
[----:B------:R0:W4:Y:S01]  /*7200*/  @!P0 LDG.E.U8 R51, desc[UR8][R46.64] ;  /* 0x000000082e338981 */ /* 0x000122000c1e1100 */
[----:B------:R-:W-:Y:S02]  /*7210*/  IADD3.X R7, PT, PT, R4, UR46, RZ, P1, !PT ;  /* 0x0000002e04077c10 */ /* 0x000fe40008ffe4ff */
[----:B------:R-:W-:Y:S01]  /*7220*/  IADD3 R52, P3, PT, R100, UR30, RZ ;  /* 0x0000001e64347c10 */ /* 0x000fe2000ff7e0ff */
[----:B------:R1:W4:Y:S01]  /*7230*/  @!P0 LDG.E.U8 R44, desc[UR8][R10.64] ;  /* 0x000000080a2c8981 */ /* 0x000322000c1e1100 */
[----:B------:R-:W-:-:S02]  /*7240*/  PRMT R9, RZ, 0x7610, R9 ;  /* 0x00007610ff097816 */ /* 0x000fc40000000009 */
[----:B------:R-:W-:Y:S01]  /*7250*/  PRMT R45, RZ, 0x7610, R45 ;  /* 0x00007610ff2d7816 */ /* 0x000fe2000000002d */
[----:B------:R1:W4:Y:S01]  /*7260*/  @!P0 LDG.E.U8 R8, desc[UR8][R6.64] ;  /* 0x0000000806088981 */ /* 0x000322000c1e1100 */
[C---:B0-----:R-:W-:Y:S02]  /*7270*/  IADD3 R46, P2, PT, R100.reuse, UR31, RZ ;  /* 0x0000001f642e7c10 */ /* 0x041fe4000ff5e0ff */
[----:B------:R-:W-:Y:S01]  /*7280*/  PRMT R54, RZ, 0x7610, R54 ;  /* 0x00007610ff367816 */ /* 0x000fe20000000036 */
[----:B------:R-:W0:Y:S01]  /*7290*/  LDS.U8 R108, [R2+UR4+0x100] ;  /* 0x00010004026c7984 */ /* 0x000e220008000000 */
[----:B-1----:R-:W-:Y:S02]  /*72a0*/  IADD3 R10, P1, PT, R100, UR32, RZ ;  /* 0x00000020640a7c10 */ /* 0x002fe4000ff3e0ff */
[----:B------:R-:W-:Y:S01]  /*72b0*/  IADD3.X R47, PT, PT, R4, UR50, RZ, P2, !PT ;  /* 0x00000032042f7c10 */ /* 0x000fe200097fe4ff */
[----:B------:R-:W-:Y:S01]  /*72c0*/  LDS.U8 R35, [R2+UR4] ;  /* 0x0000000402237984 */ /* 0x000fe20008000000 */
[----:B------:R-:W-:-:S02]  /*72d0*/  PRMT R6, RZ, 0x7610, R6 ;  /* 0x00007610ff067816 */ /* 0x000fc40000000006 */
[C---:B------:R-:W-:Y:S01]  /*72e0*/  IADD3.X R11, PT, PT, R4.reuse, UR49, RZ, P1, !PT ;  /* 0x00000031040b7c10 */ /* 0x040fe20008ffe4ff */
[----:B------:R1:W4:Y:S01]  /*72f0*/  @!P0 LDG.E.U8 R9, desc[UR8][R46.64] ;  /* 0x000000082e098981 */ /* 0x000322000c1e1100 */
[----:B------:R-:W-:Y:S02]  /*7300*/  IADD3.X R53, PT, PT, R4, UR51, RZ, P3, !PT ;  /* 0x0000003304357c10 */ /* 0x000fe40009ffe4ff */
[----:B------:R-:W-:Y:S01]  /*7310*/  IADD3 R56, P3, PT, R100, UR27, RZ ;  /* 0x0000001b64387c10 */ /* 0x000fe2000ff7e0ff */
[----:B------:R1:W4:Y:S01]  /*7320*/  @!P0 LDG.E.U8 R6, desc[UR8][R10.64] ;  /* 0x000000080a068981 */ /* 0x000322000c1e1100 */
[----:B------:R-:W-:-:S03]  /*7330*/  PRMT R7, RZ, 0x7610, R7 ;  /* 0x00007610ff077816 */ /* 0x000fc60000000007 */
[----:B------:R1:W4:Y:S02]  /*7340*/  @!P0 LDG.E.U8 R45, desc[UR8][R52.64] ;  /* 0x00000008342d8981 */ /* 0x000324000c1e1100 */
[----:B-1----:R-:W-:Y:S02]  /*7350*/  IADD3 R46, P2, PT, R100, UR28, RZ ;  /* 0x0000001c642e7c10 */ /* 0x002fe4000ff5e0ff */
[----:B------:R-:W-:Y:S01]  /*7360*/  IADD3.X R57, PT, PT, R4, UR54, RZ, P3, !PT ;  /* 0x0000003604397c10 */ /* 0x000fe20009ffe4ff */
[----:B------:R-:W1:Y:S01]  /*7370*/  LDS.U8 R79, [R2+UR4+0x108] ;  /* 0x00010804024f7984 */ /* 0x000e620008000000 */
[----:B------:R-:W-:Y:S02]  /*7380*/  IADD3 R10, P1, PT, R100, UR29, RZ ;  /* 0x0000001d640a7c10 */ /* 0x000fe4000ff3e0ff */
[----:B------:R-:W-:Y:S01]  /*7390*/  PRMT R89, RZ, 0x7610, R89 ;  /* 0x00007610ff597816 */ /* 0x000fe20000000059 */
[----:B------:R-:W-:Y:S01]  /*73a0*/  LDS.U8 R104, [R2+UR4+0x1188] ;  /* 0x0011880402687984 */ /* 0x000fe20008000000 */
[----:B------:R-:W-:-:S02]  /*73b0*/  PRMT R52, RZ, 0x7610, R52 ;  /* 0x00007610ff347816 */ /* 0x000fc40000000034 */
[C---:B------:R-:W-:Y:S01]  /*73c0*/  IADD3.X R47, PT, PT, R4.reuse, UR53, RZ, P2, !PT ;  /* 0x00000035042f7c10 */ /* 0x040fe200097fe4ff */
[----:B------:R-:W-:Y:S01]  /*73d0*/  LDS.U8 R105, [R2+UR4+0x1088] ;  /* 0x0010880402697984 */ /* 0x000fe20008000000 */
[----:B------:R-:W-:Y:S02]  /*73e0*/  IADD3.X R11, PT, PT, R4, UR52, RZ, P1, !PT ;  /* 0x00000034040b7c10 */ /* 0x000fe40008ffe4ff */
[----:B------:R-:W-:Y:S01]  /*73f0*/  IADD3 R58, P3, PT, R100, UR24, RZ ;  /* 0x00000018643a7c10 */ /* 0x000fe2000ff7e0ff */
[----:B------:R0:W4:Y:S01]  /*7400*/  @!P0 LDG.E.U8 R52, desc[UR8][R56.64] ;  /* 0x0000000838348981 */ /* 0x000122000c1e1100 */
[----:B------:R-:W-:Y:S02]  /*7410*/  PRMT R53, RZ, 0x7610, R53 ;  /* 0x00007610ff357816 */ /* 0x000fe40000000035 */
[----:B------:R-:W-:Y:S01]  /*7420*/  IADD3.X R59, PT, PT, R4, UR57, RZ, P3, !PT ;  /* 0x00000039043b7c10 */ /* 0x000fe20009ffe4ff */
[----:B------:R0:W4:Y:S04]  /*7430*/  @!P0 LDG.E.U8 R7, desc[UR8][R46.64] ;  /* 0x000000082e078981 */ /* 0x000128000c1e1100 */
[----:B------:R0:W4:Y:S02]  /*7440*/  @!P0 LDG.E.U8 R54, desc[UR8][R10.64] ;  /* 0x000000080a368981 */ /* 0x000124000c1e1100 */
[----:B0-----:R-:W-:-:S02]  /*7450*/  IADD3 R56, P2, PT, R100, UR25, RZ ;  /* 0x0000001964387c10 */ /* 0x001fc4000ff5e0ff */
[----:B------:R0:W4:Y:S01]  /*7460*/  @!P0 LDG.E.U8 R53, desc[UR8][R58.64] ;  /* 0x000000083a358981 */ /* 0x000122000c1e1100 */
[----:B------:R-:W-:Y:S02]  /*7470*/  IADD3 R46, P1, PT, R100, UR26, RZ ;  /* 0x0000001a642e7c10 */ /* 0x000fe4000ff3e0ff */
[C---:B------:R-:W-:Y:S01]  /*7480*/  IADD3.X R57, PT, PT, R4.reuse, UR56, RZ, P2, !PT ;  /* 0x0000003804397c10 */ /* 0x040fe200097fe4ff */
[----:B------:R-:W-:Y:S01]  /*7490*/  LDS.U8 R106, [R2+UR4+0x1180] ;  /* 0x00118004026a7984 */ /* 0x000fe20008000000 */
[----:B------:R-:W-:Y:S02]  /*74a0*/  PRMT R10, RZ, 0x7610, R10 ;  /* 0x00007610ff0a7816 */ /* 0x000fe4000000000a */
[----:B------:R-:W-:Y:S02]  /*74b0*/  IADD3.X R47, PT, PT, R4, UR55, RZ, P1, !PT ;  /* 0x00000037042f7c10 */ /* 0x000fe40008ffe4ff */
[C---:B0-----:R-:W-:Y:S02]  /*74c0*/  IADD3 R58, P1, PT, R100.reuse, UR23, RZ ;  /* 0x00000017643a7c10 */ /* 0x041fe4000ff3e0ff */
[----:B------:R-:W-:Y:S01]  /*74d0*/  IADD3 R72, P2, PT, R100, UR22, RZ ;  /* 0x0000001664487c10 */ /* 0x000fe2000ff5e0ff */
[----:B------:R0:W4:Y:S01]  /*74e0*/  @!P0 LDG.E.U8 R10, desc[UR8][R56.64] ;  /* 0x00000008380a8981 */ /* 0x000122000c1e1100 */
[----:B------:R-:W-:-:S02]  /*74f0*/  PRMT R11, RZ, 0x7610, R11 ;  /* 0x00007610ff0b7816 */ /* 0x000fc4000000000b */
[----:B------:R-:W-:Y:S01]  /*7500*/  IADD3 R74, P3, PT, R100, UR21, RZ ;  /* 0x00000015644a7c10 */ /* 0x000fe2000ff7e0ff */
[----:B------:R1:W4:Y:S01]  /*7510*/  @!P0 LDG.E.U8 R89, desc[UR8][R46.64] ;  /* 0x000000082e598981 */ /* 0x000322000c1e1100 */
[C---:B------:R-:W-:Y:S02]  /*7520*/  IADD3.X R59, PT, PT, R4.reuse, UR58, RZ, P1, !PT ;  /* 0x0000003a043b7c10 */ /* 0x040fe40008ffe4ff */
[C---:B------:R-:W-:Y:S02]  /*7530*/  IADD3.X R73, PT, PT, R4.reuse, UR59, RZ, P2, !PT ;  /* 0x0000003b04497c10 */ /* 0x040fe400097fe4ff */
[----:B0-----:R-:W-:Y:S01]  /*7540*/  PRMT R56, RZ, 0x7610, R56 ;  /* 0x00007610ff387816 */ /* 0x001fe20000000038 */
[----:B------:R0:W4:Y:S01]  /*7550*/  @!P0 LDG.E.U8 R11, desc[UR8][R58.64] ;  /* 0x000000083a0b8981 */ /* 0x000122000c1e1100 */
[----:B------:R-:W-:Y:S02]  /*7560*/  IADD3.X R75, PT, PT, R4, UR60, RZ, P3, !PT ;  /* 0x0000003c044b7c10 */ /* 0x000fe40009ffe4ff */
[----:B-1----:R-:W-:-:S02]  /*7570*/  PRMT R46, RZ, 0x7610, R46 ;  /* 0x00007610ff2e7816 */ /* 0x002fc4000000002e */
[----:B------:R1:W4:Y:S01]  /*7580*/  @!P0 LDG.E.U8 R56, desc[UR8][R72.64] ;  /* 0x0000000848388981 */ /* 0x000322000c1e1100 */
[----:B------:R-:W-:Y:S02]  /*7590*/  PRMT R57, RZ, 0x7610, R57 ;  /* 0x00007610ff397816 */ /* 0x000fe40000000039 */
[----:B------:R-:W-:Y:S01]  /*75a0*/  PRMT R47, RZ, 0x7610, R47 ;  /* 0x00007610ff2f7816 */ /* 0x000fe2000000002f */
[----:B------:R1:W4:Y:S01]  /*75b0*/  @!P0 LDG.E.U8 R46, desc[UR8][R74.64] ;  /* 0x000000084a2e8981 */ /* 0x000322000c1e1100 */
[C---:B0-----:R-:W-:Y:S02]  /*75c0*/  IADD3 R58, P1, PT, R100.reuse, UR20, RZ ;  /* 0x00000014643a7c10 */ /* 0x041fe4000ff3e0ff */
[----:B-1----:R-:W-:Y:S02]  /*75d0*/  IADD3 R72, P2, PT, R100, UR19, RZ ;  /* 0x0000001364487c10 */ /* 0x002fe4000ff5e0ff */
[----:B------:R-:W-:Y:S02]  /*75e0*/  IADD3.X R59, PT, PT, R4, UR61, RZ, P1, !PT ;  /* 0x0000003d043b7c10 */ /* 0x000fe40008ffe4ff */
[----:B------:R-:W-:-:S02]  /*75f0*/  IADD3 R74, P3, PT, R100, UR18, RZ ;  /* 0x00000012644a7c10 */ /* 0x000fc4000ff7e0ff */
[C---:B------:R-:W-:Y:S01]  /*7600*/  IADD3.X R73, PT, PT, R4.reuse, UR62, RZ, P2, !PT ;  /* 0x0000003e04497c10 */ /* 0x040fe200097fe4ff */
[----:B------:R0:W4:Y:S01]  /*7610*/  @!P0 LDG.E.U8 R57, desc[UR8][R58.64] ;  /* 0x000000083a398981 */ /* 0x000122000c1e1100 */
[----:B------:R-:W-:Y:S02]  /*7620*/  PRMT R55, RZ, 0x7610, R55 ;  /* 0x00007610ff377816 */ /* 0x000fe40000000037 */
[----:B------:R-:W-:Y:S01]  /*7630*/  IADD3.X R75, PT, PT, R4, UR63, RZ, P3, !PT ;  /* 0x0000003f044b7c10 */ /* 0x000fe20009ffe4ff */
[----:B------:R1:W4:Y:S01]  /*7640*/  @!P0 LDG.E.U8 R47, desc[UR8][R72.64] ;  /* 0x00000008482f8981 */ /* 0x000322000c1e1100 */
[----:B------:R-:W-:Y:S02]  /*7650*/  PRMT R50, RZ, 0x7610, R50 ;  /* 0x00007610ff327816 */ /* 0x000fe40000000032 */
[----:B------:R-:W-:Y:S01]  /*7660*/  PRMT R5, RZ, 0x7610, R5 ;  /* 0x00007610ff057816 */ /* 0x000fe20000000005 */
[----:B------:R1:W4:Y:S01]  /*7670*/  @!P0 LDG.E.U8 R55, desc[UR8][R74.64] ;  /* 0x000000084a378981 */ /* 0x000322000c1e1100 */
[----:B0-----:R-:W-:-:S02]  /*7680*/  IADD3 R58, P1, PT, R100, UR17, RZ ;  /* 0x00000011643a7c10 */ /* 0x001fc4000ff3e0ff */
[----:B-1----:R-:W-:Y:S02]  /*7690*/  IADD3 R72, P2, PT, R100, UR16, RZ ;  /* 0x0000001064487c10 */ /* 0x002fe4000ff5e0ff */
[----:B------:R-:W-:Y:S02]  /*76a0*/  IADD3.X R59, PT, PT, R4, UR64, RZ, P1, !PT ;  /* 0x00000040043b7c10 */ /* 0x000fe40008ffe4ff */
[----:B------:R-:W-:Y:S02]  /*76b0*/  IADD3 R74, P3, PT, R100, UR15, RZ ;  /* 0x0000000f644a7c10 */ /* 0x000fe4000ff7e0ff */
[C---:B------:R-:W-:Y:S01]  /*76c0*/  IADD3.X R73, PT, PT, R4.reuse, UR65, RZ, P2, !PT ;  /* 0x0000004104497c10 */ /* 0x040fe200097fe4ff */
[----:B------:R0:W4:Y:S01]  /*76d0*/  @!P0 LDG.E.U8 R50, desc[UR8][R58.64] ;  /* 0x000000083a328981 */ /* 0x000122000c1e1100 */
[----:B------:R-:W-:Y:S02]  /*76e0*/  PRMT R48, RZ, 0x7610, R48 ;  /* 0x00007610ff307816 */ /* 0x000fe40000000030 */
[----:B------:R-:W-:Y:S01]  /*76f0*/  IADD3.X R75, PT, PT, R4, UR69, RZ, P3, !PT ;  /* 0x00000045044b7c10 */ /* 0x000fe20009ffe4ff */
[----:B------:R1:W4:Y:S01]  /*7700*/  @!P0 LDG.E.U8 R5, desc[UR8][R72.64] ;  /* 0x0000000848058981 */ /* 0x000322000c1e1100 */
[----:B------:R-:W-:-:S02]  /*7710*/  PRMT R92, RZ, 0x7610, R92 ;  /* 0x00007610ff5c7816 */ /* 0x000fc4000000005c */
[----:B------:R-:W-:Y:S01]  /*7720*/  PRMT R91, RZ, 0x7610, R91 ;  /* 0x00007610ff5b7816 */ /* 0x000fe2000000005b */
[----:B------:R1:W4:Y:S01]  /*7730*/  @!P0 LDG.E.U8 R48, desc[UR8][R74.64] ;  /* 0x000000084a308981 */ /* 0x000322000c1e1100 */
[C---:B0-----:R-:W-:Y:S02]  /*7740*/  IADD3 R58, P1, PT, R100.reuse, UR14, RZ ;  /* 0x0000000e643a7c10 */ /* 0x041fe4000ff3e0ff */
[----:B-1----:R-:W-:Y:S02]  /*7750*/  IADD3 R72, P2, PT, R100, UR13, RZ ;  /* 0x0000000d64487c10 */ /* 0x002fe4000ff5e0ff */
[----:B------:R-:W-:Y:S02]  /*7760*/  IADD3.X R59, PT, PT, R4, UR68, RZ, P1, !PT ;  /* 0x00000044043b7c10 */ /* 0x000fe40008ffe4ff */
[----:B------:R-:W-:Y:S02]  /*7770*/  IADD3 R74, P3, PT, R100, UR12, RZ ;  /* 0x0000000c644a7c10 */ /* 0x000fe4000ff7e0ff */
[----:B------:R-:W-:Y:S01]  /*7780*/  IADD3.X R73, PT, PT, R4, UR67, RZ, P2, !PT ;  /* 0x0000004304497c10 */ /* 0x000fe200097fe4ff */
[----:B------:R0:W4:Y:S01]  /*7790*/  @!P0 LDG.E.U8 R92, desc[UR8][R58.64] ;  /* 0x000000083a5c8981 */ /* 0x000122000c1e1100 */
[----:B------:R-:W-:-:S02]  /*77a0*/  PRMT R90, RZ, 0x7610, R90 ;  /* 0x00007610ff5a7816 */ /* 0x000fc4000000005a */
[----:B------:R-:W-:Y:S01]  /*77b0*/  IADD3.X R75, PT, PT, R4, UR71, RZ, P3, !PT ;  /* 0x00000047044b7c10 */ /* 0x000fe20009ffe4ff */
[----:B------:R2:W4:Y:S01]  /*77c0*/  @!P0 LDG.E.U8 R91, desc[UR8][R72.64] ;  /* 0x00000008485b8981 */ /* 0x000522000c1e1100 */
[----:B------:R-:W-:Y:S02]  /*77d0*/  PRMT R94, RZ, 0x7610, R94 ;  /* 0x00007610ff5e7816 */ /* 0x000fe4000000005e */
[----:B------:R-:W-:Y:S01]  /*77e0*/  PRMT R95, RZ, 0x7610, R95 ;  /* 0x00007610ff5f7816 */ /* 0x000fe2000000005f */
[----:B------:R3:W4:Y:S01]  /*77f0*/  @!P0 LDG.E.U8 R90, desc[UR8][R74.64] ;  /* 0x000000084a5a8981 */ /* 0x000722000c1e1100 */
[----:B0-----:R-:W-:-:S04]  /*7800*/  IADD3 R58, P1, PT, R100, UR7, RZ ;  /* 0x00000007643a7c10 */ /* 0x001fc8000ff3e0ff */
[----:B------:R-:W-:Y:S02]  /*7810*/  IADD3.X R59, PT, PT, R4, UR70, RZ, P1, !PT ;  /* 0x00000046043b7c10 */ /* 0x000fe40008ffe4ff */
[----:B------:R-:W-:-:S03]  /*7820*/  PRMT R93, RZ, 0x7610, R93 ;  /* 0x00007610ff5d7816 */ /* 0x000fc6000000005d */
[----:B------:R-:W4:Y:S01]  /*7830*/  @!P0 LDG.E.U8 R94, desc[UR8][R58.64] ;  /* 0x000000083a5e8981 */ /* 0x000f22000c1e1100 */
[----:B------:R-:W-:Y:S02]  /*7840*/  PRMT R102, RZ, 0x7610, R102 ;  /* 0x00007610ff667816 */ /* 0x000fe40000000066 */
[----:B------:R-:W-:Y:S02]  /*7850*/  PRMT R101, RZ, 0x7610, R101 ;  /* 0x00007610ff657816 */ /* 0x000fe40000000065 */
[C---:B--2---:R-:W-:Y:S02]  /*7860*/  IADD3 R72, P2, PT, R100.reuse, R17, RZ ;  /* 0x0000001164487210 */ /* 0x044fe40007f5e0ff */
[----:B---3--:R-:W-:-:S03]  /*7870*/  IADD3 R74, P3, PT, R100, R16, RZ ;  /* 0x00000010644a7210 */ /* 0x008fc60007f7e0ff */
[----:B----4-:R-:W-:-:S05]  /*7880*/  IMAD.X R73, R4, 0x1, R3, P2 ;  /* 0x0000000104497824 */ /* 0x010fca00010e0603 */
[----:B------:R0:W2:Y:S02]  /*7890*/  @!P0 LDG.E.U8 R95, desc[UR8][R72.64] ;  /* 0x00000008485f8981 */ /* 0x0000a4000c1e1100 */
[----:B0-----:R-:W-:Y:S01]  /*78a0*/  IADD3 R72, P2, PT, R100, UR39, RZ ;  /* 0x0000002764487c10 */ /* 0x001fe2000ff5e0ff */
[----:B------:R-:W-:Y:S01]  /*78b0*/  IMAD.X R75, R4, 0x1, R0, P3 ;  /* 0x00000001044b7824 */ /* 0x000fe200018e0600 */
[----:B------:R-:W-:Y:S02]  /*78c0*/  IADD3 R58, P3, PT, R100, UR38, RZ ;  /* 0x00000026643a7c10 */ /* 0x000fe4000ff7e0ff */
[C---:B------:R-:W-:Y:S02]  /*78d0*/  IADD3.X R73, PT, PT, R4.reuse, UR42, RZ, P2, !PT ;  /* 0x0000002a04497c10 */ /* 0x040fe400097fe4ff */
[----:B------:R0:W3:Y:S01]  /*78e0*/  @!P0 LDG.E.U8 R93, desc[UR8][R74.64] ;  /* 0x000000084a5d8981 */ /* 0x0000e2000c1e1100 */
[----:B------:R-:W-:-:S03]  /*78f0*/  IADD3.X R59, PT, PT, R4, UR43, RZ, P3, !PT ;  /* 0x0000002b043b7c10 */ /* 0x000fc60009ffe4ff */
[----:B------:R1:W4:Y:S04]  /*7900*/  @!P0 LDG.E.U8 R101, desc[UR8][R72.64] ;  /* 0x0000000848658981 */ /* 0x000328000c1e1100 */
[----:B------:R1:W2:Y:S01]  /*7910*/  @!P0 LDG.E.U8 R102, desc[UR8][R58.64] ;  /* 0x000000083a668981 */ /* 0x0002a2000c1e1100 */
[----:B0-----:R-:W-:-:S04]  /*7920*/  IADD3 R74, P1, PT, R100, UR40, RZ ;  /* 0x00000028644a7c10 */ /* 0x001fc8000ff3e0ff */
[----:B------:R-:W-:Y:S01]  /*7930*/  IADD3.X R75, PT, PT, R4, UR41, RZ, P1, !PT ;  /* 0x00000029044b7c10 */ /* 0x000fe20008ffe4ff */
[----:B-1----:R-:W-:Y:S04]  /*7940*/  LDS.U8 R72, [R2+UR4+0x188] ;  /* 0x0001880402487984 */ /* 0x002fe80008000000 */
[----:B------:R-:W-:Y:S04]  /*7950*/  LDS.U8 R4, [R2+UR4+0x1008] ;  /* 0x0010080402047984 */ /* 0x000fe80008000000 */
[----:B------:R-:W0:Y:S04]  /*7960*/  LDS.U8 R58, [R2+UR4+0x1100] ;  /* 0x00110004023a7984 */ /* 0x000e280008000000 */
[----:B------:R-:W1:Y:S04]  /*7970*/  LDS.U8 R59, [R2+UR4+0x80] ;  /* 0x00008004023b7984 */ /* 0x000e680008000000 */
[----:B------:R0:W-:Y:S01]  /*7980*/  STL [R1+0x3a4], R100 ;  /* 0x0003a46401007387 */ /* 0x0001e20000100800 */
[----:B------:R-:W-:Y:S01]  /*7990*/  LOP3.LUT R0, R2, 0x250, RZ, 0x3c, !PT ;  /* 0x0000025002007812 */ /* 0x000fe200078e3cff */
[----:B------:R-:W-:-:S02]  /*79a0*/  IMAD R109, R109, 0x100, R110 ;  /* 0x000001006d6d7824 */ /* 0x000fc400078e026e */
[----:B------:R-:W-:Y:S02]  /*79b0*/  IMAD R108, R108, 0x100, R111 ;  /* 0x000001006c6c7824 */ /* 0x000fe400078e026f */
[----:B------:R-:W-:Y:S01]  /*79c0*/  IMAD R79, R79, 0x100, R35 ;  /* 0x000001004f4f7824 */ /* 0x000fe200078e0223 */
[----:B------:R-:W-:Y:S01]  /*79d0*/  LDS.U8 R76, [R0+UR4] ;  /* 0x00000004004c7984 */ /* 0x000fe20008000000 */
[----:B0-----:R-:W-:-:S03]  /*79e0*/  LOP3.LUT R100, R2, 0x210, RZ, 0x3c, !PT ;  /* 0x0000021002647812 */ /* 0x001fc600078e3cff */
[----:B------:R-:W-:Y:S04]  /*79f0*/  LDS.U8 R28, [R0+UR4+0x108] ;  /* 0x00010804001c7984 */ /* 0x000fe80008000000 */
[----:B------:R-:W-:Y:S04]  /*7a00*/  LDS.U8 R60, [R100+UR4] ;  /* 0x00000004643c7984 */ /* 0x000fe80008000000 */
[----:B------:R-:W0:Y:S04]  /*7a10*/  LDS.U8 R16, [R100+UR4+0x108] ;  /* 0x0001080464107984 */ /* 0x000e280008000000 */
[----:B------:R-:W-:Y:S04]  /*7a20*/  LDS.U8 R61, [R100+UR4+0x8] ;  /* 0x00000804643d7984 */ /* 0x000fe80008000000 */
[----:B------:R-:W0:Y:S04]  /*7a30*/  LDS.U8 R17, [R100+UR4+0x100] ;  /* 0x0001000464117984 */ /* 0x000e280008000000 */
[----:B------:R-:W-:Y:S04]  /*7a40*/  LDS.U8 R62, [R100+UR4+0x1000] ;  /* 0x00100004643e7984 */ /* 0x000fe80008000000 */
[----:B------:R-:W0:Y:S01]  /*7a50*/  LDS.U8 R18, [R100+UR4+0x1108] ;  /* 0x0011080464127984 */ /* 0x000e220008000000 */
[----:B------:R-:W-:-:S03]  /*7a60*/  IMAD R110, R58, 0x100, R4 ;  /* 0x000001003a6e7824 */ /* 0x000fc600078e0204 */
[----:B------:R-:W-:Y:S04]  /*7a70*/  LDS.U8 R63, [R100+UR4+0x1008] ;  /* 0x00100804643f7984 */ /* 0x000fe80008000000 */
[----:B------:R-:W0:Y:S01]  /*7a80*/  LDS.U8 R19, [R100+UR4+0x1100] ;  /* 0x0011000464137984 */ /* 0x000e220008000000 */
[----:B-1----:R-:W-:-:S03]  /*7a90*/  IMAD R111, R72, 0x100, R59 ;  /* 0x00000100486f7824 */ /* 0x002fc600078e023b */
[----:B------:R-:W-:Y:S04]  /*7aa0*/  LDS.U8 R77, [R0+UR4+0x8] ;  /* 0x00000804004d7984 */ /* 0x000fe80008000000 */
[----:B------:R-:W1:Y:S04]  /*7ab0*/  LDS.U8 R29, [R0+UR4+0x100] ;  /* 0x00010004001d7984 */ /* 0x000e680008000000 */
[----:B------:R-:W1:Y:S04]  /*7ac0*/  LDS.U8 R58, [R2+UR4+0x2000] ;  /* 0x00200004023a7984 */ /* 0x000e680008000000 */
[----:B------:R-:W1:Y:S04]  /*7ad0*/  LDS.U8 R59, [R2+UR4+0x2108] ;  /* 0x00210804023b7984 */ /* 0x000e680008000000 */
[----:B------:R-:W1:Y:S01]  /*7ae0*/  LDS.U8 R4, [R2+UR4+0x2008] ;  /* 0x0020080402047984 */ /* 0x000e620008000000 */
[----:B0-----:R-:W-:-:S03]  /*7af0*/  IMAD R16, R16, 0x100, R60 ;  /* 0x0000010010107824 */ /* 0x001fc600078e023c */
[----:B------:R-:W2:Y:S01]  /*7b00*/  LDL.LU R35, [R1+0x40c] ;  /* 0x00040c0001237983 */ /* 0x000ea20000300800 */
[----:B------:R-:W-:-:S03]  /*7b10*/  IMAD R17, R17, 0x100, R61 ;  /* 0x0000010011117824 */ /* 0x000fc600078e023d */
[----:B------:R-:W2:Y:S01]  /*7b20*/  LDL.LU R60, [R1+0x408] ;  /* 0x00040800013c7983 */ /* 0x000ea20000300800 */
[----:B------:R-:W-:-:S03]  /*7b30*/  IMAD R28, R28, 0x100, R76 ;  /* 0x000001001c1c7824 */ /* 0x000fc600078e024c */
[----:B------:R-:W2:Y:S01]  /*7b40*/  LDL.LU R61, [R1+0x404] ;  /* 0x00040400013d7983 */ /* 0x000ea20000300800 */
[----:B------:R-:W-:-:S03]  /*7b50*/  IMAD R18, R18, 0x100, R62 ;  /* 0x0000010012127824 */ /* 0x000fc600078e023e */
[----:B------:R-:W2:Y:S01]  /*7b60*/  LDL.LU R62, [R1+0x400] ;  /* 0x00040000013e7983 */ /* 0x000ea20000300800 */
[----:B------:R-:W-:Y:S01]  /*7b70*/  IMAD R19, R19, 0x100, R63 ;  /* 0x0000010013137824 */ /* 0x000fe200078e023f */
[----:B------:R-:W-:Y:S02]  /*7b80*/  LOP3.LUT R3, R2, 0x40, RZ, 0x3c, !PT ;  /* 0x0000004002037812 */ /* 0x000fe400078e3cff */
[----:B------:R-:W2:Y:S04]  /*7b90*/  LDL.LU R63, [R1+0x3fc] ;  /* 0x0003fc00013f7983 */ /* 0x000ea80000300800 */
[----:B------:R-:W2:Y:S01]  /*7ba0*/  LDL.LU R76, [R1+0x3f8] ;  /* 0x0003f800014c7983 */ /* 0x000ea20000300800 */
[----:B-1----:R-:W-:-:S03]  /*7bb0*/  IMAD R29, R29, 0x100, R77 ;  /* 0x000001001d1d7824 */ /* 0x002fc600078e024d */
[----:B------:R-:W2:Y:S04]  /*7bc0*/  LDL.LU R77, [R1+0x3f4] ;  /* 0x0003f400014d7983 */ /* 0x000ea80000300800 */
[----:B------:R-:W-:Y:S04]  /*7bd0*/  STL [R1+0x1c], R58 ;  /* 0x00001c3a01007387 */ /* 0x000fe80000100800 */
[----:B------:R-:W0:Y:S04]  /*7be0*/  LDS.U8 R58, [R2+UR4+0x2100] ;  /* 0x00210004023a7984 */ /* 0x000e280008000000 */
[----:B------:R-:W-:Y:S04]  /*7bf0*/  STL [R1+0x18], R59 ;  /* 0x0000183b01007387 */ /* 0x000fe80000100800 */
[----:B------:R-:W1:Y:S04]  /*7c00*/  LDS.U8 R59, [R2+UR4+0x3000] ;  /* 0x00300004023b7984 */ /* 0x000e680008000000 */
[----:B------:R-:W-:Y:S04]  /*7c10*/  STL [R1+0x14], R4 ;  /* 0x0000140401007387 */ /* 0x000fe80000100800 */
[----:B------:R-:W1:Y:S01]  /*7c20*/  LDS.U8 R4, [R2+UR4+0x3108] ;  /* 0x0031080402047984 */ /* 0x000e620008000000 */
[----:B------:R-:W-:-:S03]  /*7c30*/  PRMT R103, RZ, 0x7610, R103 ;  /* 0x00007610ff677816 */ /* 0x000fc60000000067 */
[----:B------:R-:W-:Y:S04]  /*7c40*/  LDS.U8 R73, [R2+UR4+0x88] ;  /* 0x0000880402497984 */ /* 0x000fe80008000000 */
[----:B------:R0:W2:Y:S04]  /*7c50*/  @!P0 LDG.E.U8 R103, desc[UR8][R74.64] ;  /* 0x000000084a678981 */ /* 0x0000a8000c1e1100 */
[----:B------:R-:W-:Y:S04]  /*7c60*/  LDS.U8 R72, [R3+UR4+0x2080] ;  /* 0x0020800403487984 */ /* 0x000fe80008000000 */
[----:B------:R-:W-:Y:S04]  /*7c70*/  LDS.U8 R26, [R100+UR4+0x88] ;  /* 0x00008804641a7984 */ /* 0x000fe80008000000 */
[----:B0-----:R-:W-:Y:S04]  /*7c80*/  LDS.U8 R74, [R2+UR4+0x180] ;  /* 0x00018004024a7984 */ /* 0x001fe80008000000 */
[----:B------:R-:W-:Y:S04]  /*7c90*/  STL [R1+0x10], R58 ;  /* 0x0000103a01007387 */ /* 0x000fe80000100800 */
[----:B------:R-:W0:Y:S04]  /*7ca0*/  LDS.U8 R58, [R2+UR4+0x3008] ;  /* 0x00300804023a7984 */ /* 0x000e280008000000 */
[----:B-1----:R-:W-:Y:S04]  /*7cb0*/  STL [R1+0xc], R59 ;  /* 0x00000c3b01007387 */ /* 0x002fe80000100800 */
[----:B------:R-:W1:Y:S04]  /*7cc0*/  LDS.U8 R59, [R2+UR4+0x3100] ;  /* 0x00310004023b7984 */ /* 0x000e680008000000 */
[----:B------:R-:W-:Y:S04]  /*7cd0*/  STL [R1+0x8], R4 ;  /* 0x0000080401007387 */ /* 0x000fe80000100800 */
[----:B------:R-:W1:Y:S04]  /*7ce0*/  LDS.U8 R4, [R2+UR4+0x4000] ;  /* 0x0040000402047984 */ /* 0x000e680008000000 */
[----:B------:R-:W-:Y:S04]  /*7cf0*/  LDS.U8 R75, [R2+UR4+0x1080] ;  /* 0x00108004024b7984 */ /* 0x000fe80008000000 */
[----:B------:R-:W-:Y:S04]  /*7d00*/  LDS.U8 R25, [R100+UR4+0x180] ;  /* 0x0001800464197984 */ /* 0x000fe80008000000 */
[----:B------:R-:W-:Y:S04]  /*7d10*/  LDS.U8 R107, [R100+UR4+0x1080] ;  /* 0x00108004646b7984 */ /* 0x000fe80008000000 */
[----:B------:R-:W-:Y:S04]  /*7d20*/  LDS.U8 R112, [R100+UR4+0x1188] ;  /* 0x0011880464707984 */ /* 0x000fe80008000000 */
[----:B------:R-:W-:Y:S04]  /*7d30*/  LDS.U8 R115, [R3+UR4] ;  /* 0x0000000403737984 */ /* 0x000fe80008000000 */
[----:B0-----:R-:W-:Y:S04]  /*7d40*/  STL [R1+0x4], R58 ;  /* 0x0000043a01007387 */ /* 0x001fe80000100800 */
[----:B------:R-:W0:Y:S04]  /*7d50*/  LDS.U8 R58, [R2+UR4+0x4108] ;  /* 0x00410804023a7984 */ /* 0x000e280008000000 */
[----:B-1----:R-:W-:Y:S04]  /*7d60*/  STL [R1], R59 ;  /* 0x0000003b01007387 */ /* 0x002fe80000100800 */
[----:B------:R-:W1:Y:S04]  /*7d70*/  LDS.U8 R59, [R2+UR4+0x4008] ;  /* 0x00400804023b7984 */ /* 0x000e680008000000 */
[----:B------:R-:W-:Y:S04]  /*7d80*/  STL [R1+0x124], R4 ;  /* 0x0001240401007387 */ /* 0x000fe80000100800 */
[----:B------:R-:W1:Y:S04]  /*7d90*/  LDS.U8 R4, [R2+UR4+0x4100] ;  /* 0x0041000402047984 */ /* 0x000e680008000000 */
[----:B------:R-:W-:Y:S04]  /*7da0*/  LDS.U8 R116, [R3+UR4+0x108] ;  /* 0x0001080403747984 */ /* 0x000fe80008000000 */
[----:B------:R-:W-:Y:S04]  /*7db0*/  LDS.U8 R117, [R3+UR4+0x8] ;  /* 0x0000080403757984 */ /* 0x000fe80008000000 */
[----:B------:R-:W-:Y:S04]  /*7dc0*/  LDS.U8 R118, [R3+UR4+0x100] ;  /* 0x0001000403767984 */ /* 0x000fe80008000000 */
[----:B------:R-:W-:Y:S04]  /*7dd0*/  LDS.U8 R119, [R3+UR4+0x1000] ;  /* 0x0010000403777984 */ /* 0x000fe80008000000 */
[----:B------:R-:W-:Y:S04]  /*7de0*/  LDS.U8 R121, [R3+UR4+0x1108] ;  /* 0x0011080403797984 */ /* 0x000fe80008000000 */
[----:B0-----:R-:W-:Y:S04]  /*7df0*/  STL [R1+0x120], R58 ;  /* 0x0001203a01007387 */ /* 0x001fe80000100800 */
[----:B------:R-:W0:Y:S04]  /*7e00*/  LDS.U8 R58, [R2+UR4+0x5000] ;  /* 0x00500004023a7984 */ /* 0x000e280008000000 */
[----:B-1----:R-:W-:Y:S04]  /*7e10*/  STL [R1+0x11c], R59 ;  /* 0x00011c3b01007387 */ /* 0x002fe80000100800 */
[----:B------:R-:W1:Y:S04]  /*7e20*/  LDS.U8 R59, [R2+UR4+0x5108] ;  /* 0x00510804023b7984 */ /* 0x000e680008000000 */
[----:B------:R-:W-:Y:S04]  /*7e30*/  STL [R1+0x118], R4 ;  /* 0x0001180401007387 */ /* 0x000fe80000100800 */
[----:B------:R-:W3:Y:S04]  /*7e40*/  LDS.U8 R4, [R2+UR4+0x5008] ;  /* 0x0050080402047984 */ /* 0x000ee80008000000 */
        /* <DEDUP_REMOVED lines=9> */
[----:B---3--:R-:W-:Y:S04]  /*7ee0*/  STL [R1+0x10c], R4 ;  /* 0x00010c0401007387 */ /* 0x008fe80000100800 */
        /* <DEDUP_REMOVED lines=255> */
[----:B------:R-:W-:Y:S04]  /*8ee0*/  STL [R1+0x3a8], R2 ;  /* 0x0003a80201007387 */ /* 0x000fe80000100800 */
[----:B---3--:R-:W-:Y:S04]  /*8ef0*/  STL [R1+0x25c], R4 ;  /* 0x00025c0401007387 */ /* 0x008fe80000100800 */
[----:B------:R-:W1:Y:S04]  /*8f00*/  LDS.U8 R4, [R100+UR4+0x7088] ;  /* 0x0070880464047984 */ /* 0x000e680008000000 */
[----:B------:R-:W3:Y:S04]  /*8f10*/  LDS.U8 R2, [R100+UR4+0x7180] ;  /* 0x0071800464027984 */ /* 0x000ee80008000000 */
[----:B------:R-:W2:Y:S01]  /*8f20*/  LDS.U8 R59, [R3+UR4+0x2188] ;  /* 0x00218804033b7984 */ /* 0x000ea20008000000 */
[----:B------:R-:W-:-:S03]  /*8f30*/  IMAD R25, R25, 0x100, R26 ;  /* 0x0000010019197824 */ /* 0x000fc600078e021a */
[----:B0-----:R-:W-:Y:S01]  /*8f40*/  STL [R1+0x258], R58 ;  /* 0x0002583a01007387 */ /* 0x001fe20000100800 */
[----:B------:R-:W-:Y:S02]  /*8f50*/  IMAD R73, R74, 0x100, R73 ;  /* 0x000001004a497824 */ /* 0x000fe400078e0249 */
[----:B------:R-:W-:Y:S01]  /*8f60*/  IMAD R75, R104, 0x100, R75 ;  /* 0x00000100684b7824 */ /* 0x000fe200078e024b */
[----:B------:R-:W-:Y:S01]  /*8f70*/  LDS.U8 R74, [R3+UR4+0x1080] ;  /* 0x00108004034a7984 */ /* 0x000fe20008000000 */
[----:B------:R-:W-:Y:S02]  /*8f80*/  IMAD R26, R112, 0x100, R107 ;  /* 0x00000100701a7824 */ /* 0x000fe400078e026b */
[----:B------:R-:W-:Y:S01]  /*8f90*/  IMAD R115, R116, 0x100, R115 ;  /* 0x0000010074737824 */ /* 0x000fe200078e0273 */
[----:B------:R-:W-:Y:S01]  /*8fa0*/  LDS.U8 R112, [R3+UR4+0x88] ;  /* 0x0000880403707984 */ /* 0x000fe20008000000 */
[----:B------:R-:W-:Y:S02]  /*8fb0*/  IMAD R117, R118, 0x100, R117 ;  /* 0x0000010076757824 */ /* 0x000fe400078e0275 */
[----:B------:R-:W-:Y:S01]  /*8fc0*/  IMAD R119, R121, 0x100, R119 ;  /* 0x0000010079777824 */ /* 0x000fe200078e0277 */
[----:B------:R-:W-:Y:S04]  /*8fd0*/  LDS.U8 R118, [R3+UR4+0x80] ;  /* 0x0000800403767984 */ /* 0x000fe80008000000 */
[----:B-1----:R-:W-:Y:S04]  /*8fe0*/  STL [R1+0x2dc], R4 ;  /* 0x0002dc0401007387 */ /* 0x002fe80000100800 */
[----:B---3--:R-:W-:Y:S04]  /*8ff0*/  STL [R1+0x2d8], R2 ;  /* 0x0002d80201007387 */ /* 0x008fe80000100800 */
[----:B------:R-:W0:Y:S04]  /*9000*/  LDS.U8 R2, [R3+UR4+0x2088] ;  /* 0x0020880403027984 */ /* 0x000e280008000000 */
[----:B------:R-:W-:Y:S04]  /*9010*/  STL [R1+0x80], R72 ;  /* 0x0000804801007387 */ /* 0x000fe80000100800 */
[----:B------:R-:W1:Y:S04]  /*9020*/  LDS.U8 R72, [R3+UR4+0x2180] ;  /* 0x0021800403487984 */ /* 0x000e680008000000 */
[----:B--2---:R-:W-:Y:S04]  /*9030*/  STL [R1+0x7c], R59 ;  /* 0x00007c3b01007387 */ /* 0x004fe80000100800 */
[----:B------:R-:W2:Y:S04]  /*9040*/  LDS.U8 R59, [R3+UR4+0x3080] ;  /* 0x00308004033b7984 */ /* 0x000ea80008000000 */
        /* <DEDUP_REMOVED lines=9> */
[----:B--2---:R-:W-:Y:S04]  /*90e0*/  STL [R1+0x70], R59 ;  /* 0x0000703b01007387 */ /* 0x004fe80000100800 */
[----:B------:R-:W2:Y:S04]  /*90f0*/  LDS.U8 R59, [R3+UR4+0x3180] ;  /* 0x00318004033b7984 */ /* 0x000ea80008000000 */
[----:B------:R-:W-:Y:S01]  /*9100*/  LDS.U8 R100, [R0+UR4+0x2088] ;  /* 0x0020880400647984 */ /* 0x000fe20008000000 */
[----:B------:R-:W-:-:S02]  /*9110*/  IMAD R30, R30, 0x100, R31 ;  /* 0x000001001e1e7824 */ /* 0x000fc400078e021f */
[----:B------:R-:W-:Y:S01]  /*9120*/  IMAD R24, R24, 0x100, R27 ;  /* 0x0000010018187824 */ /* 0x000fe200078e021b */
[----:B------:R-:W-:Y:S04]  /*9130*/  LDS.U8 R107, [R0+UR4+0x1188] ;  /* 0x00118804006b7984 */ /* 0x000fe80008000000 */
[----:B0-----:R-:W-:Y:S04]  /*9140*/  STL [R1+0x6c], R2 ;  /* 0x00006c0201007387 */ /* 0x001fe80000100800 */
[----:B------:R-:W0:Y:S04]  /*9150*/  LDS.U8 R2, [R3+UR4+0x4080] ;  /* 0x0040800403027984 */ /* 0x000e280008000000 */
[----:B-1----:R-:W-:Y:S04]  /*9160*/  STL [R1+0x68], R72 ;  /* 0x0000684801007387 */ /* 0x002fe80000100800 */
[----:B------:R-:W1:Y:S04]  /*9170*/  LDS.U8 R72, [R3+UR4+0x4188] ;  /* 0x0041880403487984 */ /* 0x000e680008000000 */
[----:B--2---:R-:W-:Y:S04]  /*9180*/  STL [R1+0x64], R59 ;  /* 0x0000643b01007387 */ /* 0x004fe80000100800 */
[----:B------:R-:W2:Y:S04]  /*9190*/  LDS.U8 R59, [R3+UR4+0x4088] ;  /* 0x00408804033b7984 */ /* 0x000ea80008000000 */
        /* <DEDUP_REMOVED lines=27> */
[----:B------:R-:W-:Y:S04]  /*9350*/  LDS.U8 R3, [R0+UR4+0x2188] ;  /* 0x0021880400037984 */ /* 0x000fe80008000000 */
[----:B--2---:R-:W-:Y:S01]  /*9360*/  STL [R1+0x27c], R59 ;  /* 0x00027c3b01007387 */ /* 0x004fe20000100800 */
[----:B------:R-:W-:-:S03]  /*9370*/  IMAD R31, R125, 0x100, R124 ;  /* 0x000001007d1f7824 */ /* 0x000fc600078e027c */
[----:B------:R-:W-:Y:S01]  /*9380*/  LDS.U8 R125, [R0+UR4+0x6180] ;  /* 0x00618004007d7984 */ /* 0x000fe20008000000 */
[----:B------:R-:W-:Y:S02]  /*9390*/  IMAD R105, R106, 0x100, R105 ;  /* 0x000001006a697824 */ /* 0x000fe400078e0269 */
[----:B------:R-:W-:Y:S01]  /*93a0*/  IMAD R27, R114, 0x100, R113 ;  /* 0x00000100721b7824 */ /* 0x000fe200078e0271 */
[----:B------:R-:W-:Y:S01]  /*93b0*/  LDS.U8 R124, [R0+UR4+0x188] ;  /* 0x00018804007c7984 */ /* 0x000fe20008000000 */
[----:B------:R-:W-:-:S03]  /*93c0*/  IMAD R122, R123, 0x100, R122 ;  /* 0x000001007b7a7824 */ /* 0x000fc600078e027a */
[----:B------:R-:W-:Y:S04]  /*93d0*/  LDS.U8 R123, [R0+UR4+0x80] ;  /* 0x00008004007b7984 */ /* 0x000fe80008000000 */
[----:B------:R-:W-:Y:S04]  /*93e0*/  LDS.U8 R113, [R0+UR4+0x88] ;  /* 0x0000880400717984 */ /* 0x000fe80008000000 */
[----:B------:R-:W-:Y:S04]  /*93f0*/  LDS.U8 R114, [R0+UR4+0x180] ;  /* 0x0001800400727984 */ /* 0x000fe80008000000 */
[----:B------:R-:W-:Y:S04]  /*9400*/  LDS.U8 R106, [R0+UR4+0x1080] ;  /* 0x00108004006a7984 */ /* 0x000fe80008000000 */
[----:B0-----:R-:W-:Y:S04]  /*9410*/  STL [R1+0x278], R2 ;  /* 0x0002780201007387 */ /* 0x001fe80000100800 */
[----:B------:R-:W0:Y:S04]  /*9420*/  LDS.U8 R2, [R0+UR4+0x2080] ;  /* 0x0020800400027984 */ /* 0x000e280008000000 */
[----:B------:R-:W-:Y:S04]  /*9430*/  LDS.U8 R59, [R0+UR4+0x1088] ;  /* 0x00108804003b7984 */ /* 0x000fe80008000000 */
[----:B------:R-:W-:Y:S04]  /*9440*/  LDS.U8 R72, [R0+UR4+0x1180] ;  /* 0x0011800400487984 */ /* 0x000fe80008000000 */
[----:B0-----:R-:W-:Y:S04]  /*9450*/  STL [R1+0xfc], R2 ;  /* 0x0000fc0201007387 */ /* 0x001fe80000100800 */
[----:B------:R-:W0:Y:S04]  /*9460*/  LDS.U8 R2, [R0+UR4+0x2180] ;  /* 0x0021800400027984 */ /* 0x000e280008000000 */
[----:B------:R-:W-:Y:S04]  /*9470*/  STL [R1+0xf8], R3 ;  /* 0x0000f80301007387 */ /* 0x000fe80000100800 */
[----:B------:R-:W1:Y:S04]  /*9480*/  LDS.U8 R3, [R0+UR4+0x3080] ;  /* 0x0030800400037984 */ /* 0x000e680008000000 */
[----:B------:R-:W-:Y:S04]  /*9490*/  STL [R1+0xf4], R100 ;  /* 0x0000f46401007387 */ /* 0x000fe80000100800 */
        /* <DEDUP_REMOVED lines=27> */
[----:B-1----:R1:W-:Y:S02]  /*9650*/  STL [R1+0x304], R3 ;  /* 0x0003040301007387 */ /* 0x0023e40000100800 */
[----:B-1----:R-:W1:Y:S02]  /*9660*/  S2R R3, SR_TID.X ;  /* 0x0000000000037919 */ /* 0x002e640000002100 */
[----:B--2---:R-:W-:Y:S04]  /*9670*/  STL [R1+0x300], R100 ;  /* 0x0003006401007387 */ /* 0x004fe80000100800 */
[----:B------:R-:W-:Y:S04]  /*9680*/  LDS.U8 R100, [R0+UR4+0x7188] ;  /* 0x0071880400647984 */ /* 0x000fe80008000000 */
[----:B0-----:R-:W-:Y:S04]  /*9690*/  STL [R1+0x2fc], R2 ;  /* 0x0002fc0201007387 */ /* 0x001fe80000100800 */
[----:B------:R1:W-:Y:S04]  /*96a0*/  STL [R1+0x2f8], R125 ;  /* 0x0002f87d01007387 */ /* 0x0003e80000100800 */
[----:B------:R-:W-:Y:S01]  /*96b0*/  LDS.U8 R2, [R0+UR4+0x7080] ;  /* 0x0070800400027984 */ /* 0x000fe20008000000 */
[----:B-1----:R-:W-:-:S03]  /*96c0*/  LOP3.LUT R125, R3, 0x180, RZ, 0xc0, !PT ;  /* 0x00000180037d7812 */ /* 0x002fc600078ec0ff */
[----:B------:R-:W-:Y:S04]  /*96d0*/  LDS.U8 R3, [R0+UR4+0x7088] ;  /* 0x0070880400037984 */ /* 0x000fe80008000000 */
[----:B------:R-:W-:Y:S01]  /*96e0*/  LDS.U8 R0, [R0+UR4+0x7180] ;  /* 0x0071800400007984 */ /* 0x000fe20008000000 */
[----:B------:R-:W-:-:S04]  /*96f0*/  SHF.R.U32.HI R125, RZ, 0x3, R125 ;  /* 0x00000003ff7d7819 */ /* 0x000fc8000001167d */
[----:B------:R-:W-:Y:S01]  /*9700*/  LOP3.LUT R125, R125, 0x1ff, R78, 0x78, !PT ;  /* 0x000001ff7d7d7812 */ /* 0x000fe200078e784e */
[----:B------:R-:W-:Y:S01]  /*9710*/  BAR.SYNC.DEFER_BLOCKING 0x0 ;  /* 0x0000000000007b1d */ /* 0x000fe20000010000 */
[----:B------:R-:W-:-:S05]  /*9720*/  IMAD R74, R104, 0x100, R74 ;  /* 0x00000100684a7824 */ /* 0x000fca00078e024a */
[----:B------:R-:W2:Y:S04]  /*9730*/  LDL.LU R78, [R1+0x3f0] ;  /* 0x0003f000014e7983 */ /* 0x000ea80000300800 */
[----:B------:R-:W-:Y:S04]  /*9740*/  STS.U8 [R125+UR4], R93 ;  /* 0x0000005d7d007988 */ /* 0x000fe80008000004 */
[----:B------:R-:W-:Y:S04]  /*9750*/  STS.U8 [R125+UR4+0x400], R94 ;  /* 0x0004005e7d007988 */ /* 0x000fe80008000004 */
        /* <DEDUP_REMOVED lines=13> */
[----:B----4-:R-:W-:Y:S04]  /*9830*/  STS.U8 [R125+UR4+0x3c00], R101 ;  /* 0x003c00657d007988 */ /* 0x010fe80008000004 */
[----:B------:R0:W-:Y:S04]  /*9840*/  STS.U8 [R120+UR4+0x3200], R44 ;  /* 0x0032002c78007988 */ /* 0x0001e80008000004 */
[----:B------:R1:W-:Y:S01]  /*9850*/  STS.U8 [R120+UR4+0x2a00], R45 ;  /* 0x002a002d78007988 */ /* 0x0003e20008000004 */
[----:B0-----:R-:W-:-:S03]  /*9860*/  F2FP.F16.E5M2.UNPACK_B R44, R79 ;  /* 0x0000004fff2c723e */ /* 0x001fc600020004ff */
[----:B------:R-:W2:Y:S01]  /*9870*/  LDL.LU R79, [R1+0x3ec] ;  /* 0x0003ec00014f7983 */ /* 0x000ea20000300800 */
[----:B-1----:R-:W-:-:S03]  /*9880*/  F2FP.F16.E5M2.UNPACK_B R45, R108 ;  /* 0x0000006cff2d723e */ /* 0x002fc600020004ff */
[----:B------:R-:W3:Y:S04]  /*9890*/  LDL.LU R108, [R1+0x3e8] ;  /* 0x0003e800016c7983 */ /* 0x000ee80000300800 */
[----:B------:R-:W4:Y:S04]  /*98a0*/  LDL R104, [R1+0x20] ;  /* 0x0000200001687983 */ /* 0x000f280000100800 */
[----:B------:R-:W-:Y:S04]  /*98b0*/  STS.U8 [R120+UR4+0x200], R95 ;  /* 0x0002005f78007988 */ /* 0x000fe80008000004 */
[----:B------:R-:W-:Y:S04]  /*98c0*/  STS.U8 [R120+UR4+0x600], R90 ;  /* 0x0006005a78007988 */ /* 0x000fe80008000004 */
[----:B------:R-:W-:Y:S04]  /*98d0*/  STS.U8 [R120+UR4+0xa00], R92 ;  /* 0x000a005c78007988 */ /* 0x000fe80008000004 */
[----:B------:R-:W-:Y:S04]  /*98e0*/  STS.U8 [R120+UR4+0xe00], R5 ;  /* 0x000e000578007988 */ /* 0x000fe80008000004 */
[----:B------:R-:W-:Y:S04]  /*98f0*/  STS.U8 [R120+UR4+0x1200], R55 ;  /* 0x0012003778007988 */ /* 0x000fe80008000004 */
[----:B------:R-:W-:Y:S04]  /*9900*/  STS.U8 [R120+UR4+0x1600], R57 ;  /* 0x0016003978007988 */ /* 0x000fe80008000004 */
[----:B------:R0:W-:Y:S04]  /*9910*/  STS.U8 [R120+UR4+0x1a00], R56 ;  /* 0x001a003878007988 */ /* 0x0001e80008000004 */
[----:B------:R-:W-:Y:S04]  /*9920*/  STS.U8 [R120+UR4+0x1e00], R53 ;  /* 0x001e003578007988 */ /* 0x000fe80008000004 */
[----:B------:R-:W-:Y:S04]  /*9930*/  STS.U8 [R120+UR4+0x2200], R89 ;  /* 0x0022005978007988 */ /* 0x000fe80008000004 */
[----:B------:R-:W-:Y:S04]  /*9940*/  STS.U8 [R120+UR4+0x2600], R7 ;  /* 0x0026000778007988 */ /* 0x000fe80008000004 */
[----:B------:R-:W-:Y:S04]  /*9950*/  STS.U8 [R120+UR4+0x2e00], R6 ;  /* 0x002e000678007988 */ /* 0x000fe80008000004 */
[----:B------:R1:W-:Y:S04]  /*9960*/  STS.U8 [R120+UR4+0x3600], R49 ;  /* 0x0036003178007988 */ /* 0x0003e80008000004 */
[----:B------:R-:W-:Y:S04]  /*9970*/  STS.U8 [R120+UR4+0x3a00], R102 ;  /* 0x003a006678007988 */ /* 0x000fe80008000004 */
[----:B------:R-:W-:Y:S01]  /*9980*/  STS.U8 [R120+UR4+0x3e00], R103 ;  /* 0x003e006778007988 */ /* 0x000fe20008000004 */
[----:B------:R-:W-:Y:S01]  /*9990*/  BAR.SYNC.DEFER_BLOCKING 0x0 ;  /* 0x0000000000007b1d */ /* 0x000fe20000010000 */
[----:B0-----:R-:W-:-:S02]  /*99a0*/  IMAD R56, R121, 0x100, R118 ;  /* 0x0000010079387824 */ /* 0x001fc400078e0276 */
[----:B------:R-:W-:Y:S02]  /*99b0*/  IMAD R57, R116, 0x100, R112 ;  /* 0x0000010074397824 */ /* 0x000fe400078e0270 */
[----:B------:R-:W-:Y:S01]  /*99c0*/  IMAD R4, R58, 0x100, R4 ;  /* 0x000001003a047824 */ /* 0x000fe200078e0204 */
[----:B-1----:R-:W-:Y:S01]  /*99d0*/  F2FP.F16.E5M2.UNPACK_B R49, R73 ;  /* 0x00000049ff31723e */ /* 0x002fe200020004ff */
[----:B------:R-:W-:Y:S01]  /*99e0*/  IMAD R95, R72, 0x100, R59 ;  /* 0x00000100485f7824 */ /* 0x000fe200078e023b */
[----:B------:R-:W-:Y:S02]  /*99f0*/  F2FP.F16.E5M2.UNPACK_B R46, R109 ;  /* 0x0000006dff2e723e */ /* 0x000fe400020004ff */
[----:B------:R-:W-:Y:S01]  /*9a00*/  F2FP.F16.E5M2.UNPACK_B R47, R110 ;  /* 0x0000006eff2f723e */ /* 0x000fe200020004ff */
[----:B------:R-:W3:Y:S01]  /*9a10*/  LDL.LU R109, [R1+0x3e4] ;  /* 0x0003e400016d7983 */ /* 0x000ee20000300800 */
[----:B------:R-:W-:Y:S02]  /*9a20*/  F2FP.F16.E5M2.UNPACK_B R48, R111 ;  /* 0x0000006fff30723e */ /* 0x000fe400020004ff */
[----:B------:R-:W-:Y:S01]  /*9a30*/  F2FP.F16.E5M2.UNPACK_B R50, R75 ;  /* 0x0000004bff32723e */ /* 0x000fe200020004ff */
[----:B------:R-:W3:Y:S01]  /*9a40*/  LDL.LU R110, [R1+0x3e0] ;  /* 0x0003e000016e7983 */ /* 0x000ee20000300800 */
[----:B------:R-:W-:-:S02]  /*9a50*/  F2FP.F16.E5M2.UNPACK_B R51, R105 ;  /* 0x00000069ff33723e */ /* 0x000fc400020004ff */
[----:B------:R-:W-:Y:S01]  /*9a60*/  F2FP.F16.E5M2.UNPACK_B R52, R115 ;  /* 0x00000073ff34723e */ /* 0x000fe200020004ff */
[----:B------:R-:W3:Y:S01]  /*9a70*/  LDL.LU R111, [R1+0x3dc] ;  /* 0x0003dc00016f7983 */ /* 0x000ee20000300800 */
[----:B------:R-:W-:Y:S02]  /*9a80*/  F2FP.F16.E5M2.UNPACK_B R53, R117 ;  /* 0x00000075ff35723e */ /* 0x000fe400020004ff */
[----:B------:R-:W-:Y:S02]  /*9a90*/  F2FP.F16.E5M2.UNPACK_B R54, R119 ;  /* 0x00000077ff36723e */ /* 0x000fe400020004ff */
[----:B------:R-:W-:Y:S02]  /*9aa0*/  F2FP.F16.E5M2.UNPACK_B R55, R122 ;  /* 0x0000007aff37723e */ /* 0x000fe400020004ff */
[----:B------:R-:W-:Y:S02]  /*9ab0*/  F2FP.F16.E5M2.UNPACK_B R56, R56 ;  /* 0x00000038ff38723e */ /* 0x000fe400020004ff */
[----:B------:R-:W-:-:S02]  /*9ac0*/  F2FP.F16.E5M2.UNPACK_B R57, R57 ;  /* 0x00000039ff39723e */ /* 0x000fc400020004ff */
[----:B------:R-:W-:Y:S02]  /*9ad0*/  F2FP.F16.E5M2.UNPACK_B R58, R74 ;  /* 0x0000004aff3a723e */ /* 0x000fe400020004ff */
[----:B------:R-:W-:Y:S02]  /*9ae0*/  F2FP.F16.E5M2.UNPACK_B R59, R4 ;  /* 0x00000004ff3b723e */ /* 0x000fe400020004ff */
[----:B------:R-:W-:Y:S02]  /*9af0*/  F2FP.F16.E5M2.UNPACK_B R74, R18 ;  /* 0x00000012ff4a723e */ /* 0x000fe400020004ff */
[----:B------:R-:W-:Y:S02]  /*9b00*/  F2FP.F16.E5M2.UNPACK_B R75, R19 ;  /* 0x00000013ff4b723e */ /* 0x000fe400020004ff */
[----:B------:R-:W-:Y:S02]  /*9b10*/  F2FP.F16.E5M2.UNPACK_B R88, R28 ;  /* 0x0000001cff58723e */ /* 0x000fe400020004ff */
[----:B------:R-:W-:-:S02]  /*9b20*/  F2FP.F16.E5M2.UNPACK_B R89, R29 ;  /* 0x0000001dff59723e */ /* 0x000fc400020004ff */
[----:B------:R-:W-:Y:S02]  /*9b30*/  F2FP.F16.E5M2.UNPACK_B R90, R30 ;  /* 0x0000001eff5a723e */ /* 0x000fe400020004ff */
[----:B------:R-:W-:Y:S01]  /*9b40*/  F2FP.F16.E5M2.UNPACK_B R91, R31 ;  /* 0x0000001fff5b723e */ /* 0x000fe200020004ff */
[----:B------:R-:W-:Y:S02]  /*9b50*/  IMAD R92, R124, 0x100, R123 ;  /* 0x000001007c5c7824 */ /* 0x000fe400078e027b */
[----:B------:R-:W-:Y:S02]  /*9b60*/  IMAD R93, R114, 0x100, R113 ;  /* 0x00000100725d7824 */ /* 0x000fe400078e0271 */
[----:B------:R-:W-:Y:S01]  /*9b70*/  IMAD R94, R107, 0x100, R106 ;  /* 0x000001006b5e7824 */ /* 0x000fe200078e026a */
[----:B------:R-:W-:Y:S02]  /*9b80*/  F2FP.F16.E5M2.UNPACK_B R92, R92 ;  /* 0x0000005cff5c723e */ /* 0x000fe400020004ff */
[----:B------:R-:W-:-:S02]  /*9b90*/  F2FP.F16.E5M2.UNPACK_B R93, R93 ;  /* 0x0000005dff5d723e */ /* 0x000fc400020004ff */
[----:B------:R-:W-:Y:S02]  /*9ba0*/  F2FP.F16.E5M2.UNPACK_B R94, R94 ;  /* 0x0000005eff5e723e */ /* 0x000fe400020004ff */
[----:B------:R-:W-:Y:S01]  /*9bb0*/  F2FP.F16.E5M2.UNPACK_B R95, R95 ;  /* 0x0000005fff5f723e */ /* 0x000fe200020004ff */
[----:B----4-:R-:W0:Y:S02]  /*9bc0*/  LDSM.16.M88.4 R8, [R104+UR4] ;  /* 0x000000046808783b */ /* 0x010e240008000200 */
[----:B0-----:R-:W-:Y:S02]  /*9bd0*/  F2FP.F16.E5M2.UNPACK_B R72, R8 ;  /* 0x00000008ff48723e */ /* 0x001fe400020004ff */
[----:B------:R-:W-:-:S07]  /*9be0*/  F2FP.F16.E5M2.UNPACK_B R73, R9 ;  /* 0x00000009ff49723e */ /* 0x000fce00020004ff */
[-C--:B------:R-:W-:Y:S08]  /*9bf0*/  HMMA.16816.F32 R64, R44, R72.reuse, R64 ;  /* 0x000000482c40723c */ /* 0x080ff00000001840 */
[-C--:B------:R-:W-:Y:S08]  /*9c00*/  HMMA.16816.F32 R40, R52, R72.reuse, R40 ;  /* 0x000000483428723c */ /* 0x080ff00000001828 */
[-C--:B------:R-:W-:Y:S08]  /*9c10*/  HMMA.16816.F32 R4, R48, R72.reuse, R84 ;  /* 0x000000483004723c */ /* 0x080ff00000001854 */
[----:B------:R-:W-:Y:S01]  /*9c20*/  HMMA.16816.F32 R80, R56, R72, R80 ;  /* 0x000000483850723c */ /* 0x000fe20000001850 */
[----:B------:R-:W-:-:S02]  /*9c30*/  F2FP.F16.E5M2.UNPACK_B R72, R16 ;  /* 0x00000010ff48723e */ /* 0x000fc400020004ff */
[----:B------:R-:W4:Y:S01]  /*9c40*/  LDL.LU R16, [R1+0x3d8] ;  /* 0x0003d80001107983 */ /* 0x000f220000300800 */
[----:B------:R-:W-:-:S03]  /*9c50*/  F2FP.F16.E5M2.UNPACK_B R73, R17 ;  /* 0x00000011ff49723e */ /* 0x000fc600020004ff */
[----:B------:R-:W4:Y:S04]  /*9c60*/  LDL.LU R17, [R1+0x3d4] ;  /* 0x0003d40001117983 */ /* 0x000f280000300800 */
[----:B------:R-:W4:Y:S04]  /*9c70*/  LDL.LU R18, [R1+0x3d0] ;  /* 0x0003d00001127983 */ /* 0x000f280000300800 */
[----:B------:R-:W4:Y:S01]  /*9c80*/  LDL.LU R19, [R1+0x3cc] ;  /* 0x0003cc0001137983 */ /* 0x000f220000300800 */
[----:B------:R-:W-:Y:S02]  /*9c90*/  F2FP.F16.E5M2.UNPACK_B R84, R24 ;  /* 0x00000018ff54723e */ /* 0x000fe400020004ff */
[----:B------:R-:W-:Y:S01]  /*9ca0*/  F2FP.F16.E5M2.UNPACK_B R85, R25 ;  /* 0x00000019ff55723e */ /* 0x000fe200020004ff */
[----:B------:R-:W3:Y:S01]  /*9cb0*/  LDL.LU R24, [R1+0x3c8] ;  /* 0x0003c80001187983 */ /* 0x000ee20000300800 */
[----:B------:R-:W-:-:S02]  /*9cc0*/  F2FP.F16.E5M2.UNPACK_B R86, R26 ;  /* 0x0000001aff56723e */ /* 0x000fc400020004ff */
[----:B------:R-:W-:Y:S01]  /*9cd0*/  F2FP.F16.E5M2.UNPACK_B R87, R27 ;  /* 0x0000001bff57723e */ /* 0x000fe200020004ff */
[----:B------:R-:W3:Y:S04]  /*9ce0*/  LDL.LU R25, [R1+0x3c4] ;  /* 0x0003c40001197983 */ /* 0x000ee80000300800 */
        /* <DEDUP_REMOVED lines=13> */
[----:B------:R-:W3:Y:S01]  /*9dc0*/  LDL.LU R125, [R1] ;  /* 0x00000000017d7983 */ /* 0x000ee20000300800 */
[----:B------:R-:W-:-:S02]  /*9dd0*/  F2FP.F16.E5M2.UNPACK_B R8, R8.H1 ;  /* 0x00000008ff08723e */ /* 0x000fc400030004ff */
[----:B------:R-:W-:-:S07]  /*9de0*/  F2FP.F16.E5M2.UNPACK_B R9, R9.H1 ;  /* 0x00000009ff09723e */ /* 0x000fce00030004ff */
[----:B------:R-:W-:Y:S01]  /*9df0*/  HMMA.16816.F32 R112, R84, R8, R4 ;  /* 0x000000085470723c */ /* 0x000fe20000001804 */
[----:B------:R-:W-:-:S07]  /*9e00*/  IMAD.MOV.U32 R7, RZ, RZ, R104 ;  /* 0x000000ffff077224 */ /* 0x000fce00078e0068 */
[----:B------:R-:W-:Y:S01]  /*9e10*/  HMMA.16816.F32 R116, R92, R8, R80 ;  /* 0x000000085c74723c */ /* 0x000fe20000001850 */
[----:B------:R-:W0:Y:S02]  /*9e20*/  LDSM.16.M88.4 R80, [R7+UR4+0x1000] ;  /* 0x001000040750783b */ /* 0x000e240008000200 */
[----:B0-----:R-:W-:Y:S02]  /*9e30*/  F2FP.F16.E5M2.UNPACK_B R104, R80 ;  /* 0x00000050ff68723e */ /* 0x001fe400020004ff */
[----:B------:R-:W-:-:S07]  /*9e40*/  F2FP.F16.E5M2.UNPACK_B R105, R81 ;  /* 0x00000051ff69723e */ /* 0x000fce00020004ff */
[-C--:B------:R-:W-:Y:S08]  /*9e50*/  HMMA.16816.F32 R68, R44, R104.reuse, R68 ;  /* 0x000000682c44723c */ /* 0x080ff00000001844 */
[-C--:B------:R-:W-:Y:S08]  /*9e60*/  HMMA.16816.F32 R36, R52, R104.reuse, R36 ;  /* 0x000000683424723c */ /* 0x080ff00000001824 */
[-C--:B------:R-:W-:Y:S08]  /*9e70*/  HMMA.16816.F32 R20, R48, R104.reuse, R20 ;  /* 0x000000683014723c */ /* 0x080ff00000001814 */
[----:B------:R-:W-:Y:S01]  /*9e80*/  HMMA.16816.F32 R104, R56, R104, R96 ;  /* 0x000000683868723c */ /* 0x000fe20000001860 */
[----:B------:R-:W-:-:S02]  /*9e90*/  F2FP.F16.E5M2.UNPACK_B R80, R80.H1 ;  /* 0x00000050ff50723e */ /* 0x000fc400030004ff */
[----:B------:R-:W-:-:S07]  /*9ea0*/  F2FP.F16.E5M2.UNPACK_B R81, R81.H1 ;  /* 0x00000051ff51723e */ /* 0x000fce00030004ff */
[-C--:B------:R-:W-:Y:S08]  /*9eb0*/  HMMA.16816.F32 R68, R72, R80.reuse, R68 ;  /* 0x000000504844723c */ /* 0x080ff00000001844 */
[-C--:B------:R-:W-:Y:S08]  /*9ec0*/  HMMA.16816.F32 R36, R88, R80.reuse, R36 ;  /* 0x000000505824723c */ /* 0x080ff00000001824 */
[-C--:B------:R-:W-:Y:S08]  /*9ed0*/  HMMA.16816.F32 R20, R84, R80.reuse, R20 ;  /* 0x000000505414723c */ /* 0x080ff00000001814 */
[----:B------:R-:W-:Y:S01]  /*9ee0*/  HMMA.16816.F32 R104, R92, R80, R104 ;  /* 0x000000505c68723c */ /* 0x000fe20000001868 */
[----:B------:R-:W-:-:S05]  /*9ef0*/  IMAD.MOV.U32 R81, RZ, RZ, R7 ;  /* 0x000000ffff517224 */ /* 0x000fca00078e0007 */
[----:B------:R-:W0:Y:S02]  /*9f00*/  LDSM.16.M88.4 R4, [R81+UR4+0x2000] ;  /* 0x002000045104783b */ /* 0x000e240008000200 */
[-C--:B------:R-:W-:Y:S08]  /*9f10*/  HMMA.16816.F32 R64, R72, R8.reuse, R64 ;  /* 0x000000084840723c */ /* 0x080ff00000001840 */
[----:B------:R-:W-:Y:S01]  /*9f20*/  HMMA.16816.F32 R40, R88, R8, R40 ;  /* 0x000000085828723c */ /* 0x000fe20000001828 */
[----:B0-----:R-:W-:-:S02]  /*9f30*/  F2FP.F16.E5M2.UNPACK_B R8, R4 ;  /* 0x00000004ff08723e */ /* 0x001fc400020004ff */
[----:B------:R-:W-:-:S07]  /*9f40*/  F2FP.F16.E5M2.UNPACK_B R9, R5 ;  /* 0x00000005ff09723e */ /* 0x000fce00020004ff */
[-C--:B------:R-:W-:Y:S08]  /*9f50*/  HMMA.16816.F32 R96, R44, R8.reuse, R12 ;  /* 0x000000082c60723c */ /* 0x080ff0000000180c */
[-C--:B------:R-:W-:Y:S08]  /*9f60*/  HMMA.16816.F32 R12, R48, R8.reuse, R60 ;  /* 0x00000008300c723c */ /* 0x080ff0000000183c */
[-C--:B--2---:R-:W-:Y:S01]  /*9f70*/  HMMA.16816.F32 R60, R56, R8.reuse, R76 ;  /* 0x00000008383c723c */ /* 0x084fe2000000184c */
[----:B------:R-:W0:Y:S07]  /*9f80*/  LDSM.16.M88.4 R76, [R81+UR4+0x3000] ;  /* 0x00300004514c783b */ /* 0x000e2e0008000200 */
[----:B------:R-:W-:Y:S01]  /*9f90*/  HMMA.16816.F32 R32, R52, R8, R32 ;  /* 0x000000083420723c */ /* 0x000fe20000001820 */
[----:B------:R-:W-:-:S02]  /*9fa0*/  F2FP.F16.E5M2.UNPACK_B R4, R4.H1 ;  /* 0x00000004ff04723e */ /* 0x000fc400030004ff */
[----:B------:R-:W-:-:S07]  /*9fb0*/  F2FP.F16.E5M2.UNPACK_B R5, R5.H1 ;  /* 0x00000005ff05723e */ /* 0x000fce00030004ff */
[-C--:B------:R-:W-:Y:S08]  /*9fc0*/  HMMA.16816.F32 R96, R72, R4.reuse, R96 ;  /* 0x000000044860723c */ /* 0x080ff00000001860 */
[-C--:B------:R-:W-:Y:S08]  /*9fd0*/  HMMA.16816.F32 R12, R84, R4.reuse, R12 ;  /* 0x00000004540c723c */ /* 0x080ff0000000180c */
[-C--:B------:R-:W-:Y:S08]  /*9fe0*/  HMMA.16816.F32 R32, R88, R4.reuse, R32 ;  /* 0x000000045820723c */ /* 0x080ff00000001820 */
[----:B------:R-:W-:Y:S01]  /*9ff0*/  HMMA.16816.F32 R60, R92, R4, R60 ;  /* 0x000000045c3c723c */ /* 0x000fe2000000183c */
[----:B0-----:R-:W-:-:S02]  /*a000*/  F2FP.F16.E5M2.UNPACK_B R4, R76 ;  /* 0x0000004cff04723e */ /* 0x001fc400020004ff */
[----:B------:R-:W-:-:S07]  /*a010*/  F2FP.F16.E5M2.UNPACK_B R5, R77 ;  /* 0x0000004dff05723e */ /* 0x000fce00020004ff */
[-C--:B----4-:R-:W-:Y:S08]  /*a020*/  HMMA.16816.F32 R16, R52, R4.reuse, R16 ;  /* 0x000000043410723c */ /* 0x090ff00000001810 */
[----:B---3--:R-:W-:Y:S01]  /*a030*/  HMMA.16816.F32 R44, R44, R4, R108 ;  /* 0x000000042c2c723c */ /* 0x008fe2000000186c */
[----:B------:R-:W2:Y:S04]  /*a040*/  LDL.LU R108, [R1+0x40] ;  /* 0x00004000016c7983 */ /* 0x000ea80000300800 */
[----:B------:R-:W2:Y:S04]  /*a050*/  LDL.LU R109, [R1+0x3c] ;  /* 0x00003c00016d7983 */ /* 0x000ea80000300800 */
[----:B------:R-:W3:Y:S04]  /*a060*/  LDL.LU R110, [R1+0x38] ;  /* 0x00003800016e7983 */ /* 0x000ee80000300800 */
[----:B------:R-:W3:Y:S04]  /*a070*/  LDL.LU R111, [R1+0x34] ;  /* 0x00003400016f7983 */ /* 0x000ee80000300800 */
[----:B------:R-:W4:Y:S01]  /*a080*/  LDL.LU R80, [R1+0x30] ;  /* 0x0000300001507983 */ /* 0x000f220000300800 */
[----:B------:R-:W-:-:S03]  /*a090*/  F2FP.F16.E5M2.UNPACK_B R76, R76.H1 ;  /* 0x0000004cff4c723e */ /* 0x000fc600030004ff */
[----:B------:R-:W4:Y:S01]  /*a0a0*/  LDL.LU R81, [R1+0x2c] ;  /* 0x00002c0001517983 */ /* 0x000f220000300800 */
[----:B------:R-:W-:Y:S01]  /*a0b0*/  F2FP.F16.E5M2.UNPACK_B R77, R77.H1 ;  /* 0x0000004dff4d723e */ /* 0x000fe200030004ff */
[----:B------:R-:W-:Y:S08]  /*a0c0*/  HMMA.16816.F32 R56, R56, R4, R28 ;  /* 0x000000043838723c */ /* 0x000ff0000000181c */
[----:B------:R-:W-:Y:S01]  /*a0d0*/  HMMA.16816.F32 R28, R88, R76, R16 ;  /* 0x0000004c581c723c */ /* 0x000fe20000001810 */
[----:B------:R-:W-:-:S02]  /*a0e0*/  IMAD R16, R124, 0x100, R122 ;  /* 0x000001007c107824 */ /* 0x000fc400078e027a */
[----:B------:R-:W4:Y:S01]  /*a0f0*/  LDL.LU R122, [R1+0x28] ;  /* 0x00002800017a7983 */ /* 0x000f220000300800 */
[----:B------:R-:W-:-:S03]  /*a100*/  IMAD R17, R121, 0x100, R123 ;  /* 0x0000010079117824 */ /* 0x000fc600078e027b */
[----:B------:R-:W4:Y:S01]  /*a110*/  LDL.LU R124, [R1+0x24] ;  /* 0x00002400017c7983 */ /* 0x000f220000300800 */
[----:B------:R-:W-:-:S03]  /*a120*/  IMAD R18, R102, 0x100, R103 ;  /* 0x0000010066127824 */ /* 0x000fc600078e0267 */
[----:B------:R-:W4:Y:S04]  /*a130*/  LDL.LU R90, [R1+0x60] ;  /* 0x00006000015a7983 */ /* 0x000f280000300800 */
[----:B------:R-:W4:Y:S04]  /*a140*/  LDL.LU R91, [R1+0x5c] ;  /* 0x00005c00015b7983 */ /* 0x000f280000300800 */
[----:B------:R-:W4:Y:S04]  /*a150*/  LDL.LU R123, [R1+0x58] ;  /* 0x00005800017b7983 */ /* 0x000f280000300800 */
[----:B------:R-:W4:Y:S01]  /*a160*/  LDL.LU R121, [R1+0x54] ;  /* 0x0000540001797983 */ /* 0x000f220000300800 */
[----:B------:R-:W-:-:S03]  /*a170*/  IMAD R19, R125, 0x100, R101 ;  /* 0x000001007d137824 */ /* 0x000fc600078e0265 */
[----:B------:R-:W4:Y:S04]  /*a180*/  LDL.LU R103, [R1+0x50] ;  /* 0x0000500001677983 */ /* 0x000f280000300800 */
[----:B------:R-:W4:Y:S04]  /*a190*/  LDL.LU R102, [R1+0x4c] ;  /* 0x00004c0001667983 */ /* 0x000f280000300800 */
[----:B------:R-:W4:Y:S04]  /*a1a0*/  LDL.LU R101, [R1+0x48] ;  /* 0x0000480001657983 */ /* 0x000f280000300800 */
[----:B------:R-:W4:Y:S01]  /*a1b0*/  LDL.LU R125, [R1+0x44] ;  /* 0x00004400017d7983 */ /* 0x000f220000300800 */
[----:B------:R-:W-:Y:S01]  /*a1c0*/  HMMA.16816.F32 R44, R72, R76, R44 ;  /* 0x0000004c482c723c */ /* 0x000fe2000000182c */
[----:B------:R-:W-:-:S02]  /*a1d0*/  F2FP.F16.E5M2.UNPACK_B R16, R16 ;  /* 0x00000010ff10723e */ /* 0x000fc400020004ff */
[----:B------:R-:W-:Y:S01]  /*a1e0*/  F2FP.F16.E5M2.UNPACK_B R17, R17 ;  /* 0x00000011ff11723e */ /* 0x000fe200020004ff */
[----:B------:R-:W4:Y:S01]  /*a1f0*/  LDL.LU R54, [R1+0x80] ;  /* 0x0000800001367983 */ /* 0x000f220000300800 */
[----:B------:R-:W-:Y:S02]  /*a200*/  F2FP.F16.E5M2.UNPACK_B R18, R18 ;  /* 0x00000012ff12723e */ /* 0x000fe400020004ff */
[----:B------:R-:W-:Y:S01]  /*a210*/  F2FP.F16.E5M2.UNPACK_B R19, R19 ;  /* 0x00000013ff13723e */ /* 0x000fe200020004ff */
[----:B------:R-:W-:Y:S01]  /*a220*/  HMMA.16816.F32 R24, R48, R4, R24 ;  /* 0x000000043018723c */ /* 0x000fe20000001818 */
[----:B------:R-:W-:Y:S01]  /*a230*/  F2FP.F16.E5M2.UNPACK_B R52, R10 ;  /* 0x0000000aff34723e */ /* 0x000fe200020004ff */
[----:B------:R-:W4:Y:S01]  /*a240*/  LDL.LU R55, [R1+0x7c] ;  /* 0x00007c0001377983 */ /* 0x000f220000300800 */
[----:B------:R-:W-:Y:S02]  /*a250*/  F2FP.F16.E5M2.UNPACK_B R53, R11 ;  /* 0x0000000bff35723e */ /* 0x000fe400020004ff */
[----:B------:R-:W-:-:S02]  /*a260*/  F2FP.F16.E5M2.UNPACK_B R8, R6 ;  /* 0x00000006ff08723e */ /* 0x000fc400020004ff */
[----:B------:R-:W-:Y:S01]  /*a270*/  F2FP.F16.E5M2.UNPACK_B R9, R7 ;  /* 0x00000007ff09723e */ /* 0x000fe200020004ff */
[----:B------:R-:W-:Y:S01]  /*a280*/  HMMA.16816.F32 R72, R92, R76, R56 ;  /* 0x0000004c5c48723c */ /* 0x000fe20000001838 */
[----:B------:R-:W-:Y:S02]  /*a290*/  F2FP.F16.E5M2.UNPACK_B R56, R82 ;  /* 0x00000052ff38723e */ /* 0x000fe400020004ff */
[----:B------:R-:W-:Y:S02]  /*a2a0*/  F2FP.F16.E5M2.UNPACK_B R57, R83 ;  /* 0x00000053ff39723e */ /* 0x000fe400020004ff */
[----:B------:R-:W-:Y:S02]  /*a2b0*/  F2FP.F16.E5M2.UNPACK_B R4, R78 ;  /* 0x0000004eff04723e */ /* 0x000fe400020004ff */
[----:B------:R-:W-:Y:S01]  /*a2c0*/  F2FP.F16.E5M2.UNPACK_B R5, R79 ;  /* 0x0000004fff05723e */ /* 0x000fe200020004ff */
[C---:B------:R-:W-:Y:S08]  /*a2d0*/  HMMA.16816.F32 R64, R16.reuse, R52, R64 ;  /* 0x000000341040723c */ /* 0x040ff00000001840 */
[C---:B------:R-:W-:Y:S08]  /*a2e0*/  HMMA.16816.F32 R68, R16.reuse, R56, R68 ;  /* 0x000000381044723c */ /* 0x040ff00000001844 */
[C---:B------:R-:W-:Y:S08]  /*a2f0*/  HMMA.16816.F32 R48, R16.reuse, R8, R96 ;  /* 0x000000081030723c */ /* 0x040ff00000001860 */
[----:B------:R-:W-:Y:S08]  /*a300*/  HMMA.16816.F32 R44, R16, R4, R44 ;  /* 0x00000004102c723c */ /* 0x000ff0000000182c */
[----:B------:R-:W-:Y:S01]  /*a310*/  HMMA.16816.F32 R24, R84, R76, R24 ;  /* 0x0000004c5418723c */ /* 0x000fe20000001818 */
[----:B--2---:R-:W-:-:S02]  /*a320*/  IMAD R16, R109, 0x100, R108 ;  /* 0x000001006d107824 */ /* 0x004fc400078e026c */
[----:B------:R-:W2:Y:S04]  /*a330*/  LDL.LU R108, [R1+0x78] ;  /* 0x00007800016c7983 */ /* 0x000ea80000300800 */
[----:B------:R-:W2:Y:S01]  /*a340*/  LDL.LU R109, [R1+0x74] ;  /* 0x00007400016d7983 */ /* 0x000ea20000300800 */
[----:B---3--:R-:W-:-:S03]  /*a350*/  IMAD R17, R111, 0x100, R110 ;  /* 0x000001006f117824 */ /* 0x008fc600078e026e */
[----:B------:R-:W3:Y:S04]  /*a360*/  LDL.LU R110, [R1+0x70] ;  /* 0x00007000016e7983 */ /* 0x000ee80000300800 */
[----:B------:R-:W3:Y:S01]  /*a370*/  LDL.LU R111, [R1+0x6c] ;  /* 0x00006c00016f7983 */ /* 0x000ee20000300800 */
[----:B----4-:R-:W-:-:S03]  /*a380*/  IMAD R18, R81, 0x100, R80 ;  /* 0x0000010051127824 */ /* 0x010fc600078e0250 */
[----:B------:R-:W4:Y:S04]  /*a390*/  LDL.LU R80, [R1+0x68] ;  /* 0x0000680001507983 */ /* 0x000f280000300800 */
[----:B------:R-:W4:Y:S01]  /*a3a0*/  LDL.LU R81, [R1+0x64] ;  /* 0x0000640001517983 */ /* 0x000f220000300800 */
[----:B------:R-:W-:-:S03]  /*a3b0*/  IMAD R19, R124, 0x100, R122 ;  /* 0x000001007c137824 */ /* 0x000fc600078e027a */
        /* <DEDUP_REMOVED lines=11> */
[----:B------:R-:W-:Y:S01]  /*a470*/  IMAD R84, R91, 0x100, R90 ;  /* 0x000001005b547824 */ /* 0x000fe200078e025a */
[----:B------:R-:W-:Y:S02]  /*a480*/  F2FP.F16.E5M2.UNPACK_B R16, R16 ;  /* 0x00000010ff10723e */ /* 0x000fe400020004ff */
[----:B------:R-:W-:Y:S01]  /*a490*/  F2FP.F16.E5M2.UNPACK_B R17, R17 ;  /* 0x00000011ff11723e */ /* 0x000fe200020004ff */
[----:B------:R-:W4:Y:S01]  /*a4a0*/  LDL.LU R90, [R1+0xc0] ;  /* 0x0000c000015a7983 */ /* 0x000f220000300800 */
[----:B------:R-:W-:-:S02]  /*a4b0*/  F2FP.F16.E5M2.UNPACK_B R18, R18 ;  /* 0x00000012ff12723e */ /* 0x000fc400020004ff */
[----:B------:R-:W-:Y:S01]  /*a4c0*/  F2FP.F16.E5M2.UNPACK_B R19, R19 ;  /* 0x00000013ff13723e */ /* 0x000fe200020004ff */
[----:B------:R-:W4:Y:S01]  /*a4d0*/  LDL.LU R91, [R1+0xbc] ;  /* 0x0000bc00015b7983 */ /* 0x000f220000300800 */
        /* <DEDUP_REMOVED lines=8> */
[C---:B------:R-:W-:Y:S08]  /*a560*/  HMMA.16816.F32 R16, R84.reuse, R52, R112 ;  /* 0x000000345410723c */ /* 0x040ff00000001870 */
[C---:B------:R-:W-:Y:S08]  /*a570*/  HMMA.16816.F32 R20, R84.reuse, R56, R20 ;  /* 0x000000385414723c */ /* 0x040ff00000001814 */
[C---:B------:R-:W-:Y:S08]  /*a580*/  HMMA.16816.F32 R12, R84.reuse, R8, R12 ;  /* 0x00000008540c723c */ /* 0x040ff0000000180c */
[----:B------:R-:W-:Y:S01]  /*a590*/  HMMA.16816.F32 R24, R84, R4, R24 ;  /* 0x000000045418723c */ /* 0x000fe20000001818 */
[----:B------:R-:W-:-:S05]  /*a5a0*/  IMAD R84, R55, 0x100, R54 ;  /* 0x0000010037547824 */ /* 0x000fca00078e0236 */
[----:B------:R-:W-:Y:S01]  /*a5b0*/  F2FP.F16.E5M2.UNPACK_B R84, R84 ;  /* 0x00000054ff54723e */ /* 0x000fe200020004ff */
[----:B--2---:R-:W-:Y:S02]  /*a5c0*/  IMAD R85, R109, 0x100, R108 ;  /* 0x000001006d557824 */ /* 0x004fe400078e026c */
[----:B------:R-:W2:Y:S04]  /*a5d0*/  LDL.LU R108, [R1+0xb8] ;  /* 0x0000b800016c7983 */ /* 0x000ea80000300800 */
[----:B------:R-:W2:Y:S01]  /*a5e0*/  LDL.LU R109, [R1+0xb4] ;  /* 0x0000b400016d7983 */ /* 0x000ea20000300800 */
[----:B---3--:R-:W-:-:S03]  /*a5f0*/  IMAD R86, R111, 0x100, R110 ;  /* 0x000001006f567824 */ /* 0x008fc600078e026e */
[----:B------:R-:W3:Y:S01]  /*a600*/  LDL.LU R110, [R1+0xb0] ;  /* 0x0000b000016e7983 */ /* 0x000ee20000300800 */
[----:B------:R-:W-:-:S03]  /*a610*/  F2FP.F16.E5M2.UNPACK_B R85, R85 ;  /* 0x00000055ff55723e */ /* 0x000fc600020004ff */
[----:B------:R-:W3:Y:S01]  /*a620*/  LDL.LU R111, [R1+0xac] ;  /* 0x0000ac00016f7983 */ /* 0x000ee20000300800 */
[----:B----4-:R-:W-:Y:S01]  /*a630*/  IMAD R87, R81, 0x100, R80 ;  /* 0x0000010051577824 */ /* 0x010fe200078e0250 */
[----:B------:R-:W-:Y:S02]  /*a640*/  F2FP.F16.E5M2.UNPACK_B R86, R86 ;  /* 0x00000056ff56723e */ /* 0x000fe400020004ff */
[----:B------:R-:W4:Y:S02]  /*a650*/  LDL.LU R80, [R1+0xa8] ;  /* 0x0000a80001507983 */ /* 0x000f240000300800 */
[----:B------:R-:W-:Y:S02]  /*a660*/  F2FP.F16.E5M2.UNPACK_B R87, R87 ;  /* 0x00000057ff57723e */ /* 0x000fe400020004ff */
[----:B------:R-:W4:Y:S05]  /*a670*/  LDL.LU R81, [R1+0xa4] ;  /* 0x0000a40001517983 */ /* 0x000f2a0000300800 */
[----:B------:R-:W-:Y:S01]  /*a680*/  HMMA.16816.F32 R60, R84, R8, R60 ;  /* 0x00000008543c723c */ /* 0x000fe2000000183c */
[----:B------:R-:W-:-:S02]  /*a690*/  IMAD R8, R124, 0x100, R122 ;  /* 0x000001007c087824 */ /* 0x000fc400078e027a */
        /* <DEDUP_REMOVED lines=11> */
[C---:B------:R-:W-:Y:S03]  /*a750*/  HMMA.16816.F32 R52, R84.reuse, R52, R116 ;  /* 0x000000345434723c */ /* 0x040fe60000001874 */
[----:B------:R-:W4:Y:S04]  /*a760*/  LDL.LU R88, [R1+0xfc] ;  /* 0x0000fc0001587983 */ /* 0x000f280000300800 */
[----:B------:R-:W4:Y:S01]  /*a770*/  LDL.LU R89, [R1+0xf8] ;  /* 0x0000f80001597983 */ /* 0x000f220000300800 */
[C---:B------:R-:W-:Y:S08]  /*a780*/  HMMA.16816.F32 R56, R84.reuse, R56, R104 ;  /* 0x000000385438723c */ /* 0x040ff00000001868 */
[----:B------:R-:W-:Y:S01]  /*a790*/  HMMA.16816.F32 R72, R84, R4, R72 ;  /* 0x000000045448723c */ /* 0x000fe20000001848 */
[----:B------:R-:W-:Y:S01]  /*a7a0*/  F2FP.F16.E5M2.UNPACK_B R86, R76 ;  /* 0x0000004cff56723e */ /* 0x000fe200020004ff */
[----:B------:R-:W-:Y:S01]  /*a7b0*/  IMAD R76, R91, 0x100, R90 ;  /* 0x000001005b4c7824 */ /* 0x000fe200078e025a */
[----:B------:R-:W-:Y:S01]  /*a7c0*/  F2FP.F16.E5M2.UNPACK_B R87, R77 ;  /* 0x0000004dff57723e */ /* 0x000fe200020004ff */
[----:B------:R-:W4:Y:S01]  /*a7d0*/  LDL.LU R90, [R1+0xf4] ;  /* 0x0000f400015a7983 */ /* 0x000f220000300800 */
[----:B------:R-:W-:-:S03]  /*a7e0*/  F2FP.F16.E5M2.UNPACK_B R4, R78.H1 ;  /* 0x0000004eff04723e */ /* 0x000fc600030004ff */
[----:B------:R-:W4:Y:S01]  /*a7f0*/  LDL.LU R91, [R1+0xf0] ;  /* 0x0000f000015b7983 */ /* 0x000f220000300800 */
[----:B------:R-:W-:Y:S02]  /*a800*/  F2FP.F16.E5M2.UNPACK_B R84, R8 ;  /* 0x00000008ff54723e */ /* 0x000fe400020004ff */
[----:B------:R-:W-:Y:S02]  /*a810*/  F2FP.F16.E5M2.UNPACK_B R85, R9 ;  /* 0x00000009ff55723e */ /* 0x000fe400020004ff */
[----:B------:R-:W-:Y:S02]  /*a820*/  F2FP.F16.E5M2.UNPACK_B R10, R10.H1 ;  /* 0x0000000aff0a723e */ /* 0x000fe400030004ff */
[----:B------:R-:W-:Y:S02]  /*a830*/  F2FP.F16.E5M2.UNPACK_B R11, R11.H1 ;  /* 0x0000000bff0b723e */ /* 0x000fe400030004ff */
[----:B------:R-:W-:Y:S02]  /*a840*/  F2FP.F16.E5M2.UNPACK_B R8, R82.H1 ;  /* 0x00000052ff08723e */ /* 0x000fe400030004ff */
[----:B------:R-:W-:-:S02]  /*a850*/  F2FP.F16.E5M2.UNPACK_B R9, R83.H1 ;  /* 0x00000053ff09723e */ /* 0x000fc400030004ff */
[----:B------:R-:W-:Y:S02]  /*a860*/  F2FP.F16.E5M2.UNPACK_B R6, R6.H1 ;  /* 0x00000006ff06723e */ /* 0x000fe400030004ff */
[----:B------:R-:W-:Y:S02]  /*a870*/  F2FP.F16.E5M2.UNPACK_B R7, R7.H1 ;  /* 0x00000007ff07723e */ /* 0x000fe400030004ff */
[----:B------:R-:W-:Y:S01]  /*a880*/  F2FP.F16.E5M2.UNPACK_B R5, R79.H1 ;  /* 0x0000004fff05723e */ /* 0x000fe200030004ff */
[C---:B------:R-:W-:Y:S08]  /*a890*/  HMMA.16816.F32 R64, R84.reuse, R10, R64 ;  /* 0x0000000a5440723c */ /* 0x040ff00000001840 */
[C---:B------:R-:W-:Y:S08]  /*a8a0*/  HMMA.16816.F32 R68, R84.reuse, R8, R68 ;  /* 0x000000085444723c */ /* 0x040ff00000001844 */
[C---:B------:R-:W-:Y:S08]  /*a8b0*/  HMMA.16816.F32 R48, R84.reuse, R6, R48 ;  /* 0x000000065430723c */ /* 0x040ff00000001830 */
        /* <DEDUP_REMOVED lines=8> */
[----:B------:R-:W4:Y:S01]  /*a940*/  LDL R84, [R1+0x398] ;  /* 0x0003980001547983 */ /* 0x000f220000100800 */
        /* <DEDUP_REMOVED lines=12> */
[----:B------:R-:W-:Y:S02]  /*aa10*/  F2FP.F16.E5M2.UNPACK_B R76, R76 ;  /* 0x0000004cff4c723e */ /* 0x000fe400020004ff */
[----:B------:R-:W-:Y:S01]  /*aa20*/  F2FP.F16.E5M2.UNPACK_B R77, R77 ;  /* 0x0000004dff4d723e */ /* 0x000fe200020004ff */
[----:B------:R-:W4:Y:S01]  /*aa30*/  LDL.LU R94, [R1+0x144] ;  /* 0x00014400015e7983 */ /* 0x000f220000300800 */
[----:B------:R-:W-:Y:S02]  /*aa40*/  F2FP.F16.E5M2.UNPACK_B R78, R78 ;  /* 0x0000004eff4e723e */ /* 0x000fe400020004ff */
[----:B------:R-:W-:Y:S01]  /*aa50*/  F2FP.F16.E5M2.UNPACK_B R79, R79 ;  /* 0x0000004fff4f723e */ /* 0x000fe200020004ff */
[----:B------:R-:W4:Y:S06]  /*aa60*/  LDL.LU R95, [R1+0x140] ;  /* 0x00014000015f7983 */ /* 0x000f2c0000300800 */
[C---:B------:R-:W-:Y:S08]  /*aa70*/  HMMA.16816.F32 R40, R76.reuse, R10, R40 ;  /* 0x0000000a4c28723c */ /* 0x040ff00000001828 */
[C---:B------:R-:W-:Y:S08]  /*aa80*/  HMMA.16816.F32 R36, R76.reuse, R8, R36 ;  /* 0x000000084c24723c */ /* 0x040ff00000001824 */
[C---:B------:R-:W-:Y:S08]  /*aa90*/  HMMA.16816.F32 R32, R76.reuse, R6, R32 ;  /* 0x000000064c20723c */ /* 0x040ff00000001820 */
[----:B------:R-:W-:Y:S01]  /*aaa0*/  HMMA.16816.F32 R28, R76, R4, R28 ;  /* 0x000000044c1c723c */ /* 0x000fe2000000181c */
[----:B------:R-:W-:-:S02]  /*aab0*/  F2FP.F16.E5M2.UNPACK_B R76, R80 ;  /* 0x00000050ff4c723e */ /* 0x000fc400020004ff */
[----:B------:R-:W-:Y:S02]  /*aac0*/  F2FP.F16.E5M2.UNPACK_B R77, R81 ;  /* 0x00000051ff4d723e */ /* 0x000fe400020004ff */
[----:B------:R-:W-:Y:S02]  /*aad0*/  F2FP.F16.E5M2.UNPACK_B R78, R82 ;  /* 0x00000052ff4e723e */ /* 0x000fe400020004ff */
[----:B------:R-:W-:Y:S01]  /*aae0*/  F2FP.F16.E5M2.UNPACK_B R79, R83 ;  /* 0x00000053ff4f723e */ /* 0x000fe200020004ff */
[----:B------:R-:W-:Y:S02]  /*aaf0*/  IMAD R80, R89, 0x100, R88 ;  /* 0x0000010059507824 */ /* 0x000fe400078e0258 */
[----:B------:R-:W-:-:S04]  /*ab00*/  IMAD R81, R91, 0x100, R90 ;  /* 0x000001005b517824 */ /* 0x000fc800078e025a */
[C---:B------:R-:W-:Y:S08]  /*ab10*/  HMMA.16816.F32 R16, R76.reuse, R10, R16 ;  /* 0x0000000a4c10723c */ /* 0x040ff00000001810 */
[C---:B------:R-:W-:Y:S08]  /*ab20*/  HMMA.16816.F32 R20, R76.reuse, R8, R20 ;  /* 0x000000084c14723c */ /* 0x040ff00000001814 */
[C---:B------:R-:W-:Y:S08]  /*ab30*/  HMMA.16816.F32 R12, R76.reuse, R6, R12 ;  /* 0x000000064c0c723c */ /* 0x040ff0000000180c */
[----:B------:R-:W-:Y:S01]  /*ab40*/  HMMA.16816.F32 R24, R76, R4, R24 ;  /* 0x000000044c18723c */ /* 0x000fe20000001818 */
[----:B------:R-:W-:-:S02]  /*ab50*/  F2FP.F16.E5M2.UNPACK_B R76, R80 ;  /* 0x00000050ff4c723e */ /* 0x000fc400020004ff */
        /* <DEDUP_REMOVED lines=8> */
[----:B------:R-:W-:-:S03]  /*abe0*/  F2FP.F16.E5M2.UNPACK_B R79, R83 ;  /* 0x00000053ff4f723e */ /* 0x000fc600020004ff */
[----:B----4-:R-:W0:Y:S04]  /*abf0*/  LDSM.16.M88.4 R88, [R84+UR4] ;  /* 0x000000045458783b */ /* 0x010e280008000200 */
[C---:B------:R-:W-:Y:S01]  /*ac00*/  HMMA.16816.F32 R60, R76.reuse, R6, R60 ;  /* 0x000000064c3c723c */ /* 0x040fe2000000183c */
[----:B------:R-:W1:Y:S04]  /*ac10*/  LDSM.16.M88.4 R104, [R84+UR4+0x1000] ;  /* 0x001000045468783b */ /* 0x000e680008000200 */
[----:B------:R-:W4:Y:S03]  /*ac20*/  LDSM.16.M88.4 R96, [R84+UR4+0x2000] ;  /* 0x002000045460783b */ /* 0x000f260008000200 */
[----:B------:R-:W-:Y:S01]  /*ac30*/  HMMA.16816.F32 R56, R76, R8, R56 ;  /* 0x000000084c38723c */ /* 0x000fe20000001838 */
[----:B------:R-:W0:Y:S01]  /*ac40*/  LDSM.16.M88.4 R84, [R84+UR4+0x3000] ;  /* 0x003000045454783b */ /* 0x000e220008000200 */
[----:B------:R-:W-:-:S03]  /*ac50*/  IMAD R6, R124, 0x100, R122 ;  /* 0x000001007c067824 */ /* 0x000fc600078e027a */
[----:B------:R-:W3:Y:S04]  /*ac60*/  LDL.LU R122, [R1+0x12c] ;  /* 0x00012c00017a7983 */ /* 0x000ee80000300800 */
[----:B------:R-:W3:Y:S04]  /*ac70*/  LDL.LU R124, [R1+0x128] ;  /* 0x00012800017c7983 */ /* 0x000ee80000300800 */
[----:B------:R-:W3:Y:S04]  /*ac80*/  LDL.LU R114, [R1+0x164] ;  /* 0x0001640001727983 */ /* 0x000ee80000300800 */
[----:B------:R-:W3:Y:S01]  /*ac90*/  LDL.LU R115, [R1+0x160] ;  /* 0x0001600001737983 */ /* 0x000ee20000300800 */
[----:B------:R-:W-:-:S03]  /*aca0*/  IMAD R7, R121, 0x100, R123 ;  /* 0x0000010079077824 */ /* 0x000fc600078e027b */
        /* <DEDUP_REMOVED lines=10> */
[----:B------:R-:W3:Y:S04]  /*ad50*/  LDL.LU R93, [R1+0x180] ;  /* 0x00018000015d7983 */ /* 0x000ee80000300800 */
[----:B------:R-:W3:Y:S04]  /*ad60*/  LDL.LU R94, [R1+0x17c] ;  /* 0x00017c00015e7983 */ /* 0x000ee80000300800 */
[----:B------:R-:W3:Y:S01]  /*ad70*/  LDL.LU R95, [R1+0x178] ;  /* 0x00017800015f7983 */ /* 0x000ee20000300800 */
[----:B------:R-:W-:Y:S01]  /*ad80*/  HMMA.16816.F32 R52, R76, R10, R52 ;  /* 0x0000000a4c34723c */ /* 0x000fe20000001834 */
[----:B0-----:R-:W-:-:S02]  /*ad90*/  F2FP.F16.E5M2.UNPACK_B R10, R88 ;  /* 0x00000058ff0a723e */ /* 0x001fc400020004ff */
[----:B------:R-:W-:-:S05]  /*ada0*/  F2FP.F16.E5M2.UNPACK_B R11, R89 ;  /* 0x00000059ff0b723e */ /* 0x000fca00020004ff */
[----:B------:R-:W-:Y:S01]  /*adb0*/  HMMA.16816.F32 R72, R76, R4, R72 ;  /* 0x000000044c48723c */ /* 0x000fe20000001848 */
[----:B------:R-:W-:Y:S02]  /*adc0*/  F2FP.F16.E5M2.UNPACK_B R76, R6 ;  /* 0x00000006ff4c723e */ /* 0x000fe400020004ff */
[----:B------:R-:W-:Y:S02]  /*add0*/  F2FP.F16.E5M2.UNPACK_B R77, R7 ;  /* 0x00000007ff4d723e */ /* 0x000fe400020004ff */
[----:B------:R-:W-:Y:S02]  /*ade0*/  F2FP.F16.E5M2.UNPACK_B R78, R8 ;  /* 0x00000008ff4e723e */ /* 0x000fe400020004ff */
[----:B------:R-:W-:Y:S02]  /*adf0*/  F2FP.F16.E5M2.UNPACK_B R79, R9 ;  /* 0x00000009ff4f723e */ /* 0x000fe400020004ff */
[----:B-1----:R-:W-:Y:S02]  /*ae00*/  F2FP.F16.E5M2.UNPACK_B R8, R104 ;  /* 0x00000068ff08723e */ /* 0x002fe400020004ff */
[----:B------:R-:W-:-:S02]  /*ae10*/  F2FP.F16.E5M2.UNPACK_B R9, R105 ;  /* 0x00000069ff09723e */ /* 0x000fc400020004ff */
[----:B----4-:R-:W-:Y:S02]  /*ae20*/  F2FP.F16.E5M2.UNPACK_B R6, R96 ;  /* 0x00000060ff06723e */ /* 0x010fe400020004ff */
[----:B------:R-:W-:Y:S02]  /*ae30*/  F2FP.F16.E5M2.UNPACK_B R7, R97 ;  /* 0x00000061ff07723e */ /* 0x000fe400020004ff */
[----:B------:R-:W-:Y:S02]  /*ae40*/  F2FP.F16.E5M2.UNPACK_B R4, R84 ;  /* 0x00000054ff04723e */ /* 0x000fe400020004ff */
[----:B------:R-:W-:Y:S01]  /*ae50*/  F2FP.F16.E5M2.UNPACK_B R5, R85 ;  /* 0x00000055ff05723e */ /* 0x000fe200020004ff */
        /* <DEDUP_REMOVED lines=10> */
[----:B------:R-:W-:Y:S02]  /*af00*/  F2FP.F16.E5M2.UNPACK_B R77, R81 ;  /* 0x00000051ff4d723e */ /* 0x000fe400020004ff */
[----:B------:R-:W-:Y:S01]  /*af10*/  F2FP.F16.E5M2.UNPACK_B R78, R82 ;  /* 0x00000052ff4e723e */ /* 0x000fe200020004ff */
[----:B------:R-:W-:Y:S02]  /*af20*/  IMAD R83, R124, 0x100, R122 ;  /* 0x000001007c537824 */ /* 0x000fe400078e027a */
[----:B------:R-:W4:Y:S04]  /*af30*/  LDL.LU R122, [R1+0x1a4] ;  /* 0x0001a400017a7983 */ /* 0x000f280000300800 */
[----:B------:R-:W4:Y:S01]  /*af40*/  LDL.LU R124, [R1+0x1a0] ;  /* 0x0001a000017c7983 */ /* 0x000f220000300800 */
[----:B------:R-:W-:Y:S01]  /*af50*/  F2FP.F16.E5M2.UNPACK_B R79, R83 ;  /* 0x00000053ff4f723e */ /* 0x000fe200020004ff */
        /* <DEDUP_REMOVED lines=9> */
[----:B------:R-:W-:Y:S01]  /*aff0*/  F2FP.F16.E5M2.UNPACK_B R76, R80 ;  /* 0x00000050ff4c723e */ /* 0x000fe200020004ff */
[----:B------:R-:W-:-:S06]  /*b000*/  IMAD R80, R115, 0x100, R114 ;  /* 0x0000010073507824 */ /* 0x000fcc00078e0272 */
[C---:B------:R-:W-:Y:S08]  /*b010*/  HMMA.16816.F32 R40, R76.reuse, R10, R40 ;  /* 0x0000000a4c28723c */ /* 0x040ff00000001828 */
[C---:B------:R-:W-:Y:S08]  /*b020*/  HMMA.16816.F32 R36, R76.reuse, R8, R36 ;  /* 0x000000084c24723c */ /* 0x040ff00000001824 */
[C---:B------:R-:W-:Y:S08]  /*b030*/  HMMA.16816.F32 R32, R76.reuse, R6, R32 ;  /* 0x000000064c20723c */ /* 0x040ff00000001820 */
[----:B------:R-:W-:Y:S01]  /*b040*/  HMMA.16816.F32 R28, R76, R4, R28 ;  /* 0x000000044c1c723c */ /* 0x000fe2000000181c */
[----:B------:R-:W-:Y:S01]  /*b050*/  F2FP.F16.E5M2.UNPACK_B R77, R81 ;  /* 0x00000051ff4d723e */ /* 0x000fe200020004ff */
[----:B------:R-:W-:Y:S01]  /*b060*/  IMAD R81, R95, 0x100, R94 ;  /* 0x000001005f517824 */ /* 0x000fe200078e025e */
[----:B------:R-:W-:Y:S01]  /*b070*/  F2FP.F16.E5M2.UNPACK_B R76, R80 ;  /* 0x00000050ff4c723e */ /* 0x000fe200020004ff */
[----:B------:R-:W4:Y:S01]  /*b080*/  LDL.LU R94, [R1+0x1c4] ;  /* 0x0001c400015e7983 */ /* 0x000f220000300800 */
[----:B------:R-:W-:-:S02]  /*b090*/  F2FP.F16.E5M2.UNPACK_B R78, R82 ;  /* 0x00000052ff4e723e */ /* 0x000fc400020004ff */
[----:B------:R-:W-:Y:S01]  /*b0a0*/  F2FP.F16.E5M2.UNPACK_B R79, R83 ;  /* 0x00000053ff4f723e */ /* 0x000fe200020004ff */
[----:B------:R-:W4:Y:S01]  /*b0b0*/  LDL.LU R95, [R1+0x1c0] ;  /* 0x0001c000015f7983 */ /* 0x000f220000300800 */
[----:B------:R-:W-:-:S05]  /*b0c0*/  IMAD R80, R93, 0x100, R92 ;  /* 0x000001005d507824 */ /* 0x000fca00078e025c */
        /* <DEDUP_REMOVED lines=13> */
[----:B------:R-:W-:-:S07]  /*b1a0*/  F2FP.F16.E5M2.UNPACK_B R79, R83 ;  /* 0x00000053ff4f723e */ /* 0x000fce00020004ff */
[C---:B------:R-:W-:Y:S01]  /*b1b0*/  HMMA.16816.F32 R60, R76.reuse, R6, R60 ;  /* 0x000000064c3c723c */ /* 0x040fe2000000183c */
[----:B----4-:R-:W-:Y:S02]  /*b1c0*/  IMAD R6, R124, 0x100, R122 ;  /* 0x000001007c067824 */ /* 0x010fe400078e027a */
[----:B------:R-:W4:Y:S05]  /*b1d0*/  LDL.LU R122, [R1+0x1ac] ;  /* 0x0001ac00017a7983 */ /* 0x000f2a0000300800 */
[----:B------:R-:W-:Y:S01]  /*b1e0*/  HMMA.16816.F32 R56, R76, R8, R56 ;  /* 0x000000084c38723c */ /* 0x000fe20000001838 */
[----:B------:R-:W4:Y:S04]  /*b1f0*/  LDL.LU R124, [R1+0x1a8] ;  /* 0x0001a800017c7983 */ /* 0x000f280000300800 */
        /* <DEDUP_REMOVED lines=14> */
[----:B------:R-:W-:-:S02]  /*b2e0*/  F2FP.F16.E5M2.UNPACK_B R10, R84.H1 ;  /* 0x00000054ff0a723e */ /* 0x000fc400030004ff */
[----:B------:R-:W-:-:S05]  /*b2f0*/  F2FP.F16.E5M2.UNPACK_B R11, R85.H1 ;  /* 0x00000055ff0b723e */ /* 0x000fca00030004ff */
[----:B------:R-:W-:Y:S01]  /*b300*/  HMMA.16816.F32 R72, R76, R4, R72 ;  /* 0x000000044c48723c */ /* 0x000fe20000001848 */
[----:B------:R-:W-:Y:S02]  /*b310*/  F2FP.F16.E5M2.UNPACK_B R76, R6 ;  /* 0x00000006ff4c723e */ /* 0x000fe400020004ff */
[----:B------:R-:W-:Y:S02]  /*b320*/  F2FP.F16.E5M2.UNPACK_B R77, R7 ;  /* 0x00000007ff4d723e */ /* 0x000fe400020004ff */
[----:B------:R-:W-:Y:S01]  /*b330*/  F2FP.F16.E5M2.UNPACK_B R78, R8 ;  /* 0x00000008ff4e723e */ /* 0x000fe200020004ff */
[----:B------:R-:W-:Y:S02]  /*b340*/  IMAD R80, R95, 0x100, R94 ;  /* 0x000001005f507824 */ /* 0x000fe400078e025e */
[----:B------:R-:W4:Y:S04]  /*b350*/  LDL.LU R94, [R1+0x20c] ;  /* 0x00020c00015e7983 */ /* 0x000f280000300800 */
[----:B------:R-:W4:Y:S01]  /*b360*/  LDL.LU R95, [R1+0x208] ;  /* 0x00020800015f7983 */ /* 0x000f220000300800 */
[----:B------:R-:W-:-:S02]  /*b370*/  F2FP.F16.E5M2.UNPACK_B R79, R9 ;  /* 0x00000009ff4f723e */ /* 0x000fc400020004ff */
[----:B------:R-:W-:Y:S02]  /*b380*/  F2FP.F16.E5M2.UNPACK_B R6, R88.H1 ;  /* 0x00000058ff06723e */ /* 0x000fe400030004ff */
[----:B------:R-:W-:Y:S02]  /*b390*/  F2FP.F16.E5M2.UNPACK_B R7, R89.H1 ;  /* 0x00000059ff07723e */ /* 0x000fe400030004ff */
[----:B------:R-:W-:Y:S02]  /*b3a0*/  F2FP.F16.E5M2.UNPACK_B R4, R104.H1 ;  /* 0x00000068ff04723e */ /* 0x000fe400030004ff */
        /* <DEDUP_REMOVED lines=15> */
[----:B----4-:R-:W-:Y:S02]  /*b4a0*/  IMAD R83, R124, 0x100, R122 ;  /* 0x000001007c537824 */ /* 0x010fe400078e027a */
        /* <DEDUP_REMOVED lines=23> */
[----:B------:R-:W-:Y:S01]  /*b620*/  IMAD R81, R95, 0x100, R94 ;  /* 0x000001005f517824 */ /* 0x000fe200078e025e */
[----:B------:R-:W4:Y:S03]  /*b630*/  LDL.LU R92, [R1+0x254] ;  /* 0x00025400015c7983 */ /* 0x000f260000300800 */
[C---:B------:R-:W-:Y:S01]  /*b640*/  HMMA.16816.F32 R16, R76.reuse, R6, R16 ;  /* 0x000000064c10723c */ /* 0x040fe20000001810 */
[----:B------:R-:W4:Y:S07]  /*b650*/  LDL.LU R93, [R1+0x250] ;  /* 0x00025000015d7983 */ /* 0x000f2e0000300800 */
[C---:B------:R-:W-:Y:S08]  /*b660*/  HMMA.16816.F32 R20, R76.reuse, R4, R20 ;  /* 0x000000044c14723c */ /* 0x040ff00000001814 */
[C---:B------:R-:W-:Y:S08]  /*b670*/  HMMA.16816.F32 R12, R76.reuse, R8, R12 ;  /* 0x000000084c0c723c */ /* 0x040ff0000000180c */
[----:B------:R-:W-:Y:S01]  /*b680*/  HMMA.16816.F32 R24, R76, R10, R24 ;  /* 0x0000000a4c18723c */ /* 0x000fe20000001818 */
[----:B------:R-:W-:-:S02]  /*b690*/  F2FP.F16.E5M2.UNPACK_B R76, R80 ;  /* 0x00000050ff4c723e */ /* 0x000fc400020004ff */
[----:B------:R-:W-:Y:S01]  /*b6a0*/  F2FP.F16.E5M2.UNPACK_B R77, R81 ;  /* 0x00000051ff4d723e */ /* 0x000fe200020004ff */
[----:B--2---:R-:W-:Y:S02]  /*b6b0*/  IMAD R82, R109, 0x100, R108 ;  /* 0x000001006d527824 */ /* 0x004fe400078e026c */
[----:B------:R-:W2:Y:S01]  /*b6c0*/  LDL.LU R108, [R1+0x24c] ;  /* 0x00024c00016c7983 */ /* 0x000ea20000300800 */
[----:B---3--:R-:W-:Y:S02]  /*b6d0*/  IMAD R83, R111, 0x100, R110 ;  /* 0x000001006f537824 */ /* 0x008fe400078e026e */
[----:B------:R-:W-:Y:S01]  /*b6e0*/  F2FP.F16.E5M2.UNPACK_B R78, R82 ;  /* 0x00000052ff4e723e */ /* 0x000fe200020004ff */
[----:B------:R-:W2:Y:S02]  /*b6f0*/  LDL.LU R109, [R1+0x248] ;  /* 0x00024800016d7983 */ /* 0x000ea40000300800 */
[----:B------:R-:W-:Y:S02]  /*b700*/  F2FP.F16.E5M2.UNPACK_B R79, R83 ;  /* 0x00000053ff4f723e */ /* 0x000fe400020004ff */
[----:B------:R-:W3:Y:S04]  /*b710*/  LDL.LU R110, [R1+0x244] ;  /* 0x00024400016e7983 */ /* 0x000ee80000300800 */
[----:B------:R-:W3:Y:S01]  /*b720*/  LDL.LU R111, [R1+0x240] ;  /* 0x00024000016f7983 */ /* 0x000ee20000300800 */
[C---:B------:R-:W-:Y:S08]  /*b730*/  HMMA.16816.F32 R56, R76.reuse, R4, R56 ;  /* 0x000000044c38723c */ /* 0x040ff00000001838 */
[----:B------:R-:W-:Y:S01]  /*b740*/  HMMA.16816.F32 R52, R76, R6, R52 ;  /* 0x000000064c34723c */ /* 0x000fe20000001834 */
[----:B----4-:R-:W-:-:S02]  /*b750*/  IMAD R4, R124, 0x100, R122 ;  /* 0x000001007c047824 */ /* 0x010fc400078e027a */
[----:B------:R-:W4:Y:S04]  /*b760*/  LDL.LU R122, [R1+0x23c] ;  /* 0x00023c00017a7983 */ /* 0x000f280000300800 */
        /* <DEDUP_REMOVED lines=13> */
[----:B------:R-:W4:Y:S04]  /*b840*/  LDL.LU R113, [R1+0x290] ;  /* 0x0002900001717983 */ /* 0x000f280000300800 */
[----:B------:R-:W4:Y:S04]  /*b850*/  LDL.LU R114, [R1+0x28c] ;  /* 0x00028c0001727983 */ /* 0x000f280000300800 */
[----:B------:R-:W4:Y:S01]  /*b860*/  LDL.LU R115, [R1+0x288] ;  /* 0x0002880001737983 */ /* 0x000f220000300800 */
[----:B------:R-:W-:-:S02]  /*b870*/  IMAD R80, R93, 0x100, R92 ;  /* 0x000001005d507824 */ /* 0x000fc400078e025c */
[----:B--2---:R-:W-:Y:S02]  /*b880*/  IMAD R81, R109, 0x100, R108 ;  /* 0x000001006d517824 */ /* 0x004fe400078e026c */
        /* <DEDUP_REMOVED lines=8> */
[----:B------:R-:W-:Y:S02]  /*b910*/  IMAD R92, R95, 0x100, R94 ;  /* 0x000001005f5c7824 */ /* 0x000fe400078e025e */
[----:B------:R-:W-:Y:S02]  /*b920*/  IMAD R93, R121, 0x100, R123 ;  /* 0x00000100795d7824 */ /* 0x000fe400078e027b */
        /* <DEDUP_REMOVED lines=8> */
[C---:B------:R-:W-:Y:S01]  /*b9b0*/  HMMA.16816.F32 R60, R76.reuse, R8, R60 ;  /* 0x000000084c3c723c */ /* 0x040fe2000000183c */
[----:B------:R-:W-:Y:S02]  /*b9c0*/  F2FP.F16.E5M2.UNPACK_B R8, R98 ;  /* 0x00000062ff08723e */ /* 0x000fe400020004ff */
[----:B------:R-:W-:Y:S01]  /*b9d0*/  F2FP.F16.E5M2.UNPACK_B R9, R99 ;  /* 0x00000063ff09723e */ /* 0x000fe200020004ff */
[----:B------:R-:W4:Y:S04]  /*b9e0*/  LDL.LU R116, [R1+0x2d4] ;  /* 0x0002d40001747983 */ /* 0x000f280000300800 */
[----:B------:R-:W-:Y:S01]  /*b9f0*/  HMMA.16816.F32 R72, R76, R10, R72 ;  /* 0x0000000a4c48723c */ /* 0x000fe20000001848 */
[----:B------:R-:W-:Y:S01]  /*ba00*/  F2FP.F16.E5M2.UNPACK_B R76, R4 ;  /* 0x00000004ff4c723e */ /* 0x000fe200020004ff */
[----:B------:R-:W4:Y:S01]  /*ba10*/  LDL.LU R117, [R1+0x2d0] ;  /* 0x0002d00001757983 */ /* 0x000f220000300800 */
[----:B------:R-:W-:-:S02]  /*ba20*/  F2FP.F16.E5M2.UNPACK_B R77, R5 ;  /* 0x00000005ff4d723e */ /* 0x000fc400020004ff */
[----:B------:R-:W-:Y:S01]  /*ba30*/  F2FP.F16.E5M2.UNPACK_B R78, R6 ;  /* 0x00000006ff4e723e */ /* 0x000fe200020004ff */
[----:B------:R-:W4:Y:S01]  /*ba40*/  LDL.LU R118, [R1+0x2cc] ;  /* 0x0002cc0001767983 */ /* 0x000f220000300800 */
[----:B------:R-:W-:Y:S02]  /*ba50*/  F2FP.F16.E5M2.UNPACK_B R79, R7 ;  /* 0x00000007ff4f723e */ /* 0x000fe400020004ff */
[----:B------:R-:W-:Y:S01]  /*ba60*/  F2FP.F16.E5M2.UNPACK_B R6, R90 ;  /* 0x0000005aff06723e */ /* 0x000fe200020004ff */
[----:B------:R-:W4:Y:S01]  /*ba70*/  LDL.LU R119, [R1+0x2c8] ;  /* 0x0002c80001777983 */ /* 0x000f220000300800 */
        /* <DEDUP_REMOVED lines=8> */
[----:B------:R-:W-:Y:S01]  /*bb00*/  F2FP.F16.E5M2.UNPACK_B R95, R95 ;  /* 0x0000005fff5f723e */ /* 0x000fe200020004ff */
[C---:B------:R-:W-:Y:S08]  /*bb10*/  HMMA.16816.F32 R64, R76.reuse, R6, R64 ;  /* 0x000000064c40723c */ /* 0x040ff00000001840 */
[C---:B------:R-:W-:Y:S08]  /*bb20*/  HMMA.16816.F32 R68, R76.reuse, R4, R68 ;  /* 0x000000044c44723c */ /* 0x040ff00000001844 */
[C---:B------:R-:W-:Y:S08]  /*bb30*/  HMMA.16816.F32 R48, R76.reuse, R8, R48 ;  /* 0x000000084c30723c */ /* 0x040ff00000001830 */
[----:B------:R-:W-:Y:S01]  /*bb40*/  HMMA.16816.F32 R44, R76, R10, R44 ;  /* 0x0000000a4c2c723c */ /* 0x000fe2000000182c */
[----:B------:R-:W-:-:S02]  /*bb50*/  F2FP.F16.E5M2.UNPACK_B R76, R80 ;  /* 0x00000050ff4c723e */ /* 0x000fc400020004ff */
[----:B------:R-:W-:Y:S02]  /*bb60*/  F2FP.F16.E5M2.UNPACK_B R77, R81 ;  /* 0x00000051ff4d723e */ /* 0x000fe400020004ff */
[----:B------:R-:W-:Y:S02]  /*bb70*/  F2FP.F16.E5M2.UNPACK_B R78, R82 ;  /* 0x00000052ff4e723e */ /* 0x000fe400020004ff */
[----:B------:R-:W-:Y:S02]  /*bb80*/  F2FP.F16.E5M2.UNPACK_B R79, R83 ;  /* 0x00000053ff4f723e */ /* 0x000fe400020004ff */
[----:B------:R-:W-:Y:S01]  /*bb90*/  HMMA.16816.F32 R80, R92, R8, R12 ;  /* 0x000000085c50723c */ /* 0x000fe2000000180c */
[----:B------:R-:W-:Y:S02]  /*bba0*/  IMAD R12, R113, 0x100, R112 ;  /* 0x00000100710c7824 */ /* 0x000fe400078e0270 */
[----:B------:R-:W4:Y:S01]  /*bbb0*/  LDL.LU R112, [R1+0x2c4] ;  /* 0x0002c40001707983 */ /* 0x000f220000300800 */
[----:B------:R-:W-:-:S03]  /*bbc0*/  IMAD R13, R115, 0x100, R114 ;  /* 0x00000100730d7824 */ /* 0x000fc600078e0272 */
[----:B------:R-:W4:Y:S04]  /*bbd0*/  LDL.LU R113, [R1+0x2c0] ;  /* 0x0002c00001717983 */ /* 0x000f280000300800 */
[----:B------:R-:W4:Y:S04]  /*bbe0*/  LDL.LU R114, [R1+0x2bc] ;  /* 0x0002bc0001727983 */ /* 0x000f280000300800 */
[----:B------:R-:W4:Y:S01]  /*bbf0*/  LDL.LU R115, [R1+0x2b8] ;  /* 0x0002b80001737983 */ /* 0x000f220000300800 */
[----:B--2---:R-:W-:Y:S02]  /*bc00*/  IMAD R14, R109, 0x100, R108 ;  /* 0x000001006d0e7824 */ /* 0x004fe400078e026c */
[----:B---3--:R-:W-:-:S02]  /*bc10*/  IMAD R15, R111, 0x100, R110 ;  /* 0x000001006f0f7824 */ /* 0x008fc400078e026e */
[----:B----4-:R-:W-:Y:S02]  /*bc20*/  IMAD R108, R124, 0x100, R122 ;  /* 0x000001007c6c7824 */ /* 0x010fe400078e027a */
[----:B------:R-:W2:Y:S04]  /*bc30*/  LDL.LU R122, [R1+0x2f4] ;  /* 0x0002f400017a7983 */ /* 0x000ea80000300800 */
[----:B------:R-:W2:Y:S01]  /*bc40*/  LDL.LU R124, [R1+0x2f0] ;  /* 0x0002f000017c7983 */ /* 0x000ea20000300800 */
[----:B------:R-:W-:-:S03]  /*bc50*/  IMAD R110, R102, 0x100, R103 ;  /* 0x00000100666e7824 */ /* 0x000fc600078e0267 */
[----:B------:R-:W3:Y:S04]  /*bc60*/  LDL.LU R103, [R1+0x2ec] ;  /* 0x0002ec0001677983 */ /* 0x000ee80000300800 */
[----:B------:R-:W3:Y:S01]  /*bc70*/  LDL.LU R102, [R1+0x2e8] ;  /* 0x0002e80001667983 */ /* 0x000ee20000300800 */
[----:B------:R-:W-:-:S03]  /*bc80*/  IMAD R111, R125, 0x100, R101 ;  /* 0x000001007d6f7824 */ /* 0x000fc600078e0265 */
[----:B------:R-:W4:Y:S04]  /*bc90*/  LDL.LU R101, [R1+0x2e4] ;  /* 0x0002e40001657983 */ /* 0x000f280000300800 */
[----:B------:R-:W4:Y:S01]  /*bca0*/  LDL.LU R125, [R1+0x2e0] ;  /* 0x0002e000017d7983 */ /* 0x000f220000300800 */
[----:B------:R-:W-:Y:S01]  /*bcb0*/  F2FP.F16.E5M2.UNPACK_B R12, R12 ;  /* 0x0000000cff0c723e */ /* 0x000fe200020004ff */
[----:B------:R-:W-:Y:S01]  /*bcc0*/  IMAD R109, R121, 0x100, R123 ;  /* 0x00000100796d7824 */ /* 0x000fe200078e027b */
[----:B------:R-:W-:Y:S01]  /*bcd0*/  F2FP.F16.E5M2.UNPACK_B R13, R13 ;  /* 0x0000000dff0d723e */ /* 0x000fe200020004ff */
[----:B------:R-:W2:Y:S01]  /*bce0*/  LDL.LU R123, [R1+0x2dc] ;  /* 0x0002dc00017b7983 */ /* 0x000ea20000300800 */
[----:B------:R-:W-:Y:S02]  /*bcf0*/  F2FP.F16.E5M2.UNPACK_B R14, R14 ;  /* 0x0000000eff0e723e */ /* 0x000fe400020004ff */
[----:B------:R-:W-:Y:S01]  /*bd00*/  F2FP.F16.E5M2.UNPACK_B R15, R15 ;  /* 0x0000000fff0f723e */ /* 0x000fe200020004ff */
[----:B------:R-:W2:Y:S01]  /*bd10*/  LDL.LU R121, [R1+0x2d8] ;  /* 0x0002d80001797983 */ /* 0x000ea20000300800 */
[----:B------:R-:W-:Y:S01]  /*bd20*/  HMMA.16816.F32 R40, R76, R6, R40 ;  /* 0x000000064c28723c */ /* 0x000fe20000001828 */
[----:B------:R-:W-:-:S02]  /*bd30*/  F2FP.F16.E5M2.UNPACK_B R90, R90.H1 ;  /* 0x0000005aff5a723e */ /* 0x000fc400030004ff */
[----:B------:R-:W-:-:S05]  /*bd40*/  F2FP.F16.E5M2.UNPACK_B R91, R91.H1 ;  /* 0x0000005bff5b723e */ /* 0x000fca00030004ff */
[----:B------:R-:W-:Y:S01]  /*bd50*/  HMMA.16816.F32 R36, R76, R4, R36 ;  /* 0x000000044c24723c */ /* 0x000fe20000001824 */
[----:B------:R-:W-:Y:S02]  /*bd60*/  F2FP.F16.E5M2.UNPACK_B R108, R108 ;  /* 0x0000006cff6c723e */ /* 0x000fe400020004ff */
[----:B------:R-:W-:-:S05]  /*bd70*/  F2FP.F16.E5M2.UNPACK_B R109, R109 ;  /* 0x0000006dff6d723e */ /* 0x000fca00020004ff */
[----:B------:R-:W-:Y:S01]  /*bd80*/  HMMA.16816.F32 R32, R76, R8, R32 ;  /* 0x000000084c20723c */ /* 0x000fe20000001820 */
[----:B------:R-:W-:Y:S02]  /*bd90*/  F2FP.F16.E5M2.UNPACK_B R110, R110 ;  /* 0x0000006eff6e723e */ /* 0x000fe400020004ff */
[----:B------:R-:W-:-:S05]  /*bda0*/  F2FP.F16.E5M2.UNPACK_B R111, R111 ;  /* 0x0000006fff6f723e */ /* 0x000fca00020004ff */
[----:B------:R-:W-:Y:S01]  /*bdb0*/  HMMA.16816.F32 R76, R76, R10, R28 ;  /* 0x0000000a4c4c723c */ /* 0x000fe2000000181c */
[----:B------:R-:W-:Y:S02]  /*bdc0*/  F2FP.F16.E5M2.UNPACK_B R88, R86.H1 ;  /* 0x00000056ff58723e */ /* 0x000fe400030004ff */
[----:B------:R-:W-:-:S05]  /*bdd0*/  F2FP.F16.E5M2.UNPACK_B R89, R87.H1 ;  /* 0x00000057ff59723e */ /* 0x000fca00030004ff */
[C---:B------:R-:W-:Y:S08]  /*bde0*/  HMMA.16816.F32 R28, R92.reuse, R6, R16 ;  /* 0x000000065c1c723c */ /* 0x040ff00000001810 */
[----:B------:R-:W-:Y:S08]  /*bdf0*/  HMMA.16816.F32 R20, R92, R4, R20 ;  /* 0x000000045c14723c */ /* 0x000ff00000001814 */
[C---:B------:R-:W-:Y:S08]  /*be00*/  HMMA.16816.F32 R52, R12.reuse, R6, R52 ;  /* 0x000000060c34723c */ /* 0x040ff00000001834 */
[----:B------:R-:W-:Y:S08]  /*be10*/  HMMA.16816.F32 R56, R12, R4, R56 ;  /* 0x000000040c38723c */ /* 0x000ff00000001838 */
[----:B------:R-:W-:Y:S08]  /*be20*/  HMMA.16816.F32 R24, R92, R10, R24 ;  /* 0x0000000a5c18723c */ /* 0x000ff00000001818 */
[----:B------:R-:W-:Y:S01]  /*be30*/  HMMA.16816.F32 R4, R12, R8, R60 ;  /* 0x000000080c04723c */ /* 0x000fe2000000183c */
[----:B------:R-:W-:-:S02]  /*be40*/  F2FP.F16.E5M2.UNPACK_B R8, R98.H1 ;  /* 0x00000062ff08723e */ /* 0x000fc400030004ff */
[----:B------:R-:W-:-:S05]  /*be50*/  F2FP.F16.E5M2.UNPACK_B R9, R99.H1 ;  /* 0x00000063ff09723e */ /* 0x000fca00030004ff */
[----:B------:R-:W-:Y:S01]  /*be60*/  HMMA.16816.F32 R72, R12, R10, R72 ;  /* 0x0000000a0c48723c */ /* 0x000fe20000001848 */
[----:B------:R-:W-:Y:S02]  /*be70*/  F2FP.F16.E5M2.UNPACK_B R10, R106.H1 ;  /* 0x0000006aff0a723e */ /* 0x000fe400030004ff */
[----:B------:R-:W-:-:S05]  /*be80*/  F2FP.F16.E5M2.UNPACK_B R11, R107.H1 ;  /* 0x0000006bff0b723e */ /* 0x000fca00030004ff */
[C---:B------:R-:W-:Y:S08]  /*be90*/  HMMA.16816.F32 R64, R108.reuse, R90, R64 ;  /* 0x0000005a6c40723c */ /* 0x040ff00000001840 */
[C---:B------:R-:W-:Y:S08]  /*bea0*/  HMMA.16816.F32 R68, R108.reuse, R10, R68 ;  /* 0x0000000a6c44723c */ /* 0x040ff00000001844 */
[C---:B------:R-:W-:Y:S08]  /*beb0*/  HMMA.16816.F32 R12, R108.reuse, R8, R48 ;  /* 0x000000086c0c723c */ /* 0x040ff00000001830 */
[----:B------:R-:W-:Y:S01]  /*bec0*/  HMMA.16816.F32 R108, R108, R88, R44 ;  /* 0x000000586c6c723c */ /* 0x000fe2000000182c */
[----:B---3--:R-:W-:-:S02]  /*bed0*/  IMAD R45, R102, 0x100, R103 ;  /* 0x00000100662d7824 */ /* 0x008fc400078e0267 */
[----:B------:R-:W3:Y:S04]  /*bee0*/  LDL.LU R103, [R1+0x304] ;  /* 0x0003040001677983 */ /* 0x000ee80000300800 */
[----:B------:R-:W3:Y:S01]  /*bef0*/  LDL.LU R102, [R1+0x300] ;  /* 0x0003000001667983 */ /* 0x000ee20000300800 */
[----:B----4-:R-:W-:-:S03]  /*bf00*/  IMAD R46, R125, 0x100, R101 ;  /* 0x000001007d2e7824 */ /* 0x010fc600078e0265 */
[----:B------:R-:W4:Y:S04]  /*bf10*/  LDL.LU R101, [R1+0x2fc] ;  /* 0x0002fc0001657983 */ /* 0x000f280000300800 */
[----:B------:R-:W4:Y:S01]  /*bf20*/  LDL.LU R125, [R1+0x2f8] ;  /* 0x0002f800017d7983 */ /* 0x000f220000300800 */
[----:B--2---:R-:W-:Y:S02]  /*bf30*/  IMAD R44, R124, 0x100, R122 ;  /* 0x000001007c2c7824 */ /* 0x004fe400078e027a */
[----:B------:R-:W-:Y:S01]  /*bf40*/  IMAD R47, R121, 0x100, R123 ;  /* 0x00000100792f7824 */ /* 0x000fe200078e027b */
[----:B------:R-:W-:Y:S02]  /*bf50*/  F2FP.F16.E5M2.UNPACK_B R45, R45 ;  /* 0x0000002dff2d723e */ /* 0x000fe400020004ff */
[----:B------:R-:W-:-:S02]  /*bf60*/  F2FP.F16.E5M2.UNPACK_B R44, R44 ;  /* 0x0000002cff2c723e */ /* 0x000fc400020004ff */
[----:B------:R-:W-:Y:S02]  /*bf70*/  F2FP.F16.E5M2.UNPACK_B R46, R46 ;  /* 0x0000002eff2e723e */ /* 0x000fe400020004ff */
[----:B------:R-:W-:-:S07]  /*bf80*/  F2FP.F16.E5M2.UNPACK_B R47, R47 ;  /* 0x0000002fff2f723e */ /* 0x000fce00020004ff */
[----:B------:R-:W-:Y:S01]  /*bf90*/  HMMA.16816.F32 R84, R44, R90, R28 ;  /* 0x0000005a2c54723c */ /* 0x000fe2000000181c */
[----:B------:R-:W-:Y:S02]  /*bfa0*/  IMAD R30, R100, 0x100, R2 ;  /* 0x00000100641e7824 */ /* 0x000fe400078e0202 */
[----:B------:R0:W5:Y:S01]  /*bfb0*/  LDL.LU R2, [R1+0x3a8] ;  /* 0x0003a80001027983 */ /* 0x0001620000300800 */
[----:B------:R-:W-:-:S03]  /*bfc0*/  IMAD R31, R0, 0x100, R3 ;  /* 0x00000100001f7824 */ /* 0x000fc600078e0203 */
[----:B------:R0:W5:Y:S04]  /*bfd0*/  LDL.LU R100, [R1+0x3a4] ;  /* 0x0003a40001647983 */ /* 0x0001680000300800 */
        /* <DEDUP_REMOVED lines=8> */
[----:B------:R-:W-:Y:S01]  /*c060*/  IMAD R16, R117, 0x100, R116 ;  /* 0x0000010075107824 */ /* 0x000fe200078e0274 */
[----:B------:R-:W-:Y:S01]  /*c070*/  USHF.R.S32.HI UR11, URZ, 0x1f, UR5 ;  /* 0x0000001fff0b7899 */ /* 0x000fe20008011405 */
[----:B------:R-:W-:Y:S02]  /*c080*/  IMAD R17, R119, 0x100, R118 ;  /* 0x0000010077117824 */ /* 0x000fe400078e0276 */
[----:B------:R-:W-:Y:S02]  /*c090*/  IMAD R18, R113, 0x100, R112 ;  /* 0x0000010071127824 */ /* 0x000fe400078e0270 */
[----:B------:R-:W-:Y:S01]  /*c0a0*/  IMAD R19, R115, 0x100, R114 ;  /* 0x0000010073137824 */ /* 0x000fe200078e0272 */
[----:B------:R-:W-:Y:S01]  /*c0b0*/  UIADD3 UR37, UP0, UPT, UR5, UR37, URZ ;  /* 0x0000002505257290 */ /* 0x000fe2000ff1e0ff */
[----:B------:R-:W-:-:S02]  /*c0c0*/  F2FP.F16.E5M2.UNPACK_B R16, R16 ;  /* 0x00000010ff10723e */ /* 0x000fc400020004ff */
[----:B------:R-:W-:Y:S01]  /*c0d0*/  F2FP.F16.E5M2.UNPACK_B R17, R17 ;  /* 0x00000011ff11723e */ /* 0x000fe200020004ff */
[----:B------:R-:W-:Y:S01]  /*c0e0*/  UIADD3.X UR44, UPT, UPT, UR11, UR44, URZ, UP0, !UPT ;  /* 0x0000002c0b2c7290 */ /* 0x000fe200087fe4ff */
[----:B------:R-:W-:Y:S02]  /*c0f0*/  F2FP.F16.E5M2.UNPACK_B R18, R18 ;  /* 0x00000012ff12723e */ /* 0x000fe400020004ff */
[----:B------:R-:W-:Y:S01]  /*c100*/  F2FP.F16.E5M2.UNPACK_B R19, R19 ;  /* 0x00000013ff13723e */ /* 0x000fe200020004ff */
[----:B------:R-:W-:Y:S01]  /*c110*/  UIADD3 UR30, UP0, UPT, UR5, UR30, URZ ;  /* 0x0000001e051e7290 */ /* 0x000fe2000ff1e0ff */
[----:B------:R-:W-:Y:S02]  /*c120*/  F2FP.F16.E5M2.UNPACK_B R28, R28 ;  /* 0x0000001cff1c723e */ /* 0x000fe400020004ff */
[----:B------:R-:W-:Y:S02]  /*c130*/  F2FP.F16.E5M2.UNPACK_B R29, R29 ;  /* 0x0000001dff1d723e */ /* 0x000fe400020004ff */
[----:B------:R-:W-:-:S02]  /*c140*/  F2FP.F16.E5M2.UNPACK_B R30, R30 ;  /* 0x0000001eff1e723e */ /* 0x000fc400020004ff */
[----:B------:R-:W-:Y:S01]  /*c150*/  F2FP.F16.E5M2.UNPACK_B R31, R31 ;  /* 0x0000001fff1f723e */ /* 0x000fe200020004ff */
[----:B------:R-:W-:Y:S01]  /*c160*/  UIADD3.X UR51, UPT, UPT, UR11, UR51, URZ, UP0, !UPT ;  /* 0x000000330b337290 */ /* 0x000fe200087fe4ff */
[----:B------:R-:W-:Y:S01]  /*c170*/  HMMA.16816.F32 R40, R16, R90, R40 ;  /* 0x0000005a1028723c */ /* 0x000fe20000001828 */
[----:B------:R-:W-:Y:S02]  /*c180*/  UIADD3 UR40, UP3, UPT, UR5, UR40, URZ ;  /* 0x0000002805287290 */ /* 0x000fe4000ff7e0ff */
[----:B------:R-:W-:Y:S02]  /*c190*/  UIADD3 UR39, UP2, UPT, UR5, UR39, URZ ;  /* 0x0000002705277290 */ /* 0x000fe4000ff5e0ff */
[----:B------:R-:W-:-:S03]  /*c1a0*/  UIADD3 UR23, UP0, UPT, UR5, UR23, URZ ;  /* 0x0000001705177290 */ /* 0x000fc6000ff1e0ff */
[----:B------:R-:W-:Y:S01]  /*c1b0*/  HMMA.16816.F32 R36, R16, R10, R36 ;  /* 0x0000000a1024723c */ /* 0x000fe20000001824 */
[----:B------:R-:W-:Y:S02]  /*c1c0*/  UIADD3.X UR41, UPT, UPT, UR11, UR41, URZ, UP3, !UPT ;  /* 0x000000290b297290 */ /* 0x000fe40009ffe4ff */
[----:B------:R-:W-:-:S05]  /*c1d0*/  UIADD3.X UR42, UPT, UPT, UR11, UR42, URZ, UP2, !UPT ;  /* 0x0000002a0b2a7290 */ /* 0x000fca00097fe4ff */
[----:B------:R-:W-:Y:S01]  /*c1e0*/  HMMA.16816.F32 R32, R16, R8, R32 ;  /* 0x000000081020723c */ /* 0x000fe20000001820 */
[----:B------:R-:W-:Y:S02]  /*c1f0*/  UIADD3.X UR58, UPT, UPT, UR11, UR58, URZ, UP0, !UPT ;  /* 0x0000003a0b3a7290 */ /* 0x000fe400087fe4ff */
[----:B------:R-:W-:-:S05]  /*c200*/  UIADD3 UR38, UP1, UPT, UR5, UR38, URZ ;  /* 0x0000002605267290 */ /* 0x000fca000ff3e0ff */
[----:B------:R-:W-:Y:S01]  /*c210*/  HMMA.16816.F32 R16, R16, R88, R76 ;  /* 0x000000581010723c */ /* 0x000fe2000000184c */
[----:B------:R-:W-:Y:S02]  /*c220*/  UIADD3 UR36, UP6, UPT, UR5, UR36, URZ ;  /* 0x0000002405247290 */ /* 0x000fe4000ffde0ff */
[----:B------:R-:W-:-:S05]  /*c230*/  UIADD3 UR35, UP5, UPT, UR5, UR35, URZ ;  /* 0x0000002305237290 */ /* 0x000fca000ffbe0ff */
[----:B------:R-:W-:Y:S01]  /*c240*/  HMMA.16816.F32 R60, R44, R8, R80 ;  /* 0x000000082c3c723c */ /* 0x000fe20000001850 */
[----:B------:R-:W-:Y:S02]  /*c250*/  UIADD3 UR34, UP4, UPT, UR5, UR34, URZ ;  /* 0x0000002205227290 */ /* 0x000fe4000ff9e0ff */
[----:B------:R-:W-:Y:S02]  /*c260*/  UIADD3 UR33, UP3, UPT, UR5, UR33, URZ ;  /* 0x0000002105217290 */ /* 0x000fe4000ff7e0ff */
[----:B------:R-:W-:-:S03]  /*c270*/  UIADD3 UR32, UP2, UPT, UR5, UR32, URZ ;  /* 0x0000002005207290 */ /* 0x000fc6000ff5e0ff */
[----:B------:R-:W-:Y:S01]  /*c280*/  HMMA.16816.F32 R80, R28, R90, R52 ;  /* 0x0000005a1c50723c */ /* 0x000fe20000001834 */
[----:B------:R-:W-:Y:S02]  /*c290*/  UIADD3 UR16, UP0, UPT, UR5, UR16, URZ ;  /* 0x0000001005107290 */ /* 0x000fe4000ff1e0ff */
[----:B------:R-:W-:-:S05]  /*c2a0*/  UIADD3 UR6, UPT, UPT, UR6, -0x1, URZ ;  /* 0xffffffff06067890 */ /* 0x000fca000fffe0ff */
[----:B------:R-:W-:Y:S01]  /*c2b0*/  HMMA.16816.F32 R96, R28, R10, R56 ;  /* 0x0000000a1c60723c */ /* 0x000fe20000001838 */
[----:B------:R-:W-:-:S07]  /*c2c0*/  UIADD3.X UR43, UPT, UPT, UR11, UR43, URZ, UP1, !UPT ;  /* 0x0000002b0b2b7290 */ /* 0x000fce0008ffe4ff */
[----:B------:R-:W-:Y:S01]  /*c2d0*/  HMMA.16816.F32 R76, R28, R8, R4 ;  /* 0x000000081c4c723c */ /* 0x000fe20000001804 */
[----:B------:R-:W-:-:S07]  /*c2e0*/  UIADD3.X UR45, UPT, UPT, UR11, UR45, URZ, UP6, !UPT ;  /* 0x0000002d0b2d7290 */ /* 0x000fce000b7fe4ff */
[----:B------:R-:W-:Y:S01]  /*c2f0*/  HMMA.16816.F32 R20, R44, R10, R20 ;  /* 0x0000000a2c14723c */ /* 0x000fe20000001814 */
[----:B------:R-:W-:-:S07]  /*c300*/  UIADD3.X UR46, UPT, UPT, UR11, UR46, URZ, UP5, !UPT ;  /* 0x0000002e0b2e7290 */ /* 0x000fce000affe4ff */
[----:B------:R-:W-:Y:S01]  /*c310*/  HMMA.16816.F32 R24, R44, R88, R24 ;  /* 0x000000582c18723c */ /* 0x000fe20000001818 */
[----:B------:R-:W-:-:S07]  /*c320*/  UIADD3.X UR47, UPT, UPT, UR11, UR47, URZ, UP4, !UPT ;  /* 0x0000002f0b2f7290 */ /* 0x000fce000a7fe4ff */
[----:B------:R-:W-:Y:S01]  /*c330*/  HMMA.16816.F32 R28, R28, R88, R72 ;  /* 0x000000581c1c723c */ /* 0x000fe20000001848 */
[----:B------:R-:W-:Y:S02]  /*c340*/  UIADD3.X UR48, UPT, UPT, UR11, UR48, URZ, UP3, !UPT ;  /* 0x000000300b307290 */ /* 0x000fe40009ffe4ff */
[----:B------:R-:W-:Y:S02]  /*c350*/  UIADD3.X UR49, UPT, UPT, UR11, UR49, URZ, UP2, !UPT ;  /* 0x000000310b317290 */ /* 0x000fe400097fe4ff */
[----:B------:R-:W-:Y:S02]  /*c360*/  UIADD3.X UR65, UPT, UPT, UR11, UR65, URZ, UP0, !UPT ;  /* 0x000000410b417290 */ /* 0x000fe400087fe4ff */
[----:B------:R-:W-:Y:S02]  /*c370*/  UIADD3 UR31, UP1, UPT, UR5, UR31, URZ ;  /* 0x0000001f051f7290 */ /* 0x000fe4000ff3e0ff */
[----:B------:R-:W-:Y:S02]  /*c380*/  UIADD3 UR29, UP6, UPT, UR5, UR29, URZ ;  /* 0x0000001d051d7290 */ /* 0x000fe4000ffde0ff */
[----:B------:R-:W-:-:S02]  /*c390*/  UIADD3 UR28, UP5, UPT, UR5, UR28, URZ ;  /* 0x0000001c051c7290 */ /* 0x000fc4000ffbe0ff */
[----:B------:R-:W-:Y:S02]  /*c3a0*/  UIADD3 UR27, UP4, UPT, UR5, UR27, URZ ;  /* 0x0000001b051b7290 */ /* 0x000fe4000ff9e0ff */
[----:B------:R-:W-:Y:S02]  /*c3b0*/  UIADD3 UR26, UP3, UPT, UR5, UR26, URZ ;  /* 0x0000001a051a7290 */ /* 0x000fe4000ff7e0ff */
[----:B------:R-:W-:Y:S02]  /*c3c0*/  UIADD3 UR25, UP2, UPT, UR5, UR25, URZ ;  /* 0x0000001905197290 */ /* 0x000fe4000ff5e0ff */
[----:B------:R-:W-:Y:S02]  /*c3d0*/  UISETP.NE.U32.AND UP0, UPT, UR6, URZ, UPT ;  /* 0x000000ff0600728c */ /* 0x000fe4000bf05070 */
[----:B------:R-:W-:Y:S02]  /*c3e0*/  UIADD3.X UR50, UPT, UPT, UR11, UR50, URZ, UP1, !UPT ;  /* 0x000000320b327290 */ /* 0x000fe40008ffe4ff */
[----:B------:R-:W-:-:S02]  /*c3f0*/  UIADD3.X UR52, UPT, UPT, UR11, UR52, URZ, UP6, !UPT ;  /* 0x000000340b347290 */ /* 0x000fc4000b7fe4ff */
[----:B------:R-:W-:Y:S02]  /*c400*/  UIADD3.X UR53, UPT, UPT, UR11, UR53, URZ, UP5, !UPT ;  /* 0x000000350b357290 */ /* 0x000fe4000affe4ff */
[----:B------:R-:W-:Y:S02]  /*c410*/  UIADD3.X UR54, UPT, UPT, UR11, UR54, URZ, UP4, !UPT ;  /* 0x000000360b367290 */ /* 0x000fe4000a7fe4ff */
[----:B------:R-:W-:Y:S02]  /*c420*/  UIADD3.X UR55, UPT, UPT, UR11, UR55, URZ, UP3, !UPT ;  /* 0x000000370b377290 */ /* 0x000fe40009ffe4ff */
[----:B------:R-:W-:Y:S01]  /*c430*/  UIADD3.X UR56, UPT, UPT, UR11, UR56, URZ, UP2, !UPT ;  /* 0x000000380b387290 */ /* 0x000fe200097fe4ff */
[----:B------:R-:W-:Y:S01]  /*c440*/  IMAD.U32 R4, RZ, RZ, UR10 ;  /* 0x0000000aff047e24 */ /* 0x000fe2000f8e00ff */
[----:B------:R-:W-:Y:S02]  /*c450*/  UIADD3 UR24, UP1, UPT, UR5, UR24, URZ ;  /* 0x0000001805187290 */ /* 0x000fe4000ff3e0ff */
[----:B------:R-:W-:-:S02]  /*c460*/  UIADD3 UR22, UP6, UPT, UR5, UR22, URZ ;  /* 0x0000001605167290 */ /* 0x000fc4000ffde0ff */
[----:B------:R-:W-:Y:S02]  /*c470*/  UIADD3 UR21, UP5, UPT, UR5, UR21, URZ ;  /* 0x0000001505157290 */ /* 0x000fe4000ffbe0ff */
[----:B------:R-:W-:Y:S02]  /*c480*/  UIADD3 UR20, UP4, UPT, UR5, UR20, URZ ;  /* 0x0000001405147290 */ /* 0x000fe4000ff9e0ff */
[----:B------:R-:W-:Y:S02]  /*c490*/  UIADD3 UR19, UP3, UPT, UR5, UR19, URZ ;  /* 0x0000001305137290 */ /* 0x000fe4000ff7e0ff */
[----:B------:R-:W-:Y:S01]  /*c4a0*/  UIADD3 UR18, UP2, UPT, UR5, UR18, URZ ;  /* 0x0000001205127290 */ /* 0x000fe2000ff5e0ff */
[----:B--2---:R-:W-:Y:S01]  /*c4b0*/  IADD3 R0, P2, PT, R0, UR10, RZ ;  /* 0x0000000a00007c10 */ /* 0x004fe2000ff5e0ff */
[----:B------:R-:W-:Y:S02]  /*c4c0*/  UIADD3.X UR57, UPT, UPT, UR11, UR57, URZ, UP1, !UPT ;  /* 0x000000390b397290 */ /* 0x000fe40008ffe4ff */
[----:B------:R-:W-:-:S02]  /*c4d0*/  UIADD3.X UR59, UPT, UPT, UR11, UR59, URZ, UP6, !UPT ;  /* 0x0000003b0b3b7290 */ /* 0x000fc4000b7fe4ff */
[----:B------:R-:W-:Y:S02]  /*c4e0*/  UIADD3.X UR60, UPT, UPT, UR11, UR60, URZ, UP5, !UPT ;  /* 0x0000003c0b3c7290 */ /* 0x000fe4000affe4ff */
[----:B------:R-:W-:Y:S02]  /*c4f0*/  UIADD3.X UR61, UPT, UPT, UR11, UR61, URZ, UP4, !UPT ;  /* 0x0000003d0b3d7290 */ /* 0x000fe4000a7fe4ff */
[----:B------:R-:W-:Y:S02]  /*c500*/  UIADD3.X UR62, UPT, UPT, UR11, UR62, URZ, UP3, !UPT ;  /* 0x0000003e0b3e7290 */ /* 0x000fe40009ffe4ff */
[----:B------:R-:W-:Y:S01]  /*c510*/  UIADD3.X UR63, UPT, UPT, UR11, UR63, URZ, UP2, !UPT ;  /* 0x0000003f0b3f7290 */ /* 0x000fe200097fe4ff */
[----:B------:R-:W-:Y:S01]  /*c520*/  LEA.HI.X.SX32 R3, R4, R3, 0x1, P2 ;  /* 0x0000000304037211 */ /* 0x000fe200010f0eff */
[----:B------:R-:W-:Y:S02]  /*c530*/  UIADD3 UR17, UP1, UPT, UR5, UR17, URZ ;  /* 0x0000001105117290 */ /* 0x000fe4000ff3e0ff */
[----:B------:R-:W-:-:S02]  /*c540*/  UIADD3 UR15, UP6, UPT, UR5, UR15, URZ ;  /* 0x0000000f050f7290 */ /* 0x000fc4000ffde0ff */
[----:B------:R-:W-:Y:S02]  /*c550*/  UIADD3 UR14, UP5, UPT, UR5, UR14, URZ ;  /* 0x0000000e050e7290 */ /* 0x000fe4000ffbe0ff */
[----:B------:R-:W-:Y:S02]  /*c560*/  UIADD3 UR13, UP4, UPT, UR5, UR13, URZ ;  /* 0x0000000d050d7290 */ /* 0x000fe4000ff9e0ff */
[----:B------:R-:W-:Y:S02]  /*c570*/  UIADD3 UR12, UP3, UPT, UR5, UR12, URZ ;  /* 0x0000000c050c7290 */ /* 0x000fe4000ff7e0ff */
[----:B------:R-:W-:Y:S02]  /*c580*/  UIADD3 UR7, UP2, UPT, UR5, UR7, URZ ;  /* 0x0000000705077290 */ /* 0x000fe4000ff5e0ff */
[----:B------:R-:W-:Y:S02]  /*c590*/  UIADD3.X UR64, UPT, UPT, UR11, UR64, URZ, UP1, !UPT ;  /* 0x000000400b407290 */ /* 0x000fe40008ffe4ff */
[----:B------:R-:W-:-:S02]  /*c5a0*/  UIADD3.X UR69, UPT, UPT, UR11, UR69, URZ, UP6, !UPT ;  /* 0x000000450b457290 */ /* 0x000fc4000b7fe4ff */
[----:B------:R-:W-:Y:S02]  /*c5b0*/  UIADD3.X UR68, UPT, UPT, UR11, UR68, URZ, UP5, !UPT ;  /* 0x000000440b447290 */ /* 0x000fe4000affe4ff */
[----:B------:R-:W-:Y:S02]  /*c5c0*/  UIADD3.X UR67, UPT, UPT, UR11, UR67, URZ, UP4, !UPT ;  /* 0x000000430b437290 */ /* 0x000fe4000a7fe4ff */
[----:B------:R-:W-:Y:S02]  /*c5d0*/  UIADD3.X UR71, UPT, UPT, UR11, UR71, URZ, UP3, !UPT ;  /* 0x000000470b477290 */ /* 0x000fe40009ffe4ff */
[----:B------:R-:W-:Y:S02]  /*c5e0*/  UIADD3.X UR70, UPT, UPT, UR11, UR70, URZ, UP2, !UPT ;  /* 0x000000460b467290 */ /* 0x000fe400097fe4ff */
[----:B------:R-:W-:Y:S01]  /*c5f0*/  UIADD3 UR66, UPT, UPT, UR66, -0x80, URZ ;  /* 0xffffff8042427890 */ /* 0x000fe2000fffe0ff */
[----:B---3--:R-:W-:Y:S02]  /*c600*/  IADD3 R103, P0, PT, R103, UR5, RZ ;  /* 0x0000000567677c10 */ /* 0x008fe4000ff1e0ff */
[----:B------:R-:W-:-:S03]  /*c610*/  IADD3 R102, P1, PT, R102, UR5, RZ ;  /* 0x0000000566667c10 */ /* 0x000fc6000ff3e0ff */
[----:B------:R0:W-:Y:S01]  /*c620*/  STL [R1+0x1d4], R103 ;  /* 0x0001d46701007387 */ /* 0x0001e20000100800 */
[----:B----4-:R-:W-:Y:S02]  /*c630*/  IADD3.X R101, PT, PT, R101, UR11, RZ, P0, !PT ;  /* 0x0000000b65657c10 */ /* 0x010fe400087fe4ff */
[----:B------:R-:W-:Y:S01]  /*c640*/  IADD3.X R125, PT, PT, R125, UR11, RZ, P1, !PT ;  /* 0x0000000b7d7d7c10 */ /* 0x000fe20008ffe4ff */
[----:B------:R0:W-:Y:S04]  /*c650*/  STL [R1+0x1f4], R102 ;  /* 0x0001f46601007387 */ /* 0x0001e80000100800 */
[----:B------:R0:W-:Y:S04]  /*c660*/  STL [R1+0x1dc], R125 ;  /* 0x0001dc7d01007387 */ /* 0x0001e80000100800 */
[----:B------:R0:W-:Y:S01]  /*c670*/  STL [R1+0x1c8], R101 ;  /* 0x0001c86501007387 */ /* 0x0001e20000100800 */
[----:B------:R-:W-:Y:S05]  /*c680*/  BRA.U UP0, `(.L_x_1) ;  /* 0xffffff7500307547 */ /* 0x000fea000b83ffff */
.L_x_0:
[----:B------:R-:W2:Y:S01]  /*c690*/  S2R R45, SR_TID.X ;  /* 0x00000000002d7919 */ /* 0x000ea20000002100 */
[----:B------:R-:W-:Y:S01]  /*c6a0*/  F2FP.SATFINITE.E5M2.F32.PACK_AB_MERGE_C R64, R65, R64, RZ ;  /* 0x000000404140723e */ /* 0x000fe200048060ff */
[----:B------:R-:W3:Y:S01]  /*c6b0*/  LDCU.128 UR12, c[0x0][0x390] ;  /* 0x00007200ff0c77ac */ /* 0x000ee20008000c00 */
[----:B------:R-:W-:Y:S01]  /*c6c0*/  F2FP.SATFINITE.E5M2.F32.PACK_AB_MERGE_C R68, R69, R68, RZ ;  /* 0x000000444544723e */ /* 0x000fe200048060ff */
[----:B------:R-:W4:Y:S01]  /*c6d0*/  S2R R5, SR_TID.X ;  /* 0x0000000000057919 */ /* 0x000f220000002100 */
[----:B------:R-:W-:Y:S01]  /*c6e0*/  F2FP.SATFINITE.E5M2.F32.PACK_AB_MERGE_C R12, R13, R12, RZ ;  /* 0x0000000c0d0c723e */ /* 0x000fe200048060ff */
[----:B------:R-:W0:Y:S01]  /*c6f0*/  LDCU UR5, c[0x0][0x3b8] ;  /* 0x00007700ff0577ac */ /* 0x000e220008000800 */
[----:B------:R-:W-:Y:S02]  /*c700*/  F2FP.SATFINITE.E5M2.F32.PACK_AB_MERGE_C R66, R67, R66, RZ ;  /* 0x000000424342723e */ /* 0x000fe400048060ff */
[----:B------:R-:W-:Y:S02]  /*c710*/  F2FP.SATFINITE.E5M2.F32.PACK_AB_MERGE_C R70, R71, R70, RZ ;  /* 0x000000464746723e */ /* 0x000fe400048060ff */
[----:B------:R-:W-:-:S02]  /*c720*/  F2FP.SATFINITE.E5M2.F32.PACK_AB_MERGE_C R14, R15, R14, RZ ;  /* 0x0000000e0f0e723e */ /* 0x000fc400048060ff */
[----:B------:R-:W-:Y:S02]  /*c730*/  F2FP.SATFINITE.E5M2.F32.PACK_AB_MERGE_C R40, R41, R40, RZ ;  /* 0x000000282928723e */ /* 0x000fe400048060ff */
[----:B------:R-:W-:Y:S02]  /*c740*/  F2FP.SATFINITE.E5M2.F32.PACK_AB_MERGE_C R36, R37, R36, RZ ;  /* 0x000000242524723e */ /* 0x000fe400048060ff */
[----:B------:R-:W-:Y:S02]  /*c750*/  F2FP.SATFINITE.E5M2.F32.PACK_AB_MERGE_C R32, R33, R32, RZ ;  /* 0x000000202120723e */ /* 0x000fe400048060ff */
[----:B------:R-:W-:Y:S02]  /*c760*/  F2FP.SATFINITE.E5M2.F32.PACK_AB_MERGE_C R42, R43, R42, RZ ;  /* 0x0000002a2b2a723e */ /* 0x000fe400048060ff */
[----:B------:R-:W-:Y:S02]  /*c770*/  F2FP.SATFINITE.E5M2.F32.PACK_AB_MERGE_C R38, R39, R38, RZ ;  /* 0x000000262726723e */ /* 0x000fe400048060ff */
[----:B------:R-:W-:-:S02]  /*c780*/  F2FP.SATFINITE.E5M2.F32.PACK_AB_MERGE_C R34, R35, R34, RZ ;  /* 0x000000222322723e */ /* 0x000fc400048060ff */
[----:B------:R-:W-:Y:S02]  /*c790*/  F2FP.SATFINITE.E5M2.F32.PACK_AB_MERGE_C R16, R17, R16, RZ ;  /* 0x000000101110723e */ /* 0x000fe400048060ff */
[----:B------:R-:W-:Y:S02]  /*c7a0*/  F2FP.SATFINITE.E5M2.F32.PACK_AB_MERGE_C R20, R21, R20, RZ ;  /* 0x000000141514723e */ /* 0x000fe400048060ff */
[----:B------:R-:W-:Y:S02]  /*c7b0*/  F2FP.SATFINITE.E5M2.F32.PACK_AB_MERGE_C R22, R23, R22, RZ ;  /* 0x000000161716723e */ /* 0x000fe400048060ff */
[----:B------:R-:W-:Y:S01]  /*c7c0*/  F2FP.SATFINITE.E5M2.F32.PACK_AB_MERGE_C R84, R85, R84, RZ ;  /* 0x000000545554723e */ /* 0x000fe200048060ff */
[----:B--2---:R-:W-:Y:S01]  /*c7d0*/  IMAD.SHL.U32 R0, R45, 0x200, RZ ;  /* 0x000002002d007824 */ /* 0x004fe200078e00ff */
[----:B------:R-:W-:Y:S01]  /*c7e0*/  F2FP.SATFINITE.E5M2.F32.PACK_AB_MERGE_C R60, R61, R60, RZ ;  /* 0x0000003c3d3c723e */ /* 0x000fe200048060ff */
[C---:B-----5:R-:W-:Y:S01]  /*c7f0*/  IMAD.SHL.U32 R2, R45.reuse, 0x8, RZ ;  /* 0x000000082d027824 */ /* 0x060fe200078e00ff */
[----:B------:R-:W-:Y:S01]  /*c800*/  LOP3.LUT R64, R64, 0xffff, RZ, 0xc0, !PT ;  /* 0x0000ffff40407812 */ /* 0x000fe200078ec0ff */
[----:B------:R-:W2:Y:S01]  /*c810*/  LDL.LU R85, [R1+0xe4] ;  /* 0x0000e40001557983 */ /* 0x000ea20000300800 */
[----:B------:R-:W-:Y:S01]  /*c820*/  LOP3.LUT R3, R0, 0x1000, RZ, 0xc0, !PT ;  /* 0x0000100000037812 */ /* 0x000fe200078ec0ff */
[C---:B------:R-:W-:Y:S01]  /*c830*/  IMAD.SHL.U32 R0, R45.reuse, 0x100, RZ ;  /* 0x000001002d007824 */ /* 0x040fe200078e00ff */
[----:B------:R-:W-:Y:S01]  /*c840*/  LOP3.LUT R4, R2, 0x80, RZ, 0xc0, !PT ;  /* 0x0000008002047812 */ /* 0x000fe200078ec0ff */
[----:B------:R-:W-:Y:S01]  /*c850*/  IMAD.SHL.U32 R2, R45, 0x10, RZ ;  /* 0x000000102d027824 */ /* 0x000fe200078e00ff */
[----:B----4-:R-:W-:-:S02]  /*c860*/  LOP3.LUT R5, R5, 0x180, RZ, 0xc0, !PT ;  /* 0x0000018005057812 */ /* 0x010fc400078ec0ff */
[----:B------:R-:W-:Y:S02]  /*c870*/  IADD3 R4, PT, PT, R4, UR4, R3 ;  /* 0x0000000404047c10 */ /* 0x000fe4000fffe003 */
[----:B------:R-:W-:Y:S02]  /*c880*/  LOP3.LUT R0, R0, 0x6000, RZ, 0xc0, !PT ;  /* 0x0000600000007812 */ /* 0x000fe400078ec0ff */
[----:B------:R-:W-:Y:S02]  /*c890*/  LOP3.LUT R3, R2, 0x70, RZ, 0xc0, !PT ;  /* 0x0000007002037812 */ /* 0x000fe400078ec0ff */
[----:B------:R-:W-:Y:S02]  /*c8a0*/  LOP3.LUT R15, R68, 0xffff, RZ, 0xc0, !PT ;  /* 0x0000ffff440f7812 */ /* 0x000fe400078ec0ff */
[----:B------:R-:W-:Y:S02]  /*c8b0*/  IADD3 R0, PT, PT, R3, R4, R0 ;  /* 0x0000000403007210 */ /* 0x000fe40007ffe000 */
[----:B------:R-:W-:-:S02]  /*c8c0*/  LOP3.LUT R48, R12, 0xffff, RZ, 0xc0, !PT ;  /* 0x0000ffff0c307812 */ /* 0x000fc400078ec0ff */
[----:B------:R-:W-:Y:S01]  /*c8d0*/  LOP3.LUT R66, R66, 0xffff, RZ, 0xc0, !PT ;  /* 0x0000ffff42427812 */ /* 0x000fe200078ec0ff */
[----:B------:R-:W-:Y:S01]  /*c8e0*/  IMAD R2, R5, 0x2, R0 ;  /* 0x0000000205027824 */ /* 0x000fe200078e0200 */
[----:B------:R-:W-:Y:S02]  /*c8f0*/  LOP3.LUT R17, R70, 0xffff, RZ, 0xc0, !PT ;  /* 0x0000ffff46117812 */ /* 0x000fe400078ec0ff */
[----:B------:R-:W-:Y:S02]  /*c900*/  LOP3.LUT R50, R14, 0xffff, RZ, 0xc0, !PT ;  /* 0x0000ffff0e327812 */ /* 0x000fe400078ec0ff */
[----:B------:R-:W-:Y:S02]  /*c910*/  LOP3.LUT R40, R40, 0xffff, RZ, 0xc0, !PT ;  /* 0x0000ffff28287812 */ /* 0x000fe400078ec0ff */
[----:B------:R-:W-:Y:S02]  /*c920*/  LOP3.LUT R21, R36, 0xffff, RZ, 0xc0, !PT ;  /* 0x0000ffff24157812 */ /* 0x000fe400078ec0ff */
[----:B------:R-:W-:-:S02]  /*c930*/  LOP3.LUT R32, R32, 0xffff, RZ, 0xc0, !PT ;  /* 0x0000ffff20207812 */ /* 0x000fc400078ec0ff */
[----:B------:R-:W-:Y:S02]  /*c940*/  LOP3.LUT R42, R42, 0xffff, RZ, 0xc0, !PT ;  /* 0x0000ffff2a2a7812 */ /* 0x000fe400078ec0ff */
[----:B------:R-:W-:Y:S02]  /*c950*/  LOP3.LUT R23, R38, 0xffff, RZ, 0xc0, !PT ;  /* 0x0000ffff26177812 */ /* 0x000fe400078ec0ff */
[----:B------:R-:W-:Y:S02]  /*c960*/  LOP3.LUT R34, R34, 0xffff, RZ, 0xc0, !PT ;  /* 0x0000ffff22227812 */ /* 0x000fe400078ec0ff */
        /* <DEDUP_REMOVED lines=8> */
[----:B------:R-:W-:-:S02]  /*c9f0*/  PRMT R3, R48, 0x3340, R1 ;  /* 0x0000334030037816 */ /* 0x000fc40000000001 */
[----:B------:R-:W-:Y:S02]  /*ca00*/  PRMT R4, R64, 0x3340, R15 ;  /* 0x0000334040047816 */ /* 0x000fe4000000000f */
[----:B------:R-:W-:Y:S02]  /*ca10*/  F2FP.SATFINITE.E5M2.F32.PACK_AB_MERGE_C R24, R25, R24, RZ ;  /* 0x000000181918723e */ /* 0x000fe400048060ff */
[--C-:B------:R-:W-:Y:S02]  /*ca20*/  PRMT R0, R50, 0x3340, R1.reuse ;  /* 0x0000334032007816 */ /* 0x100fe40000000001 */
[----:B------:R-:W-:Y:S02]  /*ca30*/  PRMT R7, R32, 0x3340, R1 ;  /* 0x0000334020077816 */ /* 0x000fe40000000001 */
[----:B------:R-:W-:Y:S02]  /*ca40*/  PRMT R5, R66, 0x3340, R17 ;  /* 0x0000334042057816 */ /* 0x000fe40000000011 */
[----:B------:R-:W-:-:S02]  /*ca50*/  PRMT R6, R40, 0x3340, R21 ;  /* 0x0000334028067816 */ /* 0x000fc40000000015 */
[----:B------:R-:W-:Y:S02]  /*ca60*/  F2FP.SATFINITE.E5M2.F32.PACK_AB_MERGE_C R26, R27, R26, RZ ;  /* 0x0000001a1b1a723e */ /* 0x000fe400048060ff */
[----:B------:R-:W-:Y:S02]  /*ca70*/  F2FP.SATFINITE.E5M2.F32.PACK_AB_MERGE_C R28, R29, R28, RZ ;  /* 0x0000001c1d1c723e */ /* 0x000fe400048060ff */
[----:B------:R-:W-:Y:S02]  /*ca80*/  PRMT R9, R34, 0x3340, R1 ;  /* 0x0000334022097816 */ /* 0x000fe40000000001 */
[----:B------:R-:W-:Y:S02]  /*ca90*/  PRMT R8, R42, 0x3340, R23 ;  /* 0x000033402a087816 */ /* 0x000fe40000000017 */
[----:B------:R-:W-:Y:S02]  /*caa0*/  LOP3.LUT R84, R84, 0xffff, RZ, 0xc0, !PT ;  /* 0x0000ffff54547812 */ /* 0x000fe400078ec0ff */
[----:B------:R-:W-:-:S02]  /*cab0*/  LOP3.LUT R25, R20, 0xffff, RZ, 0xc0, !PT ;  /* 0x0000ffff14197812 */ /* 0x000fc400078ec0ff */
[----:B------:R-:W-:Y:S02]  /*cac0*/  LOP3.LUT R60, R60, 0xffff, RZ, 0xc0, !PT ;  /* 0x0000ffff3c3c7812 */ /* 0x000fe400078ec0ff */
[----:B------:R-:W-:Y:S02]  /*cad0*/  F2FP.SATFINITE.E5M2.F32.PACK_AB_MERGE_C R30, R31, R30, RZ ;  /* 0x0000001e1f1e723e */ /* 0x000fe400048060ff */
[----:B------:R-:W-:Y:S02]  /*cae0*/  LOP3.LUT R86, R86, 0xffff, RZ, 0xc0, !PT ;  /* 0x0000ffff56567812 */ /* 0x000fe400078ec0ff */
[----:B------:R-:W-:Y:S02]  /*caf0*/  LOP3.LUT R27, R22, 0xffff, RZ, 0xc0, !PT ;  /* 0x0000ffff161b7812 */ /* 0x000fe400078ec0ff */
[----:B------:R-:W-:Y:S02]  /*cb00*/  LOP3.LUT R62, R62, 0xffff, RZ, 0xc0, !PT ;  /* 0x0000ffff3e3e7812 */ /* 0x000fe400078ec0ff */
[----:B------:R-:W-:-:S02]  /*cb10*/  LOP3.LUT R80, R80, 0xffff, RZ, 0xc0, !PT ;  /* 0x0000ffff50507812 */ /* 0x000fc400078ec0ff */
[----:B------:R-:W-:Y:S02]  /*cb20*/  LOP3.LUT R29, R96, 0xffff, RZ, 0xc0, !PT ;  /* 0x0000ffff601d7812 */ /* 0x000fe400078ec0ff */
[----:B------:R-:W-:Y:S02]  /*cb30*/  LOP3.LUT R76, R76, 0xffff, RZ, 0xc0, !PT ;  /* 0x0000ffff4c4c7812 */ /* 0x000fe400078ec0ff */
[----:B------:R-:W-:Y:S02]  /*cb40*/  PRMT R4, R4, 0x5410, R3 ;  /* 0x0000541004047816 */ /* 0x000fe40000000003 */
[----:B------:R-:W-:Y:S02]  /*cb50*/  LOP3.LUT R82, R82, 0xffff, RZ, 0xc0, !PT ;  /* 0x0000ffff52527812 */ /* 0x000fe400078ec0ff */
[----:B------:R-:W-:Y:S02]  /*cb60*/  LOP3.LUT R31, R98, 0xffff, RZ, 0xc0, !PT ;  /* 0x0000ffff621f7812 */ /* 0x000fe400078ec0ff */
[----:B------:R-:W-:-:S02]  /*cb70*/  LOP3.LUT R78, R78, 0xffff, RZ, 0xc0, !PT ;  /* 0x0000ffff4e4e7812 */ /* 0x000fc400078ec0ff */
[----:B------:R-:W-:Y:S02]  /*cb80*/  PRMT R5, R5, 0x5410, R0 ;  /* 0x0000541005057816 */ /* 0x000fe40000000000 */
[----:B------:R-:W-:Y:S02]  /*cb90*/  PRMT R3, R6, 0x5410, R7 ;  /* 0x0000541006037816 */ /* 0x000fe40000000007 */
[----:B------:R-:W-:Y:S02]  /*cba0*/  PRMT R0, R8, 0x5410, R9 ;  /* 0x0000541008007816 */ /* 0x000fe40000000009 */
[----:B------:R-:W-:Y:S02]  /*cbb0*/  PRMT R6, R60, 0x3340, R1 ;  /* 0x000033403c067816 */ /* 0x000fe40000000001 */
[----:B------:R-:W-:Y:S02]  /*cbc0*/  PRMT R13, R84, 0x3340, R25 ;  /* 0x00003340540d7816 */ /* 0x000fe40000000019 */
[----:B------:R-:W-:-:S02]  /*cbd0*/  PRMT R7, R62, 0x3340, R1 ;  /* 0x000033403e077816 */ /* 0x000fc40000000001 */
        /* <DEDUP_REMOVED lines=9> */
[----:B------:R-:W-:Y:S02]  /*cc70*/  SHF.R.U32.HI R8, RZ, 0x8, R64 ;  /* 0x00000008ff087819 */ /* 0x000fe40000011640 */
[----:B------:R-:W-:Y:S02]  /*cc80*/  SHF.R.U32.HI R9, RZ, 0x8, R66 ;  /* 0x00000008ff097819 */ /* 0x000fe40000011642 */
[----:B------:R-:W-:-:S02]  /*cc90*/  SHF.R.U32.HI R11, RZ, 0x8, R17 ;  /* 0x00000008ff0b7819 */ /* 0x000fc40000011611 */
[----:B------:R-:W-:Y:S02]  /*cca0*/  SHF.R.U32.HI R10, RZ, 0x8, R15 ;  /* 0x00000008ff0a7819 */ /* 0x000fe4000001160f */
[----:B------:R-:W-:Y:S02]  /*ccb0*/  LOP3.LUT R17, R8, 0xffff, RZ, 0xc0, !PT ;  /* 0x0000ffff08117812 */ /* 0x000fe400078ec0ff */
[----:B------:R-:W-:Y:S02]  /*ccc0*/  LOP3.LUT R11, R11, 0xffff, RZ, 0xc0, !PT ;  /* 0x0000ffff0b0b7812 */ /* 0x000fe400078ec0ff */
[----:B------:R-:W-:Y:S02]  /*ccd0*/  LOP3.LUT R8, R9, 0xffff, RZ, 0xc0, !PT ;  /* 0x0000ffff09087812 */ /* 0x000fe400078ec0ff */
[----:B------:R-:W-:Y:S02]  /*cce0*/  F2FP.SATFINITE.E5M2.F32.PACK_AB_MERGE_C R18, R19, R18, RZ ;  /* 0x000000121312723e */ /* 0x000fe400048060ff */
[----:B------:R-:W-:-:S02]  /*ccf0*/  LOP3.LUT R10, R10, 0xffff, RZ, 0xc0, !PT ;  /* 0x0000ffff0a0a7812 */ /* 0x000fc400078ec0ff */
[----:B------:R-:W-:Y:S02]  /*cd00*/  PRMT R19, R8, 0x3340, R11 ;  /* 0x0000334008137816 */ /* 0x000fe4000000000b */
[----:B------:R-:W-:Y:S02]  /*cd10*/  SHF.R.U32.HI R8, RZ, 0x8, R40 ;  /* 0x00000008ff087819 */ /* 0x000fe40000011628 */
[----:B------:R-:W-:Y:S02]  /*cd20*/  SHF.R.U32.HI R15, RZ, 0x8, R50 ;  /* 0x00000008ff0f7819 */ /* 0x000fe40000011632 */
[----:B------:R-:W-:Y:S02]  /*cd30*/  SHF.R.U32.HI R9, RZ, 0x8, R42 ;  /* 0x00000008ff097819 */ /* 0x000fe4000001162a */
[----:B------:R-:W-:Y:S02]  /*cd40*/  SHF.R.U32.HI R11, RZ, 0x8, R23 ;  /* 0x00000008ff0b7819 */ /* 0x000fe40000011617 */
[----:B------:R-:W-:-:S02]  /*cd50*/  PRMT R17, R17, 0x3340, R10 ;  /* 0x0000334011117816 */ /* 0x000fc4000000000a */
[----:B------:R-:W-:Y:S02]  /*cd60*/  SHF.R.U32.HI R10, RZ, 0x8, R21 ;  /* 0x00000008ff0a7819 */ /* 0x000fe40000011615 */
[----:B------:R-:W-:Y:S02]  /*cd70*/  LOP3.LUT R21, R8, 0xffff, RZ, 0xc0, !PT ;  /* 0x0000ffff08157812 */ /* 0x000fe400078ec0ff */
[----:B------:R-:W-:Y:S02]  /*cd80*/  LOP3.LUT R15, R15, 0xffff, RZ, 0xc0, !PT ;  /* 0x0000ffff0f0f7812 */ /* 0x000fe400078ec0ff */
[----:B------:R-:W-:Y:S02]  /*cd90*/  LOP3.LUT R11, R11, 0xffff, RZ, 0xc0, !PT ;  /* 0x0000ffff0b0b7812 */ /* 0x000fe400078ec0ff */
[----:B------:R-:W-:Y:S02]  /*cda0*/  LOP3.LUT R8, R9, 0xffff, RZ, 0xc0, !PT ;  /* 0x0000ffff09087812 */ /* 0x000fe400078ec0ff */
[----:B------:R-:W-:-:S02]  /*cdb0*/  LOP3.LUT R10, R10, 0xffff, RZ, 0xc0, !PT ;  /* 0x0000ffff0a0a7812 */ /* 0x000fc400078ec0ff */
[----:B------:R-:W-:Y:S02]  /*cdc0*/  PRMT R44, R15, 0x3340, R44 ;  /* 0x000033400f2c7816 */ /* 0x000fe4000000002c */
[----:B------:R-:W-:Y:S02]  /*cdd0*/  PRMT R23, R8, 0x3340, R11 ;  /* 0x0000334008177816 */ /* 0x000fe4000000000b */
[----:B------:R-:W-:Y:S02]  /*cde0*/  SHF.R.U32.HI R15, RZ, 0x8, R34 ;  /* 0x00000008ff0f7819 */ /* 0x000fe40000011622 */
[----:B------:R-:W-:Y:S02]  /*cdf0*/  SHF.R.U32.HI R8, RZ, 0x8, R84 ;  /* 0x00000008ff087819 */ /* 0x000fe40000011654 */
[----:B------:R-:W-:Y:S02]  /*ce00*/  SHF.R.U32.HI R9, RZ, 0x8, R86 ;  /* 0x00000008ff097819 */ /* 0x000fe40000011656 */
[----:B------:R-:W-:-:S02]  /*ce10*/  SHF.R.U32.HI R11, RZ, 0x8, R27 ;  /* 0x00000008ff0b7819 */ /* 0x000fc4000001161b */
[----:B------:R-:W-:Y:S02]  /*ce20*/  PRMT R21, R21, 0x3340, R10 ;  /* 0x0000334015157816 */ /* 0x000fe4000000000a */
[----:B------:R-:W-:Y:S02]  /*ce30*/  SHF.R.U32.HI R10, RZ, 0x8, R25 ;  /* 0x00000008ff0a7819 */ /* 0x000fe40000011619 */
[----:B------:R-:W-:Y:S02]  /*ce40*/  LOP3.LUT R15, R15, 0xffff, RZ, 0xc0, !PT ;  /* 0x0000ffff0f0f7812 */ /* 0x000fe400078ec0ff */
[----:B------:R-:W-:Y:S02]  /*ce50*/  LOP3.LUT R25, R8, 0xffff, RZ, 0xc0, !PT ;  /* 0x0000ffff08197812 */ /* 0x000fe400078ec0ff */
[----:B------:R-:W-:Y:S02]  /*ce60*/  LOP3.LUT R11, R11, 0xffff, RZ, 0xc0, !PT ;  /* 0x0000ffff0b0b7812 */ /* 0x000fe400078ec0ff */
[----:B------:R-:W-:-:S02]  /*ce70*/  LOP3.LUT R8, R9, 0xffff, RZ, 0xc0, !PT ;  /* 0x0000ffff09087812 */ /* 0x000fc400078ec0ff */
[----:B-1----:R-:W-:Y:S02]  /*ce80*/  PRMT R46, R15, 0x3340, R46 ;  /* 0x000033400f2e7816 */ /* 0x002fe4000000002e */
[----:B------:R-:W-:Y:S02]  /*ce90*/  LOP3.LUT R10, R10, 0xffff, RZ, 0xc0, !PT ;  /* 0x0000ffff0a0a7812 */ /* 0x000fe400078ec0ff */
[----:B------:R-:W-:Y:S02]  /*cea0*/  SHF.R.U32.HI R14, RZ, 0x8, R48 ;  /* 0x00000008ff0e7819 */ /* 0x000fe40000011630 */
[----:B------:R-:W-:Y:S02]  /*ceb0*/  SHF.R.U32.HI R15, RZ, 0x8, R62 ;  /* 0x00000008ff0f7819 */ /* 0x000fe4000001163e */
[----:B------:R-:W-:Y:S02]  /*cec0*/  PRMT R27, R8, 0x3340, R11 ;  /* 0x00003340081b7816 */ /* 0x000fe4000000000b */
[----:B------:R-:W-:-:S02]  /*ced0*/  SHF.R.U32.HI R8, RZ, 0x8, R80 ;  /* 0x00000008ff087819 */ /* 0x000fc40000011650 */
[----:B------:R-:W-:Y:S02]  /*cee0*/  SHF.R.U32.HI R9, RZ, 0x8, R82 ;  /* 0x00000008ff097819 */ /* 0x000fe40000011652 */
[----:B------:R-:W-:Y:S02]  /*cef0*/  SHF.R.U32.HI R11, RZ, 0x8, R31 ;  /* 0x00000008ff0b7819 */ /* 0x000fe4000001161f */
[----:B------:R-:W-:Y:S02]  /*cf00*/  F2FP.SATFINITE.E5M2.F32.PACK_AB_MERGE_C R108, R109, R108, RZ ;  /* 0x0000006c6d6c723e */ /* 0x000fe400048060ff */
[----:B------:R-:W-:Y:S02]  /*cf10*/  PRMT R25, R25, 0x3340, R10 ;  /* 0x0000334019197816 */ /* 0x000fe4000000000a */
[----:B------:R-:W-:Y:S02]  /*cf20*/  LOP3.LUT R14, R14, 0xffff, RZ, 0xc0, !PT ;  /* 0x0000ffff0e0e7812 */ /* 0x000fe400078ec0ff */
[----:B------:R-:W-:-:S02]  /*cf30*/  LOP3.LUT R34, R15, 0xffff, RZ, 0xc0, !PT ;  /* 0x0000ffff0f227812 */ /* 0x000fc400078ec0ff */
[----:B------:R-:W-:Y:S02]  /*cf40*/  SHF.R.U32.HI R10, RZ, 0x8, R29 ;  /* 0x00000008ff0a7819 */ /* 0x000fe4000001161d */
[----:B------:R-:W-:Y:S02]  /*cf50*/  SHF.R.U32.HI R15, RZ, 0x8, R78 ;  /* 0x00000008ff0f7819 */ /* 0x000fe4000001164e */
[----:B------:R-:W-:Y:S02]  /*cf60*/  LOP3.LUT R29, R8, 0xffff, RZ, 0xc0, !PT ;  /* 0x0000ffff081d7812 */ /* 0x000fe400078ec0ff */
[----:B------:R-:W-:Y:S02]  /*cf70*/  LOP3.LUT R11, R11, 0xffff, RZ, 0xc0, !PT ;  /* 0x0000ffff0b0b7812 */ /* 0x000fe400078ec0ff */
[----:B------:R-:W-:Y:S02]  /*cf80*/  LOP3.LUT R8, R9, 0xffff, RZ, 0xc0, !PT ;  /* 0x0000ffff09087812 */ /* 0x000fe400078ec0ff */
[----:B------:R-:W-:-:S02]  /*cf90*/  LOP3.LUT R9, R108, 0xffff, RZ, 0xc0, !PT ;  /* 0x0000ffff6c097812 */ /* 0x000fc400078ec0ff */
[----:B------:R-:W-:Y:S02]  /*cfa0*/  PRMT R20, R14, 0x3340, R1 ;  /* 0x000033400e147816 */ /* 0x000fe40000000001 */
[----:B------:R-:W-:Y:S02]  /*cfb0*/  SHF.R.U32.HI R14, RZ, 0x8, R32 ;  /* 0x00000008ff0e7819 */ /* 0x000fe40000011620 */
[----:B------:R-:W-:Y:S02]  /*cfc0*/  LOP3.LUT R36, R15, 0xffff, RZ, 0xc0, !PT ;  /* 0x0000ffff0f247812 */ /* 0x000fe400078ec0ff */
[----:B------:R-:W-:Y:S02]  /*cfd0*/  PRMT R15, R8, 0x3340, R11 ;  /* 0x00003340080f7816 */ /* 0x000fe4000000000b */
[----:B------:R-:W-:Y:S02]  /*cfe0*/  PRMT R8, R4, 0x4210, R9 ;  /* 0x0000421004087816 */ /* 0x000fe40000000009 */
[----:B------:R-:W-:-:S02]  /*cff0*/  LOP3.LUT R4, R16, 0xffff, RZ, 0xc0, !PT ;  /* 0x0000ffff10047812 */ /* 0x000fc400078ec0ff */
[----:B------:R-:W-:Y:S02]  /*d000*/  LOP3.LUT R14, R14, 0xffff, RZ, 0xc0, !PT ;  /* 0x0000ffff0e0e7812 */ /* 0x000fe400078ec0ff */
[--C-:B------:R-:W-:Y:S02]  /*d010*/  PRMT R34, R34, 0x3340, R1.reuse ;  /* 0x0000334022227816 */ /* 0x100fe40000000001 */
[----:B------:R-:W-:Y:S02]  /*d020*/  PRMT R16, R3, 0x4210, R4 ;  /* 0x0000421003107816 */ /* 0x000fe40000000004 */
[----:B------:R-:W-:Y:S02]  /*d030*/  PRMT R22, R14, 0x3340, R1 ;  /* 0x000033400e167816 */ /* 0x000fe40000000001 */
[----:B------:R-:W-:Y:S02]  /*d040*/  LOP3.LUT R3, R26, 0xffff, RZ, 0xc0, !PT ;  /* 0x0000ffff1a037812 */ /* 0x000fe400078ec0ff */
[----:B------:R-:W-:-:S02]  /*d050*/  PRMT R34, R27, 0x5410, R34 ;  /* 0x000054101b227816 */ /* 0x000fc40000000022 */
[----:B------:R-:W-:Y:S02]  /*d060*/  PRMT R20, R17, 0x5410, R20 ;  /* 0x0000541011147816 */ /* 0x000fe40000000014 */
[----:B------:R-:W-:Y:S02]  /*d070*/  PRMT R17, R21, 0x5410, R22 ;  /* 0x0000541015117816 */ /* 0x000fe40000000016 */
[----:B------:R-:W-:Y:S02]  /*d080*/  PRMT R46, R23, 0x5410, R46 ;  /* 0x00005410172e7816 */ /* 0x000fe4000000002e */
[--C-:B------:R-:W-:Y:S02]  /*d090*/  PRMT R22, R12, 0x4210, R3.reuse ;  /* 0x000042100c167816 */ /* 0x100fe40000000003 */
[----:B------:R-:W-:Y:S02]  /*d0a0*/  PRMT R23, R34, 0x5210, R3 ;  /* 0x0000521022177816 */ /* 0x000fe40000000003 */
[----:B------:R-:W4:Y:S01]  /*d0b0*/  LDL.LU R3, [R1+0x394] ;  /* 0x0003940001037983 */ /* 0x000f220000300800 */
[----:B------:R-:W-:-:S02]  /*d0c0*/  SHF.R.U32.HI R14, RZ, 0x8, R60 ;  /* 0x00000008ff0e7819 */ /* 0x000fc4000001163c */
[----:B------:R-:W-:Y:S02]  /*d0d0*/  F2FP.SATFINITE.E5M2.F32.PACK_AB_MERGE_C R110, R111, R110, RZ ;  /* 0x0000006e6f6e723e */ /* 0x000fe400048060ff */
[----:B------:R-:W-:-:S04]  /*d0e0*/  LOP3.LUT R14, R14, 0xffff, RZ, 0xc0, !PT ;  /* 0x0000ffff0e0e7812 */ /* 0x000fc800078ec0ff */
[----:B------:R-:W-:Y:S02]  /*d0f0*/  PRMT R32, R14, 0x3340, R1 ;  /* 0x000033400e207816 */ /* 0x000fe40000000001 */
[----:B------:R-:W-:Y:S02]  /*d100*/  SHF.R.U32.HI R14, RZ, 0x8, R76 ;  /* 0x00000008ff0e7819 */ /* 0x000fe4000001164c */
[----:B------:R-:W-:Y:S02]  /*d110*/  LOP3.LUT R10, R10, 0xffff, RZ, 0xc0, !PT ;  /* 0x0000ffff0a0a7812 */ /* 0x000fe400078ec0ff */
[----:B------:R-:W-:Y:S02]  /*d120*/  LOP3.LUT R14, R14, 0xffff, RZ, 0xc0, !PT ;  /* 0x0000ffff0e0e7812 */ /* 0x000fe400078ec0ff */
[----:B------:R-:W-:Y:S02]  /*d130*/  PRMT R21, R25, 0x5410, R32 ;  /* 0x0000541019157816 */ /* 0x000fe40000000020 */
[----:B------:R-:W1:Y:S01]  /*d140*/  S2R R25, SR_TID.X ;  /* 0x0000000000197919 */ /* 0x000e620000002100 */
[----:B------:R-:W-:-:S02]  /*d150*/  LOP3.LUT R110, R110, 0xffff, RZ, 0xc0, !PT ;  /* 0x0000ffff6e6e7812 */ /* 0x000fc400078ec0ff */
[----:B------:R-:W-:Y:S02]  /*d160*/  PRMT R29, R29, 0x3340, R10 ;  /* 0x000033401d1d7816 */ /* 0x000fe4000000000a */
[--C-:B------:R-:W-:Y:S02]  /*d170*/  PRMT R14, R14, 0x3340, R1.reuse ;  /* 0x000033400e0e7816 */ /* 0x100fe40000000001 */
[----:B------:R-:W-:Y:S02]  /*d180*/  PRMT R36, R36, 0x3340, R1 ;  /* 0x0000334024247816 */ /* 0x000fe40000000001 */
[----:B------:R-:W-:Y:S02]  /*d190*/  PRMT R11, R19, 0x5410, R44 ;  /* 0x00005410130b7816 */ /* 0x000fe4000000002c */
[----:B------:R-:W-:Y:S02]  /*d1a0*/  PRMT R10, R5, 0x4210, R110 ;  /* 0x00004210050a7816 */ /* 0x000fe4000000006e */
[----:B------:R-:W-:-:S02]  /*d1b0*/  LOP3.LUT R19, R18, 0xffff, RZ, 0xc0, !PT ;  /* 0x0000ffff12137812 */ /* 0x000fc400078ec0ff */
[----:B------:R-:W-:Y:S02]  /*d1c0*/  LOP3.LUT R5, R28, 0xffff, RZ, 0xc0, !PT ;  /* 0x0000ffff1c057812 */ /* 0x000fe400078ec0ff */
[----:B------:R-:W-:Y:S02]  /*d1d0*/  LOP3.LUT R24, R24, 0xffff, RZ, 0xc0, !PT ;  /* 0x0000ffff18187812 */ /* 0x000fe400078ec0ff */
[----:B------:R-:W-:Y:S02]  /*d1e0*/  LOP3.LUT R30, R30, 0xffff, RZ, 0xc0, !PT ;  /* 0x0000ffff1e1e7812 */ /* 0x000fe400078ec0ff */
[----:B------:R-:W-:Y:S02]  /*d1f0*/  PRMT R14, R29, 0x5410, R14 ;  /* 0x000054101d0e7816 */ /* 0x000fe4000000000e */
[----:B------:R-:W-:Y:S02]  /*d200*/  PRMT R15, R15, 0x5410, R36 ;  /* 0x000054100f0f7816 */ /* 0x000fe40000000024 */
[----:B------:R-:W-:-:S02]  /*d210*/  PRMT R9, R20, 0x5210, R9 ;  /* 0x0000521014097816 */ /* 0x000fc40000000009 */
[----:B------:R-:W-:Y:S01]  /*d220*/  PRMT R11, R11, 0x5210, R110 ;  /* 0x000052100b0b7816 */ /* 0x000fe2000000006e */
[----:B------:R-:W-:Y:S01]  /*d230*/  BAR.SYNC.DEFER_BLOCKING 0x0 ;  /* 0x0000000000007b1d */ /* 0x000fe20000010000 */
[----:B------:R-:W-:Y:S02]  /*d240*/  PRMT R17, R17, 0x5210, R4 ;  /* 0x0000521011117816 */ /* 0x000fe40000000004 */
[--C-:B------:R-:W-:Y:S02]  /*d250*/  PRMT R18, R0, 0x4210, R19.reuse ;  /* 0x0000421000127816 */ /* 0x100fe40000000013 */
[----:B------:R-:W-:Y:S02]  /*d260*/  PRMT R19, R46, 0x5210, R19 ;  /* 0x000052102e137816 */ /* 0x000fe40000000013 */
[----:B------:R-:W-:Y:S02]  /*d270*/  PRMT R4, R6, 0x4210, R5 ;  /* 0x0000421006047816 */ /* 0x000fe40000000005 */
[----:B------:R-:W-:-:S02]  /*d280*/  PRMT R20, R13, 0x4210, R24 ;  /* 0x000042100d147816 */ /* 0x000fc40000000018 */
[----:B------:R-:W-:Y:S02]  /*d290*/  PRMT R21, R21, 0x5210, R24 ;  /* 0x0000521015157816 */ /* 0x000fe40000000018 */
[--C-:B------:R-:W-:Y:S02]  /*d2a0*/  PRMT R6, R7, 0x4210, R30.reuse ;  /* 0x0000421007067816 */ /* 0x100fe4000000001e */
[----:B------:R-:W-:Y:S02]  /*d2b0*/  PRMT R5, R14, 0x5210, R5 ;  /* 0x000052100e057816 */ /* 0x000fe40000000005 */
[----:B------:R-:W-:Y:S01]  /*d2c0*/  PRMT R7, R15, 0x5210, R30 ;  /* 0x000052100f077816 */ /* 0x000fe2000000001e */
[----:B------:R-:W-:Y:S04]  /*d2d0*/  STSM.16.M88.4 [R2], R8 ;  /* 0x0000000802007844 */ /* 0x000fe80000000200 */
[----:B------:R-:W-:Y:S04]  /*d2e0*/  STSM.16.M88.4 [R2+0x400], R16 ;  /* 0x0004001002007844 */ /* 0x000fe80000000200 */
[----:B------:R-:W-:Y:S04]  /*d2f0*/  STSM.16.M88.4 [R2+0x800], R20 ;  /* 0x0008001402007844 */ /* 0x000fe80000000200 */
[----:B------:R2:W-:Y:S01]  /*d300*/  STSM.16.M88.4 [R2+0xc00], R4 ;  /* 0x000c000402007844 */ /* 0x0005e20000000200 */
[----:B-1----:R-:W-:-:S04]  /*d310*/  LOP3.LUT R25, R25, 0x1ff, RZ, 0xc0, !PT ;  /* 0x000001ff19197812 */ /* 0x002fc800078ec0ff */
[----:B------:R-:W-:Y:S01]  /*d320*/  LEA R84, R25, UR4, 0x4 ;  /* 0x0000000419547c11 */ /* 0x000fe2000f8e20ff */
[----:B------:R-:W-:Y:S06]  /*d330*/  BAR.SYNC.DEFER_BLOCKING 0x0 ;  /* 0x0000000000007b1d */ /* 0x000fec0000010000 */
[----:B------:R-:W4:Y:S01]  /*d340*/  LDCU UR4, c[0x0][0x3b4] ;  /* 0x00007680ff0477ac */ /* 0x000f220008000800 */
[----:B------:R-:W-:Y:S01]  /*d350*/  SHF.R.U32.HI R0, RZ, 0x8, R45 ;  /* 0x00000008ff007819 */ /* 0x000fe2000001162d */
[----:B------:R-:W1:Y:S03]  /*d360*/  LDS.128 R4, [R84] ;  /* 0x0000000054047984 */ /* 0x000e660000000c00 */
[----:B------:R-:W-:Y:S01]  /*d370*/  SGXT.U32 R14, R0, 0x1 ;  /* 0x00000001000e781a */ /* 0x000fe20000000000 */
[----:B------:R-:W1:Y:S03]  /*d380*/  LDS.128 R8, [R84+0x2000] ;  /* 0x0020000054087984 */ /* 0x000e660000000c00 */
[----:B--2---:R-:W-:-:S05]  /*d390*/  LOP3.LUT R2, R85, R14, RZ, 0xfc, !PT ;  /* 0x0000000e55027212 */ /* 0x004fca00078efcff */
[----:B0-----:R-:W-:Y:S01]  /*d3a0*/  IMAD R13, R2, UR5, RZ ;  /* 0x00000005020d7c24 */ /* 0x001fe2000f8e02ff */
[C-C-:B------:R-:W-:Y:S02]  /*d3b0*/  LOP3.LUT R15, R85.reuse, 0x2, R14.reuse, 0xfe, !PT ;  /* 0x00000002550f7812 */ /* 0x140fe400078efe0e */
[C-C-:B------:R-:W-:Y:S02]  /*d3c0*/  LOP3.LUT R0, R85.reuse, 0x7e, R14.reuse, 0xfe, !PT ;  /* 0x0000007e55007812 */ /* 0x140fe400078efe0e */
[C-C-:B------:R-:W-:Y:S02]  /*d3d0*/  LOP3.LUT R26, R85.reuse, 0x7c, R14.reuse, 0xfe, !PT ;  /* 0x0000007c551a7812 */ /* 0x140fe400078efe0e */
[C-C-:B------:R-:W-:Y:S02]  /*d3e0*/  LOP3.LUT R31, R85.reuse, 0x7a, R14.reuse, 0xfe, !PT ;  /* 0x0000007a551f7812 */ /* 0x140fe400078efe0e */
[C-C-:B------:R-:W-:Y:S02]  /*d3f0*/  LOP3.LUT R29, R85.reuse, 0x78, R14.reuse, 0xfe, !PT ;  /* 0x00000078551d7812 */ /* 0x140fe400078efe0e */
[----:B------:R-:W-:-:S02]  /*d400*/  LOP3.LUT R30, R85, 0x76, R14, 0xfe, !PT ;  /* 0x00000076551e7812 */ /* 0x000fc400078efe0e */
        /* <DEDUP_REMOVED lines=54> */
[----:B-1----:R-:W-:Y:S02]  /*d770*/  PRMT R83, R4, 0x7770, RZ ;  /* 0x0000777004537816 */ /* 0x002fe400000000ff */
[----:B------:R-:W-:Y:S02]  /*d780*/  PRMT R87, R5, 0x7770, RZ ;  /* 0x0000777005577816 */ /* 0x000fe400000000ff */
[----:B------:R-:W-:Y:S01]  /*d790*/  PRMT R89, R8, 0x7770, RZ ;  /* 0x0000777008597816 */ /* 0x000fe200000000ff */
[C---:B----4-:R-:W-:Y:S01]  /*d7a0*/  IMAD R28, R3.reuse, UR4, RZ ;  /* 0x00000004031c7c24 */ /* 0x050fe2000f8e02ff */
[----:B---3--:R-:W-:-:S04]  /*d7b0*/  ISETP.GE.AND P0, PT, R3, UR14, PT ;  /* 0x0000000e03007c0c */ /* 0x008fc8000bf06270 */
[----:B------:R-:W-:Y:S02]  /*d7c0*/  IADD3 R27, P1, PT, R28, UR12, RZ ;  /* 0x0000000c1c1b7c10 */ /* 0x000fe4000ff3e0ff */
[----:B------:R-:W-:Y:S02]  /*d7d0*/  ISETP.LT.AND P2, PT, R2, UR15, !P0 ;  /* 0x0000000f02007c0c */ /* 0x000fe4000c741270 */
[----:B------:R-:W-:Y:S02]  /*d7e0*/  LEA.HI.X.SX32 R28, R28, UR13, 0x1, P1 ;  /* 0x0000000d1c1c7c11 */ /* 0x000fe400088f0eff */
[----:B------:R-:W-:-:S04]  /*d7f0*/  IADD3 R12, P1, PT, R13, R27, RZ ;  /* 0x0000001b0d0c7210 */ /* 0x000fc80007f3e0ff */
[-C--:B------:R-:W-:Y:S02]  /*d800*/  LEA.HI.X.SX32 R13, R13, R28.reuse, 0x1, P1 ;  /* 0x0000001c0d0d7211 */ /* 0x080fe400008f0eff */
[C---:B------:R-:W-:Y:S01]  /*d810*/  ISETP.LT.AND P1, PT, R15.reuse, UR15, !P0 ;  /* 0x0000000f0f007c0c */ /* 0x040fe2000c721270 */
[----:B------:R-:W-:Y:S01]  /*d820*/  IMAD R15, R15, UR5, RZ ;  /* 0x000000050f0f7c24 */ /* 0x000fe2000f8e02ff */
[C-C-:B------:R-:W-:Y:S02]  /*d830*/  LOP3.LUT R2, R85.reuse, 0x8, R14.reuse, 0xfe, !PT ;  /* 0x0000000855027812 */ /* 0x140fe400078efe0e */
[C-C-:B------:R-:W-:Y:S02]  /*d840*/  LOP3.LUT R3, R85.reuse, 0x6, R14.reuse, 0xfe, !PT ;  /* 0x0000000655037812 */ /* 0x140fe400078efe0e */
[----:B------:R-:W-:Y:S02]  /*d850*/  LOP3.LUT R14, R85, 0x4, R14, 0xfe, !PT ;  /* 0x00000004550e7812 */ /* 0x000fe400078efe0e */
[C---:B------:R-:W-:Y:S01]  /*d860*/  IADD3 R18, P5, PT, R15.reuse, R27, RZ ;  /* 0x0000001b0f127210 */ /* 0x040fe20007fbe0ff */
[----:B------:R0:W-:Y:S01]  /*d870*/  @P2 STG.E.U8 desc[UR8][R12.64], R83 ;  /* 0x000000530c002986 */ /* 0x0001e2000c101108 */
[C---:B------:R-:W-:Y:S01]  /*d880*/  ISETP.LT.AND P2, PT, R14.reuse, UR15, !P0 ;  /* 0x0000000f0e007c0c */ /* 0x040fe2000c741270 */
[----:B------:R-:W-:Y:S01]  /*d890*/  IMAD R17, R14, UR5, RZ ;  /* 0x000000050e117c24 */ /* 0x000fe2000f8e02ff */
[----:B------:R-:W-:-:S02]  /*d8a0*/  LEA.HI.X.SX32 R19, R15, R28, 0x1, P5 ;  /* 0x0000001c0f137211 */ /* 0x000fc400028f0eff */
[----:B------:R-:W1:Y:S01]  /*d8b0*/  LDS.128 R12, [R84+0x4000] ;  /* 0x00400000540c7984 */ /* 0x000e620000000c00 */
[C---:B------:R-:W-:Y:S01]  /*d8c0*/  IMAD R21, R3.reuse, UR5, RZ ;  /* 0x0000000503157c24 */ /* 0x040fe2000f8e02ff */
[C---:B------:R-:W-:Y:S01]  /*d8d0*/  ISETP.LT.AND P4, PT, R2.reuse, UR15, !P0 ;  /* 0x0000000f02007c0c */ /* 0x040fe2000c781270 */
[----:B------:R-:W-:Y:S01]  /*d8e0*/  IMAD R82, R2, UR5, RZ ;  /* 0x0000000502527c24 */ /* 0x000fe2000f8e02ff */
[----:B------:R-:W-:Y:S02]  /*d8f0*/  ISETP.LT.AND P3, PT, R3, UR15, !P0 ;  /* 0x0000000f03007c0c */ /* 0x000fe4000c761270 */
[-C--:B------:R-:W-:Y:S01]  /*d900*/  IADD3 R2, P6, PT, R17, R27.reuse, RZ ;  /* 0x0000001b11027210 */ /* 0x080fe20007fde0ff */
[----:B------:R-:W-:Y:S01]  /*d910*/  @P1 STG.E.U8 desc[UR8][R18.64], R87 ;  /* 0x0000005712001986 */ /* 0x000fe2000c101108 */
[----:B------:R-:W-:Y:S02]  /*d920*/  IADD3 R16, P5, PT, R21, R27, RZ ;  /* 0x0000001b15107210 */ /* 0x000fe40007fbe0ff */
[----:B------:R-:W-:-:S02]  /*d930*/  LEA.HI.X.SX32 R3, R17, R28, 0x1, P6 ;  /* 0x0000001c11037211 */ /* 0x000fc400030f0eff */
[----:B0-----:R-:W-:Y:S02]  /*d940*/  PRMT R83, R6, 0x7770, RZ ;  /* 0x0000777006537816 */ /* 0x001fe400000000ff */
[C---:B------:R-:W-:Y:S02]  /*d950*/  IADD3 R20, P1, PT, R82.reuse, R27, RZ ;  /* 0x0000001b52147210 */ /* 0x040fe40007f3e0ff */
[-C--:B------:R-:W-:Y:S01]  /*d960*/  LEA.HI.X.SX32 R17, R21, R28.reuse, 0x1, P5 ;  /* 0x0000001c15117211 */ /* 0x080fe200028f0eff */
[----:B------:R0:W-:Y:S01]  /*d970*/  @P2 STG.E.U8 desc[UR8][R2.64], R83 ;  /* 0x0000005302002986 */ /* 0x0001e2000c101108 */
[----:B------:R-:W-:Y:S02]  /*d980*/  PRMT R85, R7, 0x7770, RZ ;  /* 0x0000777007557816 */ /* 0x000fe400000000ff */
[----:B------:R-:W-:Y:S02]  /*d990*/  LEA.HI.X.SX32 R21, R82, R28, 0x1, P1 ;  /* 0x0000001c52157211 */ /* 0x000fe400008f0eff */
[C---:B------:R-:W-:Y:S01]  /*d9a0*/  ISETP.LT.AND P2, PT, R25.reuse, UR15, !P0 ;  /* 0x0000000f19007c0c */ /* 0x040fe2000c741270 */
[----:B------:R-:W-:Y:S01]  /*d9b0*/  IMAD R25, R25, UR5, RZ ;  /* 0x0000000519197c24 */ /* 0x000fe2000f8e02ff */
[----:B------:R-:W-:Y:S01]  /*d9c0*/  @P3 STG.E.U8 desc[UR8][R16.64], R85 ;  /* 0x0000005510003986 */ /* 0x000fe2000c101108 */
[C---:B------:R-:W-:Y:S01]  /*d9d0*/  ISETP.LT.AND P3, PT, R22.reuse, UR15, !P0 ;  /* 0x0000000f16007c0c */ /* 0x040fe2000c761270 */
[----:B------:R-:W-:-:S02]  /*d9e0*/  IMAD R82, R22, UR5, RZ ;  /* 0x0000000516527c24 */ /* 0x000fc4000f8e02ff */
[----:B------:R2:W-:Y:S01]  /*d9f0*/  @P4 STG.E.U8 desc[UR8][R20.64], R89 ;  /* 0x0000005914004986 */ /* 0x0005e2000c101108 */
[C---:B------:R-:W-:Y:S01]  /*da00*/  ISETP.LT.AND P4, PT, R24.reuse, UR15, !P0 ;  /* 0x0000000f18007c0c */ /* 0x040fe2000c781270 */
[----:B------:R-:W-:Y:S01]  /*da10*/  IMAD R24, R24, UR5, RZ ;  /* 0x0000000518187c24 */ /* 0x000fe2000f8e02ff */
[-C--:B------:R-:W-:Y:S01]  /*da20*/  IADD3 R22, P6, PT, R25, R27.reuse, RZ ;  /* 0x0000001b19167210 */ /* 0x080fe20007fde0ff */
[----:B------:R-:W3:Y:S01]  /*da30*/  LDS.128 R16, [R84+0x6000] ;  /* 0x0060000054107984 */ /* 0x000ee20000000c00 */
[C---:B------:R-:W-:Y:S01]  /*da40*/  ISETP.LT.AND P1, PT, R23.reuse, UR15, !P0 ;  /* 0x0000000f17007c0c */ /* 0x040fe2000c721270 */
[----:B0-----:R-:W-:Y:S01]  /*da50*/  IMAD R83, R23, UR5, RZ ;  /* 0x0000000517537c24 */ /* 0x001fe2000f8e02ff */
[----:B------:R-:W-:Y:S02]  /*da60*/  LEA.HI.X.SX32 R23, R25, R28, 0x1, P6 ;  /* 0x0000001c19177211 */ /* 0x000fe400030f0eff */
[----:B------:R-:W-:Y:S02]  /*da70*/  IADD3 R2, P5, PT, R24, R27, RZ ;  /* 0x0000001b18027210 */ /* 0x000fe40007fbe0ff */
[----:B--2---:R-:W-:-:S02]  /*da80*/  PRMT R89, R9, 0x7770, RZ ;  /* 0x0000777009597816 */ /* 0x004fc400000000ff */
[----:B------:R-:W-:-:S03]  /*da90*/  LEA.HI.X.SX32 R3, R24, R28, 0x1, P5 ;  /* 0x0000001c18037211 */ /* 0x000fc600028f0eff */
[----:B------:R0:W-:Y:S01]  /*daa0*/  @P2 STG.E.U8 desc[UR8][R22.64], R89 ;  /* 0x0000005916002986 */ /* 0x0001e2000c101108 */
[CC--:B------:R-:W-:Y:S02]  /*dab0*/  IADD3 R24, P2, PT, R83.reuse, R27.reuse, RZ ;  /* 0x0000001b53187210 */ /* 0x0c0fe40007f5e0ff */
[----:B------:R-:W-:Y:S02]  /*dac0*/  IADD3 R20, P6, PT, R82, R27, RZ ;  /* 0x0000001b52147210 */ /* 0x000fe40007fde0ff */
[-C--:B------:R-:W-:Y:S02]  /*dad0*/  LEA.HI.X.SX32 R25, R83, R28.reuse, 0x1, P2 ;  /* 0x0000001c53197211 */ /* 0x080fe400010f0eff */
[C---:B------:R-:W-:Y:S01]  /*dae0*/  ISETP.LT.AND P2, PT, R81.reuse, UR15, !P0 ;  /* 0x0000000f51007c0c */ /* 0x040fe2000c741270 */
[----:B------:R-:W-:Y:S01]  /*daf0*/  IMAD R81, R81, UR5, RZ ;  /* 0x0000000551517c24 */ /* 0x000fe2000f8e02ff */
[----:B------:R-:W-:Y:S02]  /*db00*/  PRMT R87, R10, 0x7770, RZ ;  /* 0x000077700a577816 */ /* 0x000fe400000000ff */
[----:B------:R-:W-:-:S02]  /*db10*/  LEA.HI.X.SX32 R21, R82, R28, 0x1, P6 ;  /* 0x0000001c52157211 */ /* 0x000fc400030f0eff */
[----:B------:R-:W-:Y:S02]  /*db20*/  PRMT R85, R11, 0x7770, RZ ;  /* 0x000077700b557816 */ /* 0x000fe400000000ff */
[----:B-1----:R-:W-:Y:S01]  /*db30*/  PRMT R91, R12, 0x7770, RZ ;  /* 0x000077700c5b7816 */ /* 0x002fe200000000ff */
[----:B------:R1:W-:Y:S01]  /*db40*/  @P4 STG.E.U8 desc[UR8][R2.64], R87 ;  /* 0x0000005702004986 */ /* 0x0003e2000c101108 */
[----:B0-----:R-:W-:-:S03]  /*db50*/  IADD3 R22, P6, PT, R81, R27, RZ ;  /* 0x0000001b51167210 */ /* 0x001fc60007fde0ff */
[----:B------:R-:W-:Y:S01]  /*db60*/  @P3 STG.E.U8 desc[UR8][R20.64], R85 ;  /* 0x0000005514003986 */ /* 0x000fe2000c101108 */
[----:B------:R-:W-:Y:S02]  /*db70*/  LEA.HI.X.SX32 R23, R81, R28, 0x1, P6 ;  /* 0x0000001c51177211 */ /* 0x000fe400030f0eff */
[----:B------:R-:W-:Y:S01]  /*db80*/  PRMT R83, R13, 0x7770, RZ ;  /* 0x000077700d537816 */ /* 0x000fe200000000ff */
[----:B------:R0:W-:Y:S01]  /*db90*/  @P1 STG.E.U8 desc[UR8][R24.64], R91 ;  /* 0x0000005b18001986 */ /* 0x0001e2000c101108 */
[C---:B------:R-:W-:Y:S01]  /*dba0*/  ISETP.LT.AND P1, PT, R78.reuse, UR15, !P0 ;  /* 0x0000000f4e007c0c */ /* 0x040fe2000c721270 */
[----:B------:R-:W-:Y:S01]  /*dbb0*/  IMAD R78, R78, UR5, RZ ;  /* 0x000000054e4e7c24 */ /* 0x000fe2000f8e02ff */
[C---:B------:R-:W-:Y:S01]  /*dbc0*/  ISETP.LT.AND P4, PT, R80.reuse, UR15, !P0 ;  /* 0x0000000f50007c0c */ /* 0x040fe2000c781270 */
[----:B------:R-:W-:Y:S01]  /*dbd0*/  IMAD R80, R80, UR5, RZ ;  /* 0x0000000550507c24 */ /* 0x000fe2000f8e02ff */
[C---:B------:R-:W-:Y:S01]  /*dbe0*/  ISETP.LT.AND P3, PT, R79.reuse, UR15, !P0 ;  /* 0x0000000f4f007c0c */ /* 0x040fe2000c761270 */
[----:B------:R-:W-:Y:S01]  /*dbf0*/  IMAD R79, R79, UR5, RZ ;  /* 0x000000054f4f7c24 */ /* 0x000fe2000f8e02ff */
[----:B------:R2:W-:Y:S02]  /*dc00*/  @P2 STG.E.U8 desc[UR8][R22.64], R83 ;  /* 0x0000005316002986 */ /* 0x0005e4000c101108 */
[----:B-1----:R-:W-:-:S02]  /*dc10*/  IADD3 R2, P5, PT, R80, R27, RZ ;  /* 0x0000001b50027210 */ /* 0x002fc40007fbe0ff */
[CC--:B0-----:R-:W-:Y:S02]  /*dc20*/  IADD3 R24, P2, PT, R78.reuse, R27.reuse, RZ ;  /* 0x0000001b4e187210 */ /* 0x0c1fe40007f5e0ff */
[----:B------:R-:W-:Y:S02]  /*dc30*/  IADD3 R20, P6, PT, R79, R27, RZ ;  /* 0x0000001b4f147210 */ /* 0x000fe40007fde0ff */
[-C--:B------:R-:W-:Y:S02]  /*dc40*/  LEA.HI.X.SX32 R25, R78, R28.reuse, 0x1, P2 ;  /* 0x0000001c4e197211 */ /* 0x080fe400010f0eff */
[C---:B------:R-:W-:Y:S01]  /*dc50*/  ISETP.LT.AND P2, PT, R77.reuse, UR15, !P0 ;  /* 0x0000000f4d007c0c */ /* 0x040fe2000c741270 */
[----:B------:R-:W-:Y:S01]  /*dc60*/  IMAD R77, R77, UR5, RZ ;  /* 0x000000054d4d7c24 */ /* 0x000fe2000f8e02ff */
[----:B------:R-:W-:Y:S02]  /*dc70*/  LEA.HI.X.SX32 R3, R80, R28, 0x1, P5 ;  /* 0x0000001c50037211 */ /* 0x000fe400028f0eff */
[----:B------:R-:W-:-:S02]  /*dc80*/  PRMT R81, R14, 0x7770, RZ ;  /* 0x000077700e517816 */ /* 0x000fc400000000ff */
[----:B------:R-:W-:Y:S02]  /*dc90*/  LEA.HI.X.SX32 R21, R79, R28, 0x1, P6 ;  /* 0x0000001c4f157211 */ /* 0x000fe400030f0eff */
[----:B------:R-:W-:Y:S02]  /*dca0*/  PRMT R79, R15, 0x7770, RZ ;  /* 0x000077700f4f7816 */ /* 0x000fe400000000ff */
[----:B---3--:R-:W-:Y:S01]  /*dcb0*/  PRMT R85, R16, 0x7770, RZ ;  /* 0x0000777010557816 */ /* 0x008fe200000000ff */
[----:B------:R0:W-:Y:S01]  /*dcc0*/  @P4 STG.E.U8 desc[UR8][R2.64], R81 ;  /* 0x0000005102004986 */ /* 0x0001e2000c101108 */
[----:B--2---:R-:W-:-:S03]  /*dcd0*/  IADD3 R22, P5, PT, R77, R27, RZ ;  /* 0x0000001b4d167210 */ /* 0x004fc60007fbe0ff */
[----:B------:R-:W-:Y:S01]  /*dce0*/  @P3 STG.E.U8 desc[UR8][R20.64], R79 ;  /* 0x0000004f14003986 */ /* 0x000fe2000c101108 */
[C---:B------:R-:W-:Y:S01]  /*dcf0*/  ISETP.LT.AND P3, PT, R75.reuse, UR15, !P0 ;  /* 0x0000000f4b007c0c */ /* 0x040fe2000c761270 */
[----:B------:R-:W-:Y:S01]  /*dd00*/  IMAD R75, R75, UR5, RZ ;  /* 0x000000054b4b7c24 */ /* 0x000fe2000f8e02ff */
[----:B------:R-:W-:Y:S01]  /*dd10*/  LEA.HI.X.SX32 R23, R77, R28, 0x1, P5 ;  /* 0x0000001c4d177211 */ /* 0x000fe200028f0eff */
[----:B------:R1:W-:Y:S01]  /*dd20*/  @P1 STG.E.U8 desc[UR8][R24.64], R85 ;  /* 0x0000005518001986 */ /* 0x0003e2000c101108 */
[C---:B------:R-:W-:Y:S01]  /*dd30*/  ISETP.LT.AND P1, PT, R76.reuse, UR15, !P0 ;  /* 0x0000000f4c007c0c */ /* 0x040fe2000c721270 */
[----:B------:R-:W-:Y:S01]  /*dd40*/  IMAD R76, R76, UR5, RZ ;  /* 0x000000054c4c7c24 */ /* 0x000fe2000f8e02ff */
[----:B0-----:R-:W-:Y:S01]  /*dd50*/  PRMT R3, R17, 0x7770, RZ ;  /* 0x0000777011037816 */ /* 0x001fe200000000ff */
[C---:B------:R-:W-:Y:S01]  /*dd60*/  IMAD R2, R74.reuse, UR5, RZ ;  /* 0x000000054a027c24 */ /* 0x040fe2000f8e02ff */
[----:B------:R-:W-:-:S03]  /*dd70*/  ISETP.LT.AND P4, PT, R74, UR15, !P0 ;  /* 0x0000000f4a007c0c */ /* 0x000fc6000c781270 */
[----:B------:R0:W-:Y:S01]  /*dd80*/  @P2 STG.E.U8 desc[UR8][R22.64], R3 ;  /* 0x0000000316002986 */ /* 0x0001e2000c101108 */
[-C--:B------:R-:W-:Y:S02]  /*dd90*/  IADD3 R74, P2, PT, R2, R27.reuse, RZ ;  /* 0x0000001b024a7210 */ /* 0x080fe40007f5e0ff */
[CC--:B-1----:R-:W-:Y:S02]  /*dda0*/  IADD3 R24, P5, PT, R75.reuse, R27.reuse, RZ ;  /* 0x0000001b4b187210 */ /* 0x0c2fe40007fbe0ff */
[----:B------:R-:W-:Y:S02]  /*ddb0*/  IADD3 R20, P6, PT, R76, R27, RZ ;  /* 0x0000001b4c147210 */ /* 0x000fe40007fde0ff */
[-C--:B------:R-:W-:Y:S02]  /*ddc0*/  LEA.HI.X.SX32 R25, R75, R28.reuse, 0x1, P5 ;  /* 0x0000001c4b197211 */ /* 0x080fe400028f0eff */
[-C--:B------:R-:W-:Y:S02]  /*ddd0*/  LEA.HI.X.SX32 R75, R2, R28.reuse, 0x1, P2 ;  /* 0x0000001c024b7211 */ /* 0x080fe400010f0eff */
[----:B------:R-:W-:-:S02]  /*dde0*/  LEA.HI.X.SX32 R21, R76, R28, 0x1, P6 ;  /* 0x0000001c4c157211 */ /* 0x000fc400030f0eff */
[----:B------:R-:W-:Y:S02]  /*ddf0*/  PRMT R77, R18, 0x7770, RZ ;  /* 0x00007770124d7816 */ /* 0x000fe400000000ff */
[C---:B------:R-:W-:Y:S01]  /*de00*/  ISETP.LT.AND P2, PT, R73.reuse, UR15, !P0 ;  /* 0x0000000f49007c0c */ /* 0x040fe2000c741270 */
[----:B------:R-:W-:Y:S01]  /*de10*/  IMAD R73, R73, UR5, RZ ;  /* 0x0000000549497c24 */ /* 0x000fe2000f8e02ff */
[----:B------:R-:W-:Y:S02]  /*de20*/  PRMT R81, R19, 0x7770, RZ ;  /* 0x0000777013517816 */ /* 0x000fe400000000ff */
[----:B------:R-:W-:Y:S01]  /*de30*/  PRMT R79, R4, 0x7771, RZ ;  /* 0x00007771044f7816 */ /* 0x000fe200000000ff */
[----:B------:R1:W-:Y:S01]  /*de40*/  @P1 STG.E.U8 desc[UR8][R20.64], R77 ;  /* 0x0000004d14001986 */ /* 0x0003e2000c101108 */
[----:B0-----:R-:W-:Y:S01]  /*de50*/  IMAD R23, R71, UR5, RZ ;  /* 0x0000000547177c24 */ /* 0x001fe2000f8e02ff */
[----:B------:R-:W-:Y:S02]  /*de60*/  IADD3 R2, P6, PT, R73, R27, RZ ;  /* 0x0000001b49027210 */ /* 0x000fe40007fde0ff */
[----:B------:R-:W-:Y:S01]  /*de70*/  @P3 STG.E.U8 desc[UR8][R24.64], R81 ;  /* 0x0000005118003986 */ /* 0x000fe2000c101108 */
[----:B------:R-:W-:-:S03]  /*de80*/  IMAD R76, R72, UR5, RZ ;  /* 0x00000005484c7c24 */ /* 0x000fc6000f8e02ff */
[----:B------:R0:W-:Y:S01]  /*de90*/  @P4 STG.E.U8 desc[UR8][R74.64], R79 ;  /* 0x0000004f4a004986 */ /* 0x0001e2000c101108 */
[----:B------:R-:W-:Y:S02]  /*dea0*/  ISETP.LT.AND P4, PT, R71, UR15, !P0 ;  /* 0x0000000f47007c0c */ /* 0x000fe4000c781270 */
[----:B------:R-:W-:Y:S01]  /*deb0*/  IADD3 R22, P5, PT, R23, R27, RZ ;  /* 0x0000001b17167210 */ /* 0x000fe20007fbe0ff */
[----:B-1----:R-:W-:Y:S01]  /*dec0*/  IMAD R77, R67, UR5, RZ ;  /* 0x00000005434d7c24 */ /* 0x002fe2000f8e02ff */
[----:B------:R-:W-:Y:S02]  /*ded0*/  LEA.HI.X.SX32 R3, R73, R28, 0x1, P6 ;  /* 0x0000001c49037211 */ /* 0x000fe400030f0eff */
[----:B------:R-:W-:Y:S02]  /*dee0*/  ISETP.LT.AND P3, PT, R72, UR15, !P0 ;  /* 0x0000000f48007c0c */ /* 0x000fe4000c761270 */
[----:B------:R-:W-:Y:S02]  /*def0*/  ISETP.LT.AND P1, PT, R67, UR15, !P0 ;  /* 0x0000000f43007c0c */ /* 0x000fe4000c721270 */
[----:B0-----:R-:W-:-:S02]  /*df00*/  PRMT R79, R5, 0x7771, RZ ;  /* 0x00007771054f7816 */ /* 0x001fc400000000ff */
[C---:B------:R-:W-:Y:S02]  /*df10*/  PRMT R25, R4.reuse, 0x7773, RZ ;  /* 0x0000777304197816 */ /* 0x040fe400000000ff */
[----:B------:R-:W-:Y:S01]  /*df20*/  PRMT R74, R4, 0x7772, RZ ;  /* 0x00007772044a7816 */ /* 0x000fe200000000ff */
[----:B------:R0:W-:Y:S01]  /*df30*/  @P2 STG.E.U8 desc[UR8][R2.64], R79 ;  /* 0x0000004f02002986 */ /* 0x0001e2000c101108 */
[----:B------:R-:W-:Y:S02]  /*df40*/  LEA.HI.X.SX32 R23, R23, R28, 0x1, P5 ;  /* 0x0000001c17177211 */ /* 0x000fe400028f0eff */
[-C--:B------:R-:W-:Y:S02]  /*df50*/  IADD3 R20, P6, PT, R76, R27.reuse, RZ ;  /* 0x0000001b4c147210 */ /* 0x080fe40007fde0ff */
[----:B------:R-:W-:Y:S02]  /*df60*/  IADD3 R4, P5, PT, R77, R27, RZ ;  /* 0x0000001b4d047210 */ /* 0x000fe40007fbe0ff */
[----:B------:R-:W-:-:S02]  /*df70*/  PRMT R75, R6, 0x7771, RZ ;  /* 0x00007771064b7816 */ /* 0x000fc400000000ff */
[C---:B------:R-:W-:Y:S01]  /*df80*/  ISETP.LT.AND P2, PT, R69.reuse, UR15, !P0 ;  /* 0x0000000f45007c0c */ /* 0x040fe2000c741270 */
[----:B------:R-:W-:Y:S01]  /*df90*/  IMAD R69, R69, UR5, RZ ;  /* 0x0000000545457c24 */ /* 0x000fe2000f8e02ff */
[C---:B------:R-:W-:Y:S02]  /*dfa0*/  PRMT R67, R6.reuse, 0x7773, RZ ;  /* 0x0000777306437816 */ /* 0x040fe400000000ff */
[----:B------:R-:W-:Y:S02]  /*dfb0*/  PRMT R72, R6, 0x7772, RZ ;  /* 0x0000777206487816 */ /* 0x000fe400000000ff */
[C---:B------:R-:W-:Y:S02]  /*dfc0*/  PRMT R24, R5.reuse, 0x7773, RZ ;  /* 0x0000777305187816 */ /* 0x040fe400000000ff */
[----:B------:R-:W-:Y:S02]  /*dfd0*/  PRMT R73, R5, 0x7772, RZ ;  /* 0x0000777205497816 */ /* 0x000fe400000000ff */
[----:B------:R-:W-:-:S02]  /*dfe0*/  PRMT R6, R7, 0x7773, RZ ;  /* 0x0000777307067816 */ /* 0x000fc400000000ff */
[C---:B------:R-:W-:Y:S02]  /*dff0*/  PRMT R71, R7.reuse, 0x7772, RZ ;  /* 0x0000777207477816 */ /* 0x040fe400000000ff */
[----:B------:R-:W-:Y:S02]  /*e000*/  PRMT R7, R7, 0x7771, RZ ;  /* 0x0000777107077816 */ /* 0x000fe400000000ff */
[-C--:B------:R-:W-:Y:S02]  /*e010*/  LEA.HI.X.SX32 R21, R76, R28.reuse, 0x1, P6 ;  /* 0x0000001c4c157211 */ /* 0x080fe400030f0eff */
[-C--:B------:R-:W-:Y:S01]  /*e020*/  LEA.HI.X.SX32 R5, R77, R28.reuse, 0x1, P5 ;  /* 0x0000001c4d057211 */ /* 0x080fe200028f0eff */
[----:B------:R1:W-:Y:S01]  /*e030*/  @P4 STG.E.U8 desc[UR8][R22.64], R75 ;  /* 0x0000004b16004986 */ /* 0x0003e2000c101108 */
[----:B------:R-:W-:Y:S02]  /*e040*/  PRMT R77, R8, 0x7771, RZ ;  /* 0x00007771084d7816 */ /* 0x000fe400000000ff */
[C---:B------:R-:W-:Y:S01]  /*e050*/  ISETP.LT.AND P4, PT, R70.reuse, UR15, !P0 ;  /* 0x0000000f46007c0c */ /* 0x040fe2000c781270 */
[----:B------:R-:W-:Y:S01]  /*e060*/  IMAD R70, R70, UR5, RZ ;  /* 0x0000000546467c24 */ /* 0x000fe2000f8e02ff */
[C---:B0-----:R-:W-:Y:S01]  /*e070*/  IADD3 R2, P6, PT, R69.reuse, R27, RZ ;  /* 0x0000001b45027210 */ /* 0x041fe20007fde0ff */
[----:B------:R0:W-:Y:S01]  /*e080*/  @P3 STG.E.U8 desc[UR8][R20.64], R7 ;  /* 0x0000000714003986 */ /* 0x0001e2000c101108 */
[C---:B------:R-:W-:Y:S01]  /*e090*/  ISETP.LT.AND P3, PT, R68.reuse, UR15, !P0 ;  /* 0x0000000f44007c0c */ /* 0x040fe2000c761270 */
[----:B------:R-:W-:Y:S01]  /*e0a0*/  IMAD R68, R68, UR5, RZ ;  /* 0x0000000544447c24 */ /* 0x000fe2000f8e02ff */
[----:B------:R-:W-:Y:S01]  /*e0b0*/  LEA.HI.X.SX32 R3, R69, R28, 0x1, P6 ;  /* 0x0000001c45037211 */ /* 0x000fe200030f0eff */
[----:B------:R2:W-:Y:S01]  /*e0c0*/  @P1 STG.E.U8 desc[UR8][R4.64], R77 ;  /* 0x0000004d04001986 */ /* 0x0005e2000c101108 */
[C---:B------:R-:W-:Y:S01]  /*e0d0*/  ISETP.LT.AND P1, PT, R66.reuse, UR15, !P0 ;  /* 0x0000000f42007c0c */ /* 0x040fe2000c721270 */
[----:B------:R-:W-:Y:S01]  /*e0e0*/  IMAD R66, R66, UR5, RZ ;  /* 0x0000000542427c24 */ /* 0x000fe2000f8e02ff */
[----:B-1----:R-:W-:-:S02]  /*e0f0*/  PRMT R75, R9, 0x7771, RZ ;  /* 0x00007771094b7816 */ /* 0x002fc400000000ff */
[-C--:B------:R-:W-:Y:S02]  /*e100*/  IADD3 R22, P5, PT, R70, R27.reuse, RZ ;  /* 0x0000001b46167210 */ /* 0x080fe40007fbe0ff */
[----:B------:R-:W-:Y:S01]  /*e110*/  PRMT R69, R10, 0x7771, RZ ;  /* 0x000077710a457816 */ /* 0x000fe200000000ff */
[----:B------:R1:W-:Y:S01]  /*e120*/  @P2 STG.E.U8 desc[UR8][R2.64], R75 ;  /* 0x0000004b02002986 */ /* 0x0003e2000c101108 */
[----:B------:R-:W-:Y:S02]  /*e130*/  LEA.HI.X.SX32 R23, R70, R28, 0x1, P5 ;  /* 0x0000001c46177211 */ /* 0x000fe400028f0eff */
[-C--:B0-----:R-:W-:Y:S02]  /*e140*/  IADD3 R20, P2, PT, R66, R27.reuse, RZ ;  /* 0x0000001b42147210 */ /* 0x081fe40007f5e0ff */
[----:B--2---:R-:W-:Y:S02]  /*e150*/  IADD3 R4, P6, PT, R68, R27, RZ ;  /* 0x0000001b44047210 */ /* 0x004fe40007fde0ff */
[----:B------:R-:W-:-:S02]  /*e160*/  PRMT R7, R11, 0x7771, RZ ;  /* 0x000077710b077816 */ /* 0x000fc400000000ff */
[-C--:B------:R-:W-:Y:S01]  /*e170*/  LEA.HI.X.SX32 R5, R68, R28.reuse, 0x1, P6 ;  /* 0x0000001c44057211 */ /* 0x080fe200030f0eff */
[----:B------:R0:W-:Y:S01]  /*e180*/  @P4 STG.E.U8 desc[UR8][R22.64], R69 ;  /* 0x0000004516004986 */ /* 0x0001e2000c101108 */
[----:B------:R-:W-:Y:S02]  /*e190*/  LEA.HI.X.SX32 R21, R66, R28, 0x1, P2 ;  /* 0x0000001c42157211 */ /* 0x000fe400010f0eff */
[----:B------:R-:W-:Y:S02]  /*e1a0*/  PRMT R77, R12, 0x7771, RZ ;  /* 0x000077710c4d7816 */ /* 0x000fe400000000ff */
[C---:B------:R-:W-:Y:S01]  /*e1b0*/  ISETP.LT.AND P4, PT, R65.reuse, UR15, !P0 ;  /* 0x0000000f41007c0c */ /* 0x040fe2000c781270 */
[----:B------:R-:W-:Y:S01]  /*e1c0*/  IMAD R65, R65, UR5, RZ ;  /* 0x0000000541417c24 */ /* 0x000fe2000f8e02ff */
[----:B------:R2:W-:Y:S04]  /*e1d0*/  @P3 STG.E.U8 desc[UR8][R4.64], R7 ;  /* 0x0000000704003986 */ /* 0x0005e8000c101108 */
[----:B------:R3:W-:Y:S01]  /*e1e0*/  @P1 STG.E.U8 desc[UR8][R20.64], R77 ;  /* 0x0000004d14001986 */ /* 0x0007e2000c101108 */
[C---:B------:R-:W-:Y:S01]  /*e1f0*/  ISETP.LT.AND P1, PT, R64.reuse, UR15, !P0 ;  /* 0x0000000f40007c0c */ /* 0x040fe2000c721270 */
[----:B------:R-:W-:Y:S01]  /*e200*/  IMAD R64, R64, UR5, RZ ;  /* 0x0000000540407c24 */ /* 0x000fe2000f8e02ff */
[----:B-1----:R-:W-:-:S02]  /*e210*/  IADD3 R2, P5, PT, R65, R27, RZ ;  /* 0x0000001b41027210 */ /* 0x002fc40007fbe0ff */
[C---:B------:R-:W-:Y:S01]  /*e220*/  ISETP.LT.AND P3, PT, R63.reuse, UR15, !P0 ;  /* 0x0000000f3f007c0c */ /* 0x040fe2000c761270 */
[----:B------:R-:W-:Y:S01]  /*e230*/  IMAD R63, R63, UR5, RZ ;  /* 0x000000053f3f7c24 */ /* 0x000fe2000f8e02ff */
[----:B0-----:R-:W-:Y:S02]  /*e240*/  IADD3 R22, P6, PT, R64, R27, RZ ;  /* 0x0000001b40167210 */ /* 0x001fe40007fde0ff */
[-C--:B------:R-:W-:Y:S02]  /*e250*/  LEA.HI.X.SX32 R3, R65, R28.reuse, 0x1, P5 ;  /* 0x0000001c41037211 */ /* 0x080fe400028f0eff */
[----:B------:R-:W-:Y:S02]  /*e260*/  PRMT R69, R13, 0x7771, RZ ;  /* 0x000077710d457816 */ /* 0x000fe400000000ff */
[C---:B------:R-:W-:Y:S01]  /*e270*/  ISETP.LT.AND P2, PT, R62.reuse, UR15, !P0 ;  /* 0x0000000f3e007c0c */ /* 0x040fe2000c741270 */
[----:B------:R-:W-:Y:S01]  /*e280*/  IMAD R62, R62, UR5, RZ ;  /* 0x000000053e3e7c24 */ /* 0x000fe2000f8e02ff */
[----:B------:R-:W-:Y:S01]  /*e290*/  LEA.HI.X.SX32 R23, R64, R28, 0x1, P6 ;  /* 0x0000001c40177211 */ /* 0x000fe200030f0eff */
[----:B------:R0:W-:Y:S01]  /*e2a0*/  @P4 STG.E.U8 desc[UR8][R2.64], R69 ;  /* 0x0000004502004986 */ /* 0x0001e2000c101108 */
[----:B------:R-:W-:-:S02]  /*e2b0*/  PRMT R65, R14, 0x7771, RZ ;  /* 0x000077710e417816 */ /* 0x000fc400000000ff */
[-C--:B--2---:R-:W-:Y:S02]  /*e2c0*/  IADD3 R4, P4, PT, R63, R27.reuse, RZ ;  /* 0x0000001b3f047210 */ /* 0x084fe40007f9e0ff */
[C---:B---3--:R-:W-:Y:S01]  /*e2d0*/  IADD3 R20, P5, PT, R62.reuse, R27, RZ ;  /* 0x0000001b3e147210 */ /* 0x048fe20007fbe0ff */
[----:B------:R-:W-:Y:S01]  /*e2e0*/  @P1 STG.E.U8 desc[UR8][R22.64], R65 ;  /* 0x0000004116001986 */ /* 0x000fe2000c101108 */
[C---:B------:R-:W-:Y:S01]  /*e2f0*/  ISETP.LT.AND P1, PT, R61.reuse, UR15, !P0 ;  /* 0x0000000f3d007c0c */ /* 0x040fe2000c721270 */
[----:B------:R-:W-:Y:S01]  /*e300*/  IMAD R61, R61, UR5, RZ ;  /* 0x000000053d3d7c24 */ /* 0x000fe2000f8e02ff */
[-C--:B------:R-:W-:Y:S02]  /*e310*/  LEA.HI.X.SX32 R5, R63, R28.reuse, 0x1, P4 ;  /* 0x0000001c3f057211 */ /* 0x080fe400020f0eff */
[----:B------:R-:W-:Y:S02]  /*e320*/  PRMT R7, R15, 0x7771, RZ ;  /* 0x000077710f077816 */ /* 0x000fe400000000ff */
[----:B------:R-:W-:-:S02]  /*e330*/  LEA.HI.X.SX32 R21, R62, R28, 0x1, P5 ;  /* 0x0000001c3e157211 */ /* 0x000fc400028f0eff */
[----:B------:R-:W-:Y:S01]  /*e340*/  PRMT R75, R16, 0x7771, RZ ;  /* 0x00007771104b7816 */ /* 0x000fe200000000ff */
[----:B------:R1:W-:Y:S01]  /*e350*/  @P3 STG.E.U8 desc[UR8][R4.64], R7 ;  /* 0x0000000704003986 */ /* 0x0003e2000c101108 */
[C---:B------:R-:W-:Y:S01]  /*e360*/  ISETP.LT.AND P4, PT, R60.reuse, UR15, !P0 ;  /* 0x0000000f3c007c0c */ /* 0x040fe2000c781270 */
[----:B------:R-:W-:Y:S01]  /*e370*/  IMAD R60, R60, UR5, RZ ;  /* 0x000000053c3c7c24 */ /* 0x000fe2000f8e02ff */
[----:B0-----:R-:W-:Y:S01]  /*e380*/  IADD3 R2, P3, PT, R61, R27, RZ ;  /* 0x0000001b3d027210 */ /* 0x001fe20007f7e0ff */
[----:B------:R0:W-:Y:S01]  /*e390*/  @P2 STG.E.U8 desc[UR8][R20.64], R75 ;  /* 0x0000004b14002986 */ /* 0x0001e2000c101108 */
[C---:B------:R-:W-:Y:S01]  /*e3a0*/  ISETP.LT.AND P2, PT, R53.reuse, UR15, !P0 ;  /* 0x0000000f35007c0c */ /* 0x040fe2000c741270 */
[----:B------:R-:W-:Y:S01]  /*e3b0*/  IMAD R53, R53, UR5, RZ ;  /* 0x0000000535357c24 */ /* 0x000fe2000f8e02ff */
[----:B------:R-:W-:Y:S02]  /*e3c0*/  LEA.HI.X.SX32 R3, R61, R28, 0x1, P3 ;  /* 0x0000001c3d037211 */ /* 0x000fe400018f0eff */
[----:B------:R-:W-:-:S02]  /*e3d0*/  PRMT R63, R17, 0x7771, RZ ;  /* 0x00007771113f7816 */ /* 0x000fc400000000ff */
[C---:B------:R-:W-:Y:S01]  /*e3e0*/  ISETP.LT.AND P3, PT, R58.reuse, UR15, !P0 ;  /* 0x0000000f3a007c0c */ /* 0x040fe2000c761270 */
[----:B------:R-:W-:Y:S01]  /*e3f0*/  IMAD R58, R58, UR5, RZ ;  /* 0x000000053a3a7c24 */ /* 0x000fe2000f8e02ff */
[CC--:B-1----:R-:W-:Y:S01]  /*e400*/  IADD3 R4, P5, PT, R60.reuse, R27.reuse, RZ ;  /* 0x0000001b3c047210 */ /* 0x0c2fe20007fbe0ff */
[----:B------:R1:W-:Y:S01]  /*e410*/  @P1 STG.E.U8 desc[UR8][R2.64], R63 ;  /* 0x0000003f02001986 */ /* 0x0003e2000c101108 */
[----:B------:R-:W-:Y:S02]  /*e420*/  ISETP.LT.AND P1, PT, R59, UR15, !P0 ;  /* 0x0000000f3b007c0c */ /* 0x000fe4000c721270 */
[-C--:B0-----:R-:W-:Y:S02]  /*e430*/  IADD3 R20, P6, PT, R53, R27.reuse, RZ ;  /* 0x0000001b35147210 */ /* 0x081fe40007fde0ff */
[----:B------:R-:W-:Y:S01]  /*e440*/  LEA.HI.X.SX32 R5, R60, R28, 0x1, P5 ;  /* 0x0000001c3c057211 */ /* 0x000fe200028f0eff */
[----:B------:R-:W-:Y:S01]  /*e450*/  IMAD R59, R59, UR5, RZ ;  /* 0x000000053b3b7c24 */ /* 0x000fe2000f8e02ff */
[----:B------:R-:W-:-:S02]  /*e460*/  IADD3 R22, P5, PT, R58, R27, RZ ;  /* 0x0000001b3a167210 */ /* 0x000fc40007fbe0ff */
[----:B------:R-:W-:Y:S02]  /*e470*/  PRMT R61, R18, 0x7771, RZ ;  /* 0x00007771123d7816 */ /* 0x000fe400000000ff */
[-C--:B------:R-:W-:Y:S02]  /*e480*/  LEA.HI.X.SX32 R21, R53, R28.reuse, 0x1, P6 ;  /* 0x0000001c35157211 */ /* 0x080fe400030f0eff */
[----:B------:R-:W-:Y:S01]  /*e490*/  PRMT R7, R19, 0x7771, RZ ;  /* 0x0000777113077816 */ /* 0x000fe200000000ff */
[----:B------:R0:W-:Y:S01]  /*e4a0*/  @P4 STG.E.U8 desc[UR8][R4.64], R61 ;  /* 0x0000003d04004986 */ /* 0x0001e2000c101108 */
[----:B------:R-:W-:Y:S02]  /*e4b0*/  LEA.HI.X.SX32 R23, R58, R28, 0x1, P5 ;  /* 0x0000001c3a177211 */ /* 0x000fe400028f0eff */
[----:B-1----:R-:W-:Y:S01]  /*e4c0*/  IADD3 R2, P4, PT, R59, R27, RZ ;  /* 0x0000001b3b027210 */ /* 0x002fe20007f9e0ff */
[----:B------:R1:W-:Y:S01]  /*e4d0*/  @P2 STG.E.U8 desc[UR8][R20.64], R7 ;  /* 0x0000000714002986 */ /* 0x0003e2000c101108 */
[----:B------:R-:W-:-:S02]  /*e4e0*/  ISETP.LT.AND P2, PT, R55, UR15, !P0 ;  /* 0x0000000f37007c0c */ /* 0x000fc4000c741270 */
[----:B------:R-:W-:Y:S01]  /*e4f0*/  LEA.HI.X.SX32 R3, R59, R28, 0x1, P4 ;  /* 0x0000001c3b037211 */ /* 0x000fe200020f0eff */
[----:B------:R-:W-:Y:S01]  /*e500*/  @P3 STG.E.U8 desc[UR8][R22.64], R74 ;  /* 0x0000004a16003986 */ /* 0x000fe2000c101108 */
[C---:B------:R-:W-:Y:S01]  /*e510*/  ISETP.LT.AND P3, PT, R57.reuse, UR15, !P0 ;  /* 0x0000000f39007c0c */ /* 0x040fe2000c761270 */
[----:B------:R-:W-:Y:S02]  /*e520*/  IMAD R57, R57, UR5, RZ ;  /* 0x0000000539397c24 */ /* 0x000fe4000f8e02ff */
[----:B------:R-:W-:Y:S01]  /*e530*/  IMAD R55, R55, UR5, RZ ;  /* 0x0000000537377c24 */ /* 0x000fe2000f8e02ff */
[----:B------:R2:W-:Y:S02]  /*e540*/  @P1 STG.E.U8 desc[UR8][R2.64], R73 ;  /* 0x0000004902001986 */ /* 0x0005e4000c101108 */
[-C--:B------:R-:W-:Y:S02]  /*e550*/  IADD3 R58, P1, PT, R57, R27.reuse, RZ ;  /* 0x0000001b393a7210 */ /* 0x080fe40007f3e0ff */
[----:B0-----:R-:W-:-:S02]  /*e560*/  IADD3 R4, P5, PT, R55, R27, RZ ;  /* 0x0000001b37047210 */ /* 0x001fc40007fbe0ff */
[C---:B------:R-:W-:Y:S01]  /*e570*/  ISETP.LT.AND P4, PT, R56.reuse, UR15, !P0 ;  /* 0x0000000f38007c0c */ /* 0x040fe2000c781270 */
[----:B------:R-:W-:Y:S01]  /*e580*/  IMAD R56, R56, UR5, RZ ;  /* 0x0000000538387c24 */ /* 0x000fe2000f8e02ff */
[-C--:B------:R-:W-:Y:S02]  /*e590*/  LEA.HI.X.SX32 R59, R57, R28.reuse, 0x1, P1 ;  /* 0x0000001c393b7211 */ /* 0x080fe400008f0eff */
[C---:B------:R-:W-:Y:S01]  /*e5a0*/  ISETP.LT.AND P1, PT, R51.reuse, UR15, !P0 ;  /* 0x0000000f33007c0c */ /* 0x040fe2000c721270 */
[----:B------:R-:W-:Y:S01]  /*e5b0*/  IMAD R51, R51, UR5, RZ ;  /* 0x0000000533337c24 */ /* 0x000fe2000f8e02ff */
[-C--:B------:R-:W-:Y:S01]  /*e5c0*/  LEA.HI.X.SX32 R5, R55, R28.reuse, 0x1, P5 ;  /* 0x0000001c37057211 */ /* 0x080fe200028f0eff */
[----:B------:R-:W-:Y:S01]  /*e5d0*/  @P3 STG.E.U8 desc[UR8][R58.64], R72 ;  /* 0x000000483a003986 */ /* 0x000fe2000c101108 */
[-C--:B-1----:R-:W-:Y:S02]  /*e5e0*/  IADD3 R20, P6, PT, R56, R27.reuse, RZ ;  /* 0x0000001b38147210 */ /* 0x082fe40007fde0ff */
[----:B--2---:R-:W-:Y:S01]  /*e5f0*/  IADD3 R2, P3, PT, R51, R27, RZ ;  /* 0x0000001b33027210 */ /* 0x004fe20007f7e0ff */
[----:B------:R-:W-:Y:S01]  /*e600*/  @P2 STG.E.U8 desc[UR8][R4.64], R71 ;  /* 0x0000004704002986 */ /* 0x000fe2000c101108 */
[C---:B------:R-:W-:Y:S01]  /*e610*/  ISETP.LT.AND P2, PT, R54.reuse, UR15, !P0 ;  /* 0x0000000f36007c0c */ /* 0x040fe2000c741270 */
[----:B------:R-:W-:Y:S01]  /*e620*/  IMAD R54, R54, UR5, RZ ;  /* 0x0000000536367c24 */ /* 0x000fe2000f8e02ff */
[----:B------:R-:W-:-:S02]  /*e630*/  LEA.HI.X.SX32 R21, R56, R28, 0x1, P6 ;  /* 0x0000001c38157211 */ /* 0x000fc400030f0eff */
[----:B------:R-:W-:Y:S02]  /*e640*/  PRMT R53, R8, 0x7772, RZ ;  /* 0x0000777208357816 */ /* 0x000fe400000000ff */
[-C--:B------:R-:W-:Y:S02]  /*e650*/  LEA.HI.X.SX32 R3, R51, R28.reuse, 0x1, P3 ;  /* 0x0000001c33037211 */ /* 0x080fe400018f0eff */
[----:B------:R-:W-:Y:S02]  /*e660*/  PRMT R7, R9, 0x7772, RZ ;  /* 0x0000777209077816 */ /* 0x000fe400000000ff */
[-C--:B------:R-:W-:Y:S01]  /*e670*/  IADD3 R22, P6, PT, R54, R27.reuse, RZ ;  /* 0x0000001b36167210 */ /* 0x080fe20007fde0ff */
[----:B------:R0:W-:Y:S01]  /*e680*/  @P4 STG.E.U8 desc[UR8][R20.64], R53 ;  /* 0x0000003514004986 */ /* 0x0001e2000c101108 */
[----:B------:R-:W-:Y:S02]  /*e690*/  PRMT R51, R10, 0x7772, RZ ;  /* 0x000077720a337816 */ /* 0x000fe400000000ff */
[----:B------:R-:W-:Y:S01]  /*e6a0*/  LEA.HI.X.SX32 R23, R54, R28, 0x1, P6 ;  /* 0x0000001c36177211 */ /* 0x000fe200030f0eff */
[----:B------:R1:W-:Y:S01]  /*e6b0*/  @P1 STG.E.U8 desc[UR8][R2.64], R7 ;  /* 0x0000000702001986 */ /* 0x0003e2000c101108 */
[C---:B------:R-:W-:Y:S01]  /*e6c0*/  ISETP.LT.AND P1, PT, R47.reuse, UR15, !P0 ;  /* 0x0000000f2f007c0c */ /* 0x040fe2000c721270 */
[----:B------:R-:W-:Y:S01]  /*e6d0*/  IMAD R47, R47, UR5, RZ ;  /* 0x000000052f2f7c24 */ /* 0x000fe2000f8e02ff */
[C---:B------:R-:W-:Y:S01]  /*e6e0*/  ISETP.LT.AND P4, PT, R52.reuse, UR15, !P0 ;  /* 0x0000000f34007c0c */ /* 0x040fe2000c781270 */
[----:B------:R-:W-:Y:S01]  /*e6f0*/  IMAD R52, R52, UR5, RZ ;  /* 0x0000000534347c24 */ /* 0x000fe2000f8e02ff */
[C---:B------:R-:W-:Y:S01]  /*e700*/  ISETP.LT.AND P3, PT, R49.reuse, UR15, !P0 ;  /* 0x0000000f31007c0c */ /* 0x040fe2000c761270 */
[----:B------:R-:W-:Y:S01]  /*e710*/  IMAD R49, R49, UR5, RZ ;  /* 0x0000000531317c24 */ /* 0x000fe2000f8e02ff */
[----:B------:R2:W-:Y:S01]  /*e720*/  @P2 STG.E.U8 desc[UR8][R22.64], R51 ;  /* 0x0000003316002986 */ /* 0x0005e2000c101108 */
[----:B0-----:R-:W-:-:S02]  /*e730*/  IADD3 R20, P2, PT, R47, R27, RZ ;  /* 0x0000001b2f147210 */ /* 0x001fc40007f5e0ff */
[-C--:B------:R-:W-:Y:S02]  /*e740*/  IADD3 R4, P5, PT, R52, R27.reuse, RZ ;  /* 0x0000001b34047210 */ /* 0x080fe40007fbe0ff */
[----:B-1----:R-:W-:Y:S02]  /*e750*/  IADD3 R2, P6, PT, R49, R27, RZ ;  /* 0x0000001b31027210 */ /* 0x002fe40007fde0ff */
[-C--:B------:R-:W-:Y:S02]  /*e760*/  LEA.HI.X.SX32 R21, R47, R28.reuse, 0x1, P2 ;  /* 0x0000001c2f157211 */ /* 0x080fe400010f0eff */
[C---:B------:R-:W-:Y:S01]  /*e770*/  ISETP.LT.AND P2, PT, R50.reuse, UR15, !P0 ;  /* 0x0000000f32007c0c */ /* 0x040fe2000c741270 */
[----:B------:R-:W-:Y:S01]  /*e780*/  IMAD R50, R50, UR5, RZ ;  /* 0x0000000532327c24 */ /* 0x000fe2000f8e02ff */
[----:B------:R-:W-:Y:S02]  /*e790*/  LEA.HI.X.SX32 R5, R52, R28, 0x1, P5 ;  /* 0x0000001c34057211 */ /* 0x000fe400028f0eff */
[----:B------:R-:W-:-:S02]  /*e7a0*/  PRMT R7, R11, 0x7772, RZ ;  /* 0x000077720b077816 */ /* 0x000fc400000000ff */
[----:B------:R-:W-:Y:S02]  /*e7b0*/  LEA.HI.X.SX32 R3, R49, R28, 0x1, P6 ;  /* 0x0000001c31037211 */ /* 0x000fe400030f0eff */
[----:B------:R-:W-:Y:S02]  /*e7c0*/  PRMT R53, R12, 0x7772, RZ ;  /* 0x000077720c357816 */ /* 0x000fe400000000ff */
[----:B------:R-:W-:Y:S01]  /*e7d0*/  PRMT R49, R13, 0x7772, RZ ;  /* 0x000077720d317816 */ /* 0x000fe200000000ff */
[----:B------:R0:W-:Y:S01]  /*e7e0*/  @P4 STG.E.U8 desc[UR8][R4.64], R7 ;  /* 0x0000000704004986 */ /* 0x0001e2000c101108 */
[----:B--2---:R-:W-:-:S03]  /*e7f0*/  IADD3 R22, P6, PT, R50, R27, RZ ;  /* 0x0000001b32167210 */ /* 0x004fc60007fde0ff */
        /* <DEDUP_REMOVED lines=11> */
[----:B0-----:R-:W-:-:S02]  /*e8b0*/  IADD3 R4, P5, PT, R48, R27, RZ ;  /* 0x0000001b30047210 */ /* 0x001fc40007fbe0ff */
[-C--:B-1----:R-:W-:Y:S02]  /*e8c0*/  IADD3 R20, P2, PT, R35, R27.reuse, RZ ;  /* 0x0000001b23147210 */ /* 0x082fe40007f5e0ff */
[----:B------:R-:W-:Y:S02]  /*e8d0*/  IADD3 R2, P6, PT, R45, R27, RZ ;  /* 0x0000001b2d027210 */ /* 0x000fe40007fde0ff */
[-C--:B------:R-:W-:Y:S02]  /*e8e0*/  LEA.HI.X.SX32 R21, R35, R28.reuse, 0x1, P2 ;  /* 0x0000001c23157211 */ /* 0x080fe400010f0eff */
[-C--:B------:R-:W-:Y:S02]  /*e8f0*/  LEA.HI.X.SX32 R5, R48, R28.reuse, 0x1, P5 ;  /* 0x0000001c30057211 */ /* 0x080fe400028f0eff */
[----:B------:R-:W-:Y:S02]  /*e900*/  PRMT R7, R15, 0x7772, RZ ;  /* 0x000077720f077816 */ /* 0x000fe400000000ff */
[C---:B------:R-:W-:Y:S01]  /*e910*/  ISETP.LT.AND P2, PT, R46.reuse, UR15, !P0 ;  /* 0x0000000f2e007c0c */ /* 0x040fe2000c741270 */
[----:B------:R-:W-:Y:S01]  /*e920*/  IMAD R46, R46, UR5, RZ ;  /* 0x000000052e2e7c24 */ /* 0x000fe2000f8e02ff */
[----:B------:R-:W-:-:S02]  /*e930*/  LEA.HI.X.SX32 R3, R45, R28, 0x1, P6 ;  /* 0x0000001c2d037211 */ /* 0x000fc400030f0eff */
[----:B------:R-:W-:Y:S01]  /*e940*/  PRMT R49, R16, 0x7772, RZ ;  /* 0x0000777210317816 */ /* 0x000fe200000000ff */
[----:B------:R0:W-:Y:S01]  /*e950*/  @P4 STG.E.U8 desc[UR8][R4.64], R7 ;  /* 0x0000000704004986 */ /* 0x0001e2000c101108 */
[----:B------:R-:W-:Y:S02]  /*e960*/  PRMT R45, R17, 0x7772, RZ ;  /* 0x00007772112d7816 */ /* 0x000fe400000000ff */
[----:B------:R-:W-:Y:S01]  /*e970*/  ISETP.LT.AND P4, PT, R44, UR15, !P0 ;  /* 0x0000000f2c007c0c */ /* 0x000fe2000c781270 */
[----:B------:R1:W-:Y:S01]  /*e980*/  @P3 STG.E.U8 desc[UR8][R2.64], R49 ;  /* 0x0000003102003986 */ /* 0x0003e2000c101108 */
[----:B--2---:R-:W-:Y:S01]  /*e990*/  IADD3 R22, P6, PT, R46, R27, RZ ;  /* 0x0000001b2e167210 */ /* 0x004fe20007fde0ff */
[----:B------:R-:W-:Y:S01]  /*e9a0*/  IMAD R44, R44, UR5, RZ ;  /* 0x000000052c2c7c24 */ /* 0x000fe2000f8e02ff */
[C---:B------:R-:W-:Y:S01]  /*e9b0*/  ISETP.LT.AND P3, PT, R42.reuse, UR15, !P0 ;  /* 0x0000000f2a007c0c */ /* 0x040fe2000c761270 */
[----:B------:R-:W-:Y:S01]  /*e9c0*/  IMAD R42, R42, UR5, RZ ;  /* 0x000000052a2a7c24 */ /* 0x000fe2000f8e02ff */
[----:B------:R2:W-:Y:S01]  /*e9d0*/  @P1 STG.E.U8 desc[UR8][R20.64], R45 ;  /* 0x0000002d14001986 */ /* 0x0005e2000c101108 */
[----:B------:R-:W-:-:S02]  /*e9e0*/  LEA.HI.X.SX32 R23, R46, R28, 0x1, P6 ;  /* 0x0000001c2e177211 */ /* 0x000fc400030f0eff */
[----:B------:R-:W-:Y:S02]  /*e9f0*/  PRMT R35, R18, 0x7772, RZ ;  /* 0x0000777212237816 */ /* 0x000fe400000000ff */
[C---:B------:R-:W-:Y:S01]  /*ea00*/  ISETP.LT.AND P1, PT, R38.reuse, UR15, !P0 ;  /* 0x0000000f26007c0c */ /* 0x040fe2000c721270 */
[----:B------:R-:W-:Y:S01]  /*ea10*/  IMAD R38, R38, UR5, RZ ;  /* 0x0000000526267c24 */ /* 0x000fe2000f8e02ff */
[-C--:B0-----:R-:W-:Y:S01]  /*ea20*/  IADD3 R4, P5, PT, R44, R27.reuse, RZ ;  /* 0x0000001b2c047210 */ /* 0x081fe20007fbe0ff */
[----:B------:R0:W-:Y:S01]  /*ea30*/  @P2 STG.E.U8 desc[UR8][R22.64], R35 ;  /* 0x0000002316002986 */ /* 0x0001e2000c101108 */
[----:B-1----:R-:W-:Y:S02]  /*ea40*/  IADD3 R2, P6, PT, R42, R27, RZ ;  /* 0x0000001b2a027210 */ /* 0x002fe40007fde0ff */
[----:B------:R-:W-:Y:S02]  /*ea50*/  LEA.HI.X.SX32 R5, R44, R28, 0x1, P5 ;  /* 0x0000001c2c057211 */ /* 0x000fe400028f0eff */
[C---:B------:R-:W-:Y:S01]  /*ea60*/  ISETP.LT.AND P2, PT, R43.reuse, UR15, !P0 ;  /* 0x0000000f2b007c0c */ /* 0x040fe2000c741270 */
[----:B------:R-:W-:Y:S01]  /*ea70*/  IMAD R43, R43, UR5, RZ ;  /* 0x000000052b2b7c24 */ /* 0x000fe2000f8e02ff */
[----:B------:R-:W-:-:S02]  /*ea80*/  PRMT R7, R19, 0x7772, RZ ;  /* 0x0000777213077816 */ /* 0x000fc400000000ff */
[-C--:B--2---:R-:W-:Y:S02]  /*ea90*/  IADD3 R20, P5, PT, R38, R27.reuse, RZ ;  /* 0x0000001b26147210 */ /* 0x084fe40007fbe0ff */
[-C--:B------:R-:W-:Y:S01]  /*eaa0*/  LEA.HI.X.SX32 R3, R42, R28.reuse, 0x1, P6 ;  /* 0x0000001c2a037211 */ /* 0x080fe200030f0eff */
[----:B------:R-:W-:Y:S01]  /*eab0*/  @P4 STG.E.U8 desc[UR8][R4.64], R7 ;  /* 0x0000000704004986 */ /* 0x000fe2000c101108 */
[-C--:B------:R-:W-:Y:S02]  /*eac0*/  LEA.HI.X.SX32 R21, R38, R28.reuse, 0x1, P5 ;  /* 0x0000001c26157211 */ /* 0x080fe400028f0eff */
[-C--:B------:R-:W-:Y:S01]  /*ead0*/  IADD3 R42, P5, PT, R43, R27.reuse, RZ ;  /* 0x0000001b2b2a7210 */ /* 0x080fe20007fbe0ff */
[----:B------:R1:W-:Y:S01]  /*eae0*/  @P3 STG.E.U8 desc[UR8][R2.64], R25 ;  /* 0x0000001902003986 */ /* 0x0003e2000c101108 */
[C---:B------:R-:W-:Y:S01]  /*eaf0*/  ISETP.LT.AND P3, PT, R41.reuse, UR15, !P0 ;  /* 0x0000000f29007c0c */ /* 0x040fe2000c761270 */
[----:B------:R-:W-:Y:S01]  /*eb00*/  IMAD R41, R41, UR5, RZ ;  /* 0x0000000529297c24 */ /* 0x000fe2000f8e02ff */
[C---:B------:R-:W-:Y:S01]  /*eb10*/  ISETP.LT.AND P4, PT, R40.reuse, UR15, !P0 ;  /* 0x0000000f28007c0c */ /* 0x040fe2000c781270 */
[----:B------:R-:W-:Y:S01]  /*eb20*/  IMAD R40, R40, UR5, RZ ;  /* 0x0000000528287c24 */ /* 0x000fe2000f8e02ff */
[----:B------:R-:W-:Y:S01]  /*eb30*/  LEA.HI.X.SX32 R43, R43, R28, 0x1, P5 ;  /* 0x0000001c2b2b7211 */ /* 0x000fe200028f0eff */
[----:B------:R2:W-:Y:S01]  /*eb40*/  @P1 STG.E.U8 desc[UR8][R20.64], R24 ;  /* 0x0000001814001986 */ /* 0x0005e2000c101108 */
[----:B0-----:R-:W-:-:S03]  /*eb50*/  IADD3 R22, P1, PT, R41, R27, RZ ;  /* 0x0000001b29167210 */ /* 0x001fc60007f3e0ff */
[----:B------:R-:W-:Y:S01]  /*eb60*/  @P2 STG.E.U8 desc[UR8][R42.64], R67 ;  /* 0x000000432a002986 */ /* 0x000fe2000c101108 */
[CC--:B-1----:R-:W-:Y:S02]  /*eb70*/  IADD3 R2, P2, PT, R40.reuse, R27.reuse, RZ ;  /* 0x0000001b28027210 */ /* 0x0c2fe40007f5e0ff */
[C---:B------:R-:W-:Y:S01]  /*eb80*/  ISETP.LT.AND P5, PT, R39.reuse, UR15, !P0 ;  /* 0x0000000f27007c0c */ /* 0x040fe2000c7a1270 */
[----:B------:R-:W-:Y:S01]  /*eb90*/  IMAD R39, R39, UR5, RZ ;  /* 0x0000000527277c24 */ /* 0x000fe2000f8e02ff */
[-C--:B------:R-:W-:Y:S02]  /*eba0*/  LEA.HI.X.SX32 R23, R41, R28.reuse, 0x1, P1 ;  /* 0x0000001c29177211 */ /* 0x080fe400008f0eff */
[C---:B------:R-:W-:Y:S01]  /*ebb0*/  ISETP.LT.AND P1, PT, R37.reuse, UR15, !P0 ;  /* 0x0000000f25007c0c */ /* 0x040fe2000c721270 */
[----:B------:R-:W-:Y:S01]  /*ebc0*/  IMAD R37, R37, UR5, RZ ;  /* 0x0000000525257c24 */ /* 0x000fe2000f8e02ff */
[----:B------:R-:W-:Y:S02]  /*ebd0*/  LEA.HI.X.SX32 R3, R40, R28, 0x1, P2 ;  /* 0x0000001c28037211 */ /* 0x000fe400010f0eff */
[----:B--2---:R-:W-:Y:S01]  /*ebe0*/  PRMT R21, R8, 0x7773, RZ ;  /* 0x0000777308157816 */ /* 0x004fe200000000ff */
[----:B------:R0:W-:Y:S01]  /*ebf0*/  @P3 STG.E.U8 desc[UR8][R22.64], R6 ;  /* 0x0000000616003986 */ /* 0x0001e2000c101108 */
[----:B------:R-:W-:-:S03]  /*ec00*/  IADD3 R4, P3, PT, R39, R27, RZ ;  /* 0x0000001b27047210 */ /* 0x000fc60007f7e0ff */
[----:B------:R1:W-:Y:S01]  /*ec10*/  @P4 STG.E.U8 desc[UR8][R2.64], R21 ;  /* 0x0000001502004986 */ /* 0x0003e2000c101108 */
[-C--:B------:R-:W-:Y:S02]  /*ec20*/  LEA.HI.X.SX32 R5, R39, R28.reuse, 0x1, P3 ;  /* 0x0000001c27057211 */ /* 0x080fe400018f0eff */
[----:B------:R-:W-:Y:S02]  /*ec30*/  PRMT R9, R9, 0x7773, RZ ;  /* 0x0000777309097816 */ /* 0x000fe400000000ff */
[----:B------:R-:W-:Y:S02]  /*ec40*/  ISETP.LT.AND P3, PT, R33, UR15, !P0 ;  /* 0x0000000f21007c0c */ /* 0x000fe4000c761270 */
[----:B0-----:R-:W-:Y:S01]  /*ec50*/  IADD3 R6, P4, PT, R37, R27, RZ ;  /* 0x0000001b25067210 */ /* 0x001fe20007f9e0ff */
[----:B------:R-:W-:Y:S01]  /*ec60*/  IMAD R33, R33, UR5, RZ ;  /* 0x0000000521217c24 */ /* 0x000fe2000f8e02ff */
[C---:B------:R-:W-:Y:S01]  /*ec70*/  ISETP.LT.AND P2, PT, R34.reuse, UR15, !P0 ;  /* 0x0000000f22007c0c */ /* 0x040fe2000c741270 */
[----:B------:R-:W-:Y:S01]  /*ec80*/  IMAD R34, R34, UR5, RZ ;  /* 0x0000000522227c24 */ /* 0x000fe2000f8e02ff */
[----:B------:R-:W-:-:S02]  /*ec90*/  LEA.HI.X.SX32 R7, R37, R28, 0x1, P4 ;  /* 0x0000001c25077211 */ /* 0x000fc400020f0eff */
[----:B------:R-:W-:Y:S02]  /*eca0*/  PRMT R23, R10, 0x7773, RZ ;  /* 0x000077730a177816 */ /* 0x000fe400000000ff */
[C---:B------:R-:W-:Y:S01]  /*ecb0*/  ISETP.LT.AND P4, PT, R36.reuse, UR15, !P0 ;  /* 0x0000000f24007c0c */ /* 0x040fe2000c781270 */
[----:B------:R-:W-:Y:S01]  /*ecc0*/  IMAD R36, R36, UR5, RZ ;  /* 0x0000000524247c24 */ /* 0x000fe2000f8e02ff */
[----:B------:R0:W-:Y:S01]  /*ecd0*/  @P5 STG.E.U8 desc[UR8][R4.64], R9 ;  /* 0x0000000904005986 */ /* 0x0001e2000c101108 */
[----:B-1----:R-:W-:-:S03]  /*ece0*/  IADD3 R2, P5, PT, R33, R27, RZ ;  /* 0x0000001b21027210 */ /* 0x002fc60007fbe0ff */
[----:B------:R-:W-:Y:S01]  /*ecf0*/  @P1 STG.E.U8 desc[UR8][R6.64], R23 ;  /* 0x0000001706001986 */ /* 0x000fe2000c101108 */
[-C--:B------:R-:W-:Y:S02]  /*ed00*/  IADD3 R8, P6, PT, R36, R27.reuse, RZ ;  /* 0x0000001b24087210 */ /* 0x080fe40007fde0ff */
[-C--:B------:R-:W-:Y:S02]  /*ed10*/  LEA.HI.X.SX32 R3, R33, R28.reuse, 0x1, P5 ;  /* 0x0000001c21037211 */ /* 0x080fe400028f0eff */
[----:B------:R-:W-:Y:S02]  /*ed20*/  PRMT R21, R11, 0x7773, RZ ;  /* 0x000077730b157816 */ /* 0x000fe400000000ff */
[----:B0-----:R-:W-:Y:S02]  /*ed30*/  IADD3 R4, P1, PT, R34, R27, RZ ;  /* 0x0000001b22047210 */ /* 0x001fe40007f3e0ff */
[----:B------:R-:W-:Y:S02]  /*ed40*/  PRMT R33, R12, 0x7773, RZ ;  /* 0x000077730c217816 */ /* 0x000fe400000000ff */
[----:B------:R-:W-:-:S02]  /*ed50*/  LEA.HI.X.SX32 R5, R34, R28, 0x1, P1 ;  /* 0x0000001c22057211 */ /* 0x000fc400008f0eff */
[----:B------:R-:W-:Y:S02]  /*ed60*/  LEA.HI.X.SX32 R9, R36, R28, 0x1, P6 ;  /* 0x0000001c24097211 */ /* 0x000fe400030f0eff */
[----:B------:R-:W-:Y:S01]  /*ed70*/  PRMT R25, R13, 0x7773, RZ ;  /* 0x000077730d197816 */ /* 0x000fe200000000ff */
[----:B------:R0:W-:Y:S01]  /*ed80*/  @P3 STG.E.U8 desc[UR8][R2.64], R21 ;  /* 0x0000001502003986 */ /* 0x0001e2000c101108 */
[C---:B------:R-:W-:Y:S01]  /*ed90*/  ISETP.LT.AND P5, PT, R32.reuse, UR15, !P0 ;  /* 0x0000000f20007c0c */ /* 0x040fe2000c7a1270 */
[----:B------:R-:W-:Y:S02]  /*eda0*/  IMAD R32, R32, UR5, RZ ;  /* 0x0000000520207c24 */ /* 0x000fe4000f8e02ff */
[----:B------:R1:W-:Y:S04]  /*edb0*/  @P2 STG.E.U8 desc[UR8][R4.64], R33 ;  /* 0x0000002104002986 */ /* 0x0003e8000c101108 */
[----:B------:R2:W-:Y:S01]  /*edc0*/  @P4 STG.E.U8 desc[UR8][R8.64], R25 ;  /* 0x0000001908004986 */ /* 0x0005e2000c101108 */
[C---:B------:R-:W-:Y:S01]  /*edd0*/  ISETP.LT.AND P4, PT, R30.reuse, UR15, !P0 ;  /* 0x0000000f1e007c0c */ /* 0x040fe2000c781270 */
[----:B------:R-:W-:Y:S01]  /*ede0*/  IMAD R30, R30, UR5, RZ ;  /* 0x000000051e1e7c24 */ /* 0x000fe2000f8e02ff */
[C---:B------:R-:W-:Y:S01]  /*edf0*/  ISETP.LT.AND P3, PT, R29.reuse, UR15, !P0 ;  /* 0x0000000f1d007c0c */ /* 0x040fe2000c761270 */
[----:B------:R-:W-:Y:S01]  /*ee00*/  IMAD R29, R29, UR5, RZ ;  /* 0x000000051d1d7c24 */ /* 0x000fe2000f8e02ff */
[----:B0-----:R-:W-:Y:S01]  /*ee10*/  IADD3 R2, P6, PT, R32, R27, RZ ;  /* 0x0000001b20027210 */ /* 0x001fe20007fde0ff */
[----:B------:R-:W-:-:S02]  /*ee20*/  IMAD R11, R31, UR5, RZ ;  /* 0x000000051f0b7c24 */ /* 0x000fc4000f8e02ff */
[----:B------:R-:W-:Y:S01]  /*ee30*/  IMAD R13, R26, UR5, RZ ;  /* 0x000000051a0d7c24 */ /* 0x000fe2000f8e02ff */
[-C--:B-1----:R-:W-:Y:S02]  /*ee40*/  IADD3 R4, P1, PT, R30, R27.reuse, RZ ;  /* 0x0000001b1e047210 */ /* 0x082fe40007f3e0ff */
[-C--:B------:R-:W-:Y:S02]  /*ee50*/  LEA.HI.X.SX32 R3, R32, R28.reuse, 0x1, P6 ;  /* 0x0000001c20037211 */ /* 0x080fe400030f0eff */
[-C--:B------:R-:W-:Y:S02]  /*ee60*/  IADD3 R6, P2, PT, R29, R27.reuse, RZ ;  /* 0x0000001b1d067210 */ /* 0x080fe40007f5e0ff */
[-C--:B--2---:R-:W-:Y:S02]  /*ee70*/  IADD3 R8, P6, PT, R11, R27.reuse, RZ ;  /* 0x0000001b0b087210 */ /* 0x084fe40007fde0ff */
[----:B------:R-:W-:Y:S02]  /*ee80*/  LEA.HI.X.SX32 R5, R30, R28, 0x1, P1 ;  /* 0x0000001c1e057211 */ /* 0x000fe400008f0eff */
[----:B------:R-:W-:-:S02]  /*ee90*/  IADD3 R10, P1, PT, R13, R27, RZ ;  /* 0x0000001b0d0a7210 */ /* 0x000fc40007f3e0ff */
[-C--:B------:R-:W-:Y:S02]  /*eea0*/  LEA.HI.X.SX32 R7, R29, R28.reuse, 0x1, P2 ;  /* 0x0000001c1d077211 */ /* 0x080fe400010f0eff */
[-C--:B------:R-:W-:Y:S02]  /*eeb0*/  LEA.HI.X.SX32 R9, R11, R28.reuse, 0x1, P6 ;  /* 0x0000001c0b097211 */ /* 0x080fe400030f0eff */
[----:B------:R-:W-:Y:S02]  /*eec0*/  ISETP.LT.AND P2, PT, R31, UR15, !P0 ;  /* 0x0000000f1f007c0c */ /* 0x000fe4000c741270 */
[----:B------:R-:W-:Y:S02]  /*eed0*/  LEA.HI.X.SX32 R11, R13, R28, 0x1, P1 ;  /* 0x0000001c0d0b7211 */ /* 0x000fe400008f0eff */
[----:B------:R-:W-:Y:S02]  /*eee0*/  ISETP.LT.AND P1, PT, R26, UR15, !P0 ;  /* 0x0000000f1a007c0c */ /* 0x000fe4000c721270 */
[----:B------:R-:W-:-:S02]  /*eef0*/  ISETP.LT.AND P0, PT, R0, UR15, !P0 ;  /* 0x0000000f00007c0c */ /* 0x000fc4000c701270 */
[----:B------:R-:W-:Y:S02]  /*ef00*/  PRMT R21, R14, 0x7773, RZ ;  /* 0x000077730e157816 */ /* 0x000fe400000000ff */
[----:B------:R-:W-:Y:S01]  /*ef10*/  PRMT R15, R15, 0x7773, RZ ;  /* 0x000077730f0f7816 */ /* 0x000fe200000000ff */
[----:B------:R-:W-:Y:S01]  /*ef20*/  IMAD R20, R0, UR5, RZ ;  /* 0x0000000500147c24 */ /* 0x000fe2000f8e02ff */
[----:B------:R-:W-:Y:S02]  /*ef30*/  PRMT R25, R16, 0x7773, RZ ;  /* 0x0000777310197816 */ /* 0x000fe400000000ff */
[----:B------:R-:W-:Y:S01]  /*ef40*/  PRMT R23, R17, 0x7773, RZ ;  /* 0x0000777311177816 */ /* 0x000fe200000000ff */
[----:B------:R0:W-:Y:S01]  /*ef50*/  @P5 STG.E.U8 desc[UR8][R2.64], R21 ;  /* 0x0000001502005986 */ /* 0x0001e2000c101108 */
[----:B------:R-:W-:-:S03]  /*ef60*/  PRMT R17, R18, 0x7773, RZ ;  /* 0x0000777312117816 */ /* 0x000fc600000000ff */
[----:B------:R0:W-:Y:S01]  /*ef70*/  @P4 STG.E.U8 desc[UR8][R4.64], R15 ;  /* 0x0000000f04004986 */ /* 0x0001e2000c101108 */
[----:B------:R-:W-:-:S03]  /*ef80*/  IADD3 R12, P6, PT, R20, R27, RZ ;  /* 0x0000001b140c7210 */ /* 0x000fc60007fde0ff */
[----:B------:R0:W-:Y:S04]  /*ef90*/  @P3 STG.E.U8 desc[UR8][R6.64], R25 ;  /* 0x0000001906003986 */ /* 0x0001e8000c101108 */
[----:B------:R0:W-:Y:S01]  /*efa0*/  @P2 STG.E.U8 desc[UR8][R8.64], R23 ;  /* 0x0000001708002986 */ /* 0x0001e2000c101108 */
[----:B------:R-:W-:-:S03]  /*efb0*/  LEA.HI.X.SX32 R13, R20, R28, 0x1, P6 ;  /* 0x0000001c140d7211 */ /* 0x000fc600030f0eff */
[----:B------:R0:W-:Y:S01]  /*efc0*/  @P1 STG.E.U8 desc[UR8][R10.64], R17 ;  /* 0x000000110a001986 */ /* 0x0001e2000c101108 */
[----:B------:R-:W-:Y:S01]  /*efd0*/  PRMT R19, R19, 0x7773, RZ ;  /* 0x0000777313137816 */ /* 0x000fe200000000ff */
[----:B------:R-:W-:Y:S06]  /*efe0*/  @!P0 EXIT ;  /* 0x000000000000894d */ /* 0x000fec0003800000 */
[----:B------:R-:W-:Y:S01]  /*eff0*/  STG.E.U8 desc[UR8][R12.64], R19 ;  /* 0x000000130c007986 */ /* 0x000fe2000c101108 */
[----:B------:R-:W-:Y:S05]  /*f000*/  EXIT ;  /* 0x000000000000794d */ /* 0x000fea0003800000 */
.L_x_2:
[----:B------:R-:W-:-:S00]  /*f010*/  BRA `(.L_x_2) ;  /* 0xfffffffc00fc7947 */ /* 0x000fc0000383ffff */
[----:B------:R-:W-:-:S00]  /*f020*/  NOP ;  /* 0x0000000000007918 */ /* 0x000fc00000000000 */
        /* <DEDUP_REMOVED lines=13> */
.L_x_3:


//--------------------- .nv.shared.matmul_kernel  --------------------------
	.section	.nv.shared.matmul_kernel,"aw",@nobits
	.sectionflags	@""
	.align	16
	.zero		1024


//--------------------- .nv.shared.reserved.0     --------------------------
	.section	.nv.shared.reserved.0,"aw",@nobits
	.weak		__nv_reservedSMEM_offset_0_alias
	.size		__nv_reservedSMEM_offset_0_alias, 0, 64
	.other		__nv_reservedSMEM_offset_0_alias,@"STO_CUDA_RESERVED_SHARED STV_DEFAULT"
__nv_reservedSMEM_offset_0_alias:
	.zero		0
	.zero		64


//--------------------- .nv.constant0.matmul_kernel --------------------------
	.section	.nv.constant0.matmul_kernel,"a",@progbits
	.sectionflags	@""
	.align	4
.nv.constant0.matmul_kernel:
	.zero		976


//--------------------- SYMBOLS --------------------------

	.type		.nv.reservedSmem.offset0,@object
	.size		.nv.reservedSmem.offset0,0x4
	.type		.nv.reservedSmem.cap,@object
	.size		.nv.reservedSmem.cap,0x4
